//
// Generated by NVIDIA NVVM Compiler
//
// Compiler Build ID: CL-36424714
// Cuda compilation tools, release 13.0, V13.0.88
// Based on NVVM 20.0.0
//

.version 9.0
.target sm_100
.address_size 64

	// .globl	_Z22groupNormNHWCSumKernelILi160EEv19GroupNormNHWCParams
// _ZZ22groupNormNHWCSumKernelILi160EEv19GroupNormNHWCParamsE11tempStorage has been demoted
// _ZZ22groupNormNHWCSumKernelILi160EEv19GroupNormNHWCParamsE4smem has been demoted
// _ZZ22groupNormNHWCSumKernelILi256EEv19GroupNormNHWCParamsE11tempStorage has been demoted
// _ZZ22groupNormNHWCSumKernelILi256EEv19GroupNormNHWCParamsE4smem has been demoted
// _ZZ22groupNormNHWCSumKernelILi128EEv19GroupNormNHWCParamsE11tempStorage has been demoted
// _ZZ22groupNormNHWCSumKernelILi128EEv19GroupNormNHWCParamsE4smem has been demoted
// _ZZ22groupNormNHWCSumKernelILi64EEv19GroupNormNHWCParamsE11tempStorage has been demoted
// _ZZ22groupNormNHWCSumKernelILi64EEv19GroupNormNHWCParamsE4smem has been demoted
.global .align 1 .b8 _ZN34_INTERNAL_6f04d655_4_k_cu_b8748e324cuda3std3__45__cpo5beginE[1];
.global .align 1 .b8 _ZN34_INTERNAL_6f04d655_4_k_cu_b8748e324cuda3std3__45__cpo3endE[1];
.global .align 1 .b8 _ZN34_INTERNAL_6f04d655_4_k_cu_b8748e324cuda3std3__45__cpo6cbeginE[1];
.global .align 1 .b8 _ZN34_INTERNAL_6f04d655_4_k_cu_b8748e324cuda3std3__45__cpo4cendE[1];
.global .align 1 .b8 _ZN34_INTERNAL_6f04d655_4_k_cu_b8748e324cuda3std3__45__cpo6rbeginE[1];
.global .align 1 .b8 _ZN34_INTERNAL_6f04d655_4_k_cu_b8748e324cuda3std3__45__cpo4rendE[1];
.global .align 1 .b8 _ZN34_INTERNAL_6f04d655_4_k_cu_b8748e324cuda3std3__45__cpo7crbeginE[1];
.global .align 1 .b8 _ZN34_INTERNAL_6f04d655_4_k_cu_b8748e324cuda3std3__45__cpo5crendE[1];
.global .align 1 .b8 _ZN34_INTERNAL_6f04d655_4_k_cu_b8748e324cuda3std3__436_GLOBAL__N__6f04d655_4_k_cu_b8748e326ignoreE[1];
.global .align 1 .b8 _ZN34_INTERNAL_6f04d655_4_k_cu_b8748e324cuda3std3__419piecewise_constructE[1];
.global .align 1 .b8 _ZN34_INTERNAL_6f04d655_4_k_cu_b8748e324cuda3std3__48in_placeE[1];
.global .align 1 .b8 _ZN34_INTERNAL_6f04d655_4_k_cu_b8748e324cuda3std3__420unreachable_sentinelE[1];
.global .align 1 .b8 _ZN34_INTERNAL_6f04d655_4_k_cu_b8748e324cuda3std3__47nulloptE[1];
.global .align 1 .b8 _ZN34_INTERNAL_6f04d655_4_k_cu_b8748e324cuda3std3__48unexpectE[1];
.global .align 1 .b8 _ZN34_INTERNAL_6f04d655_4_k_cu_b8748e324cuda3std6ranges3__45__cpo4swapE[1];
.global .align 1 .b8 _ZN34_INTERNAL_6f04d655_4_k_cu_b8748e324cuda3std6ranges3__45__cpo9iter_moveE[1];
.global .align 1 .b8 _ZN34_INTERNAL_6f04d655_4_k_cu_b8748e324cuda3std6ranges3__45__cpo5beginE[1];
.global .align 1 .b8 _ZN34_INTERNAL_6f04d655_4_k_cu_b8748e324cuda3std6ranges3__45__cpo3endE[1];
.global .align 1 .b8 _ZN34_INTERNAL_6f04d655_4_k_cu_b8748e324cuda3std6ranges3__45__cpo6cbeginE[1];
.global .align 1 .b8 _ZN34_INTERNAL_6f04d655_4_k_cu_b8748e324cuda3std6ranges3__45__cpo4cendE[1];
.global .align 1 .b8 _ZN34_INTERNAL_6f04d655_4_k_cu_b8748e324cuda3std6ranges3__45__cpo7advanceE[1];
.global .align 1 .b8 _ZN34_INTERNAL_6f04d655_4_k_cu_b8748e324cuda3std6ranges3__45__cpo9iter_swapE[1];
.global .align 1 .b8 _ZN34_INTERNAL_6f04d655_4_k_cu_b8748e324cuda3std6ranges3__45__cpo4nextE[1];
.global .align 1 .b8 _ZN34_INTERNAL_6f04d655_4_k_cu_b8748e324cuda3std6ranges3__45__cpo4prevE[1];
.global .align 1 .b8 _ZN34_INTERNAL_6f04d655_4_k_cu_b8748e324cuda3std6ranges3__45__cpo4dataE[1];
.global .align 1 .b8 _ZN34_INTERNAL_6f04d655_4_k_cu_b8748e324cuda3std6ranges3__45__cpo5cdataE[1];
.global .align 1 .b8 _ZN34_INTERNAL_6f04d655_4_k_cu_b8748e324cuda3std6ranges3__45__cpo4sizeE[1];
.global .align 1 .b8 _ZN34_INTERNAL_6f04d655_4_k_cu_b8748e324cuda3std6ranges3__45__cpo5ssizeE[1];
.global .align 1 .b8 _ZN34_INTERNAL_6f04d655_4_k_cu_b8748e324cuda3std6ranges3__45__cpo8distanceE[1];
.global .align 1 .b8 _ZN34_INTERNAL_6f04d655_4_k_cu_b8748e326thrust24THRUST_300001_SM_1000_NS6system6detail10sequential3seqE[1];
.global .align 1 .b8 _ZN34_INTERNAL_6f04d655_4_k_cu_b8748e326thrust24THRUST_300001_SM_1000_NS12placeholders2_1E[1];
.global .align 1 .b8 _ZN34_INTERNAL_6f04d655_4_k_cu_b8748e326thrust24THRUST_300001_SM_1000_NS12placeholders2_2E[1];
.global .align 1 .b8 _ZN34_INTERNAL_6f04d655_4_k_cu_b8748e326thrust24THRUST_300001_SM_1000_NS12placeholders2_3E[1];
.global .align 1 .b8 _ZN34_INTERNAL_6f04d655_4_k_cu_b8748e326thrust24THRUST_300001_SM_1000_NS12placeholders2_4E[1];
.global .align 1 .b8 _ZN34_INTERNAL_6f04d655_4_k_cu_b8748e326thrust24THRUST_300001_SM_1000_NS12placeholders2_5E[1];
.global .align 1 .b8 _ZN34_INTERNAL_6f04d655_4_k_cu_b8748e326thrust24THRUST_300001_SM_1000_NS12placeholders2_6E[1];
.global .align 1 .b8 _ZN34_INTERNAL_6f04d655_4_k_cu_b8748e326thrust24THRUST_300001_SM_1000_NS12placeholders2_7E[1];
.global .align 1 .b8 _ZN34_INTERNAL_6f04d655_4_k_cu_b8748e326thrust24THRUST_300001_SM_1000_NS12placeholders2_8E[1];
.global .align 1 .b8 _ZN34_INTERNAL_6f04d655_4_k_cu_b8748e326thrust24THRUST_300001_SM_1000_NS12placeholders2_9E[1];
.global .align 1 .b8 _ZN34_INTERNAL_6f04d655_4_k_cu_b8748e326thrust24THRUST_300001_SM_1000_NS12placeholders3_10E[1];

.visible .entry _Z22groupNormNHWCSumKernelILi160EEv19GroupNormNHWCParams(
	.param .align 8 .b8 _Z22groupNormNHWCSumKernelILi160EEv19GroupNormNHWCParams_param_0[96]
)
{
	.reg .pred 	%p<51>;
	.reg .b16 	%rs<98>;
	.reg .b32 	%r<248>;
	.reg .b32 	%f<253>;
	.reg .b64 	%rd<76>;
	// demoted variable
	.shared .align 16 .b8 _ZZ22groupNormNHWCSumKernelILi160EEv19GroupNormNHWCParamsE11tempStorage[1952];
	// demoted variable
	.shared .align 8 .b8 _ZZ22groupNormNHWCSumKernelILi160EEv19GroupNormNHWCParamsE4smem[1280];
	ld.param.u32 	%r53, [_Z22groupNormNHWCSumKernelILi160EEv19GroupNormNHWCParams_param_0+88];
	ld.param.u32 	%r52, [_Z22groupNormNHWCSumKernelILi160EEv19GroupNormNHWCParams_param_0+80];
	ld.param.u32 	%r47, [_Z22groupNormNHWCSumKernelILi160EEv19GroupNormNHWCParams_param_0+56];
	ld.param.v2.u32 	{%r45, %r46}, [_Z22groupNormNHWCSumKernelILi160EEv19GroupNormNHWCParams_param_0+48];
	ld.param.u64 	%rd19, [_Z22groupNormNHWCSumKernelILi160EEv19GroupNormNHWCParams_param_0+32];
	ld.param.v2.u32 	{%r48, %r49}, [_Z22groupNormNHWCSumKernelILi160EEv19GroupNormNHWCParams_param_0+64];
	ld.param.v2.u32 	{%r50, %r51}, [_Z22groupNormNHWCSumKernelILi160EEv19GroupNormNHWCParams_param_0+72];
	ld.param.u64 	%rd16, [_Z22groupNormNHWCSumKernelILi160EEv19GroupNormNHWCParams_param_0+8];
	cvta.to.global.u64 	%rd1, %rd16;
	mov.u32 	%r4, %ctaid.z;
	mov.u32 	%r5, %ctaid.x;
	mov.u32 	%r6, %tid.x;
	shl.b32 	%r7, %r6, 1;
	mad.lo.s32 	%r8, %r50, %r5, %r7;
	mov.u32 	%r59, %ctaid.y;
	mul.lo.s32 	%r245, %r49, %r59;
	add.s32 	%r60, %r245, %r49;
	min.s32 	%r10, %r60, %r48;
	setp.ge.s32 	%p1, %r245, %r10;
	mov.f32 	%f249, 0f00000000;
	mov.f32 	%f250, %f249;
	@%p1 bra 	$L__BB0_43;
	cvt.u64.u32 	%rd20, %r4;
	cvt.s64.s32 	%rd21, %r52;
	cvt.s64.s32 	%rd22, %r8;
	mad.lo.s64 	%rd2, %rd21, %rd20, %rd22;
	mov.b32 	%r61, 0;
	// begin inline asm
	cvt.rn.f16.s32 %rs96, %r61;
	// end inline asm
	sub.s32 	%r12, %r10, %r245;
	and.b32  	%r13, %r12, 7;
	sub.s32 	%r62, %r245, %r10;
	setp.gt.u32 	%p2, %r62, -8;
	mov.f32 	%f250, 0f00000000;
	mov.f32 	%f249, %f250;
	@%p2 bra 	$L__BB0_21;
	add.s32 	%r243, %r245, 3;
	and.b32  	%r63, %r12, -8;
	neg.s32 	%r242, %r63;
	mov.f32 	%f250, 0f00000000;
$L__BB0_3:
	.pragma "nounroll";
	setp.ge.s32 	%p3, %r8, %r46;
	mov.u16 	%rs68, %rs96;
	mov.u16 	%rs69, %rs96;
	@%p3 bra 	$L__BB0_5;
	add.s32 	%r64, %r243, -3;
	mul.wide.s32 	%rd23, %r64, %r46;
	add.s64 	%rd24, %rd2, %rd23;
	shl.b64 	%rd25, %rd24, 1;
	add.s64 	%rd26, %rd1, %rd25;
	ld.global.u32 	%r65, [%rd26];
	mov.b32 	{%rs69, %rs68}, %r65;
$L__BB0_5:
	setp.ge.s32 	%p4, %r8, %r46;
	mov.b32 	%r66, {%rs69, %rs68};
	// begin inline asm
	{.reg .f16 low,high;
  mov.b32 {low,high},%r66;
  cvt.f32.f16 %f66, low;}

	// end inline asm
	// begin inline asm
	{.reg .f16 low,high;
  mov.b32 {low,high},%r66;
  cvt.f32.f16 %f67, high;}

	// end inline asm
	add.f32 	%f68, %f66, %f67;
	add.f32 	%f3, %f249, %f68;
	mul.f32 	%f69, %f67, %f67;
	fma.rn.f32 	%f70, %f66, %f66, %f69;
	add.f32 	%f4, %f250, %f70;
	add.s32 	%r68, %r243, -2;
	mul.wide.s32 	%rd3, %r68, %r46;
	mov.u16 	%rs70, %rs96;
	mov.u16 	%rs71, %rs96;
	@%p4 bra 	$L__BB0_7;
	add.s64 	%rd27, %rd2, %rd3;
	shl.b64 	%rd28, %rd27, 1;
	add.s64 	%rd29, %rd1, %rd28;
	ld.global.u32 	%r69, [%rd29];
	mov.b32 	{%rs71, %rs70}, %r69;
$L__BB0_7:
	setp.ge.s32 	%p5, %r8, %r46;
	mov.b32 	%r70, {%rs71, %rs70};
	// begin inline asm
	{.reg .f16 low,high;
  mov.b32 {low,high},%r70;
  cvt.f32.f16 %f71, low;}

	// end inline asm
	// begin inline asm
	{.reg .f16 low,high;
  mov.b32 {low,high},%r70;
  cvt.f32.f16 %f72, high;}

	// end inline asm
	add.f32 	%f73, %f71, %f72;
	add.f32 	%f5, %f3, %f73;
	mul.f32 	%f74, %f72, %f72;
	fma.rn.f32 	%f75, %f71, %f71, %f74;
	add.f32 	%f6, %f4, %f75;
	add.s32 	%r72, %r243, -1;
	mul.wide.s32 	%rd4, %r72, %r46;
	mov.u16 	%rs72, %rs96;
	mov.u16 	%rs73, %rs96;
	@%p5 bra 	$L__BB0_9;
	add.s64 	%rd30, %rd2, %rd4;
	shl.b64 	%rd31, %rd30, 1;
	add.s64 	%rd32, %rd1, %rd31;
	ld.global.u32 	%r73, [%rd32];
	mov.b32 	{%rs73, %rs72}, %r73;
$L__BB0_9:
	setp.ge.s32 	%p6, %r8, %r46;
	mov.b32 	%r74, {%rs73, %rs72};
	// begin inline asm
	{.reg .f16 low,high;
  mov.b32 {low,high},%r74;
  cvt.f32.f16 %f76, low;}

	// end inline asm
	// begin inline asm
	{.reg .f16 low,high;
  mov.b32 {low,high},%r74;
  cvt.f32.f16 %f77, high;}

	// end inline asm
	add.f32 	%f78, %f76, %f77;
	add.f32 	%f7, %f5, %f78;
	mul.f32 	%f79, %f77, %f77;
	fma.rn.f32 	%f80, %f76, %f76, %f79;
	add.f32 	%f8, %f6, %f80;
	add.s32 	%r18, %r243, 4;
	mul.wide.s32 	%rd5, %r243, %r46;
	mov.u16 	%rs74, %rs96;
	mov.u16 	%rs75, %rs96;
	@%p6 bra 	$L__BB0_11;
	add.s64 	%rd33, %rd2, %rd5;
	shl.b64 	%rd34, %rd33, 1;
	add.s64 	%rd35, %rd1, %rd34;
	ld.global.u32 	%r76, [%rd35];
	mov.b32 	{%rs75, %rs74}, %r76;
$L__BB0_11:
	mov.b32 	%r77, {%rs75, %rs74};
	// begin inline asm
	{.reg .f16 low,high;
  mov.b32 {low,high},%r77;
  cvt.f32.f16 %f81, low;}

	// end inline asm
	// begin inline asm
	{.reg .f16 low,high;
  mov.b32 {low,high},%r77;
  cvt.f32.f16 %f82, high;}

	// end inline asm
	add.f32 	%f83, %f81, %f82;
	add.f32 	%f9, %f7, %f83;
	mul.f32 	%f84, %f82, %f82;
	fma.rn.f32 	%f85, %f81, %f81, %f84;
	add.f32 	%f10, %f8, %f85;
	add.s32 	%r79, %r243, 1;
	mul.wide.s32 	%rd6, %r79, %r46;
	mov.u16 	%rs76, %rs96;
	mov.u16 	%rs77, %rs96;
	@%p6 bra 	$L__BB0_13;
	add.s64 	%rd36, %rd2, %rd6;
	shl.b64 	%rd37, %rd36, 1;
	add.s64 	%rd38, %rd1, %rd37;
	ld.global.u32 	%r80, [%rd38];
	mov.b32 	{%rs77, %rs76}, %r80;
$L__BB0_13:
	mov.b32 	%r81, {%rs77, %rs76};
	// begin inline asm
	{.reg .f16 low,high;
  mov.b32 {low,high},%r81;
  cvt.f32.f16 %f86, low;}

	// end inline asm
	// begin inline asm
	{.reg .f16 low,high;
  mov.b32 {low,high},%r81;
  cvt.f32.f16 %f87, high;}

	// end inline asm
	add.f32 	%f88, %f86, %f87;
	add.f32 	%f11, %f9, %f88;
	mul.f32 	%f89, %f87, %f87;
	fma.rn.f32 	%f90, %f86, %f86, %f89;
	add.f32 	%f12, %f10, %f90;
	add.s32 	%r83, %r243, 2;
	mul.wide.s32 	%rd7, %r83, %r46;
	mov.u16 	%rs78, %rs96;
	mov.u16 	%rs79, %rs96;
	@%p6 bra 	$L__BB0_15;
	add.s64 	%rd39, %rd2, %rd7;
	shl.b64 	%rd40, %rd39, 1;
	add.s64 	%rd41, %rd1, %rd40;
	ld.global.u32 	%r84, [%rd41];
	mov.b32 	{%rs79, %rs78}, %r84;
$L__BB0_15:
	mov.b32 	%r85, {%rs79, %rs78};
	// begin inline asm
	{.reg .f16 low,high;
  mov.b32 {low,high},%r85;
  cvt.f32.f16 %f91, low;}

	// end inline asm
	// begin inline asm
	{.reg .f16 low,high;
  mov.b32 {low,high},%r85;
  cvt.f32.f16 %f92, high;}

	// end inline asm
	add.f32 	%f93, %f91, %f92;
	add.f32 	%f13, %f11, %f93;
	mul.f32 	%f94, %f92, %f92;
	fma.rn.f32 	%f95, %f91, %f91, %f94;
	add.f32 	%f14, %f12, %f95;
	add.s32 	%r87, %r243, 3;
	mul.wide.s32 	%rd8, %r87, %r46;
	mov.u16 	%rs80, %rs96;
	mov.u16 	%rs81, %rs96;
	@%p6 bra 	$L__BB0_17;
	add.s64 	%rd42, %rd2, %rd8;
	shl.b64 	%rd43, %rd42, 1;
	add.s64 	%rd44, %rd1, %rd43;
	ld.global.u32 	%r88, [%rd44];
	mov.b32 	{%rs81, %rs80}, %r88;
$L__BB0_17:
	mov.b32 	%r89, {%rs81, %rs80};
	// begin inline asm
	{.reg .f16 low,high;
  mov.b32 {low,high},%r89;
  cvt.f32.f16 %f96, low;}

	// end inline asm
	// begin inline asm
	{.reg .f16 low,high;
  mov.b32 {low,high},%r89;
  cvt.f32.f16 %f97, high;}

	// end inline asm
	add.f32 	%f98, %f96, %f97;
	add.f32 	%f15, %f13, %f98;
	mul.f32 	%f99, %f97, %f97;
	fma.rn.f32 	%f100, %f96, %f96, %f99;
	add.f32 	%f16, %f14, %f100;
	mul.wide.s32 	%rd9, %r18, %r46;
	mov.u16 	%rs82, %rs96;
	mov.u16 	%rs83, %rs96;
	@%p6 bra 	$L__BB0_19;
	add.s64 	%rd45, %rd2, %rd9;
	shl.b64 	%rd46, %rd45, 1;
	add.s64 	%rd47, %rd1, %rd46;
	ld.global.u32 	%r91, [%rd47];
	mov.b32 	{%rs83, %rs82}, %r91;
$L__BB0_19:
	mov.b32 	%r92, {%rs83, %rs82};
	// begin inline asm
	{.reg .f16 low,high;
  mov.b32 {low,high},%r92;
  cvt.f32.f16 %f101, low;}

	// end inline asm
	// begin inline asm
	{.reg .f16 low,high;
  mov.b32 {low,high},%r92;
  cvt.f32.f16 %f102, high;}

	// end inline asm
	add.f32 	%f103, %f101, %f102;
	add.f32 	%f249, %f15, %f103;
	mul.f32 	%f104, %f102, %f102;
	fma.rn.f32 	%f105, %f101, %f101, %f104;
	add.f32 	%f250, %f16, %f105;
	add.s32 	%r243, %r243, 8;
	add.s32 	%r242, %r242, 8;
	setp.ne.s32 	%p11, %r242, 0;
	@%p11 bra 	$L__BB0_3;
	add.s32 	%r245, %r243, -3;
$L__BB0_21:
	setp.eq.s32 	%p12, %r13, 0;
	@%p12 bra 	$L__BB0_43;
	and.b32  	%r23, %r12, 3;
	setp.lt.u32 	%p13, %r13, 4;
	@%p13 bra 	$L__BB0_32;
	setp.ge.s32 	%p14, %r8, %r46;
	mov.u16 	%rs84, %rs96;
	mov.u16 	%rs85, %rs96;
	@%p14 bra 	$L__BB0_25;
	mul.wide.s32 	%rd48, %r245, %r46;
	add.s64 	%rd49, %rd2, %rd48;
	shl.b64 	%rd50, %rd49, 1;
	add.s64 	%rd51, %rd1, %rd50;
	ld.global.u32 	%r94, [%rd51];
	mov.b32 	{%rs85, %rs84}, %r94;
$L__BB0_25:
	setp.ge.s32 	%p15, %r8, %r46;
	mov.b32 	%r95, {%rs85, %rs84};
	// begin inline asm
	{.reg .f16 low,high;
  mov.b32 {low,high},%r95;
  cvt.f32.f16 %f107, low;}

	// end inline asm
	// begin inline asm
	{.reg .f16 low,high;
  mov.b32 {low,high},%r95;
  cvt.f32.f16 %f108, high;}

	// end inline asm
	add.f32 	%f109, %f107, %f108;
	add.f32 	%f23, %f249, %f109;
	mul.f32 	%f110, %f108, %f108;
	fma.rn.f32 	%f111, %f107, %f107, %f110;
	add.f32 	%f24, %f250, %f111;
	add.s32 	%r97, %r245, 1;
	mul.wide.s32 	%rd10, %r97, %r46;
	mov.u16 	%rs86, %rs96;
	mov.u16 	%rs87, %rs96;
	@%p15 bra 	$L__BB0_27;
	add.s64 	%rd52, %rd2, %rd10;
	shl.b64 	%rd53, %rd52, 1;
	add.s64 	%rd54, %rd1, %rd53;
	ld.global.u32 	%r98, [%rd54];
	mov.b32 	{%rs87, %rs86}, %r98;
$L__BB0_27:
	setp.ge.s32 	%p16, %r8, %r46;
	mov.b32 	%r99, {%rs87, %rs86};
	// begin inline asm
	{.reg .f16 low,high;
  mov.b32 {low,high},%r99;
  cvt.f32.f16 %f112, low;}

	// end inline asm
	// begin inline asm
	{.reg .f16 low,high;
  mov.b32 {low,high},%r99;
  cvt.f32.f16 %f113, high;}

	// end inline asm
	add.f32 	%f114, %f112, %f113;
	add.f32 	%f25, %f23, %f114;
	mul.f32 	%f115, %f113, %f113;
	fma.rn.f32 	%f116, %f112, %f112, %f115;
	add.f32 	%f26, %f24, %f116;
	add.s32 	%r101, %r245, 2;
	mul.wide.s32 	%rd11, %r101, %r46;
	mov.u16 	%rs88, %rs96;
	mov.u16 	%rs89, %rs96;
	@%p16 bra 	$L__BB0_29;
	add.s64 	%rd55, %rd2, %rd11;
	shl.b64 	%rd56, %rd55, 1;
	add.s64 	%rd57, %rd1, %rd56;
	ld.global.u32 	%r102, [%rd57];
	mov.b32 	{%rs89, %rs88}, %r102;
$L__BB0_29:
	setp.ge.s32 	%p17, %r8, %r46;
	mov.b32 	%r103, {%rs89, %rs88};
	// begin inline asm
	{.reg .f16 low,high;
  mov.b32 {low,high},%r103;
  cvt.f32.f16 %f117, low;}

	// end inline asm
	// begin inline asm
	{.reg .f16 low,high;
  mov.b32 {low,high},%r103;
  cvt.f32.f16 %f118, high;}

	// end inline asm
	add.f32 	%f119, %f117, %f118;
	add.f32 	%f27, %f25, %f119;
	mul.f32 	%f120, %f118, %f118;
	fma.rn.f32 	%f121, %f117, %f117, %f120;
	add.f32 	%f28, %f26, %f121;
	add.s32 	%r105, %r245, 3;
	mul.wide.s32 	%rd12, %r105, %r46;
	mov.u16 	%rs90, %rs96;
	mov.u16 	%rs91, %rs96;
	@%p17 bra 	$L__BB0_31;
	add.s64 	%rd58, %rd2, %rd12;
	shl.b64 	%rd59, %rd58, 1;
	add.s64 	%rd60, %rd1, %rd59;
	ld.global.u32 	%r106, [%rd60];
	mov.b32 	{%rs91, %rs90}, %r106;
$L__BB0_31:
	mov.b32 	%r107, {%rs91, %rs90};
	// begin inline asm
	{.reg .f16 low,high;
  mov.b32 {low,high},%r107;
  cvt.f32.f16 %f122, low;}

	// end inline asm
	// begin inline asm
	{.reg .f16 low,high;
  mov.b32 {low,high},%r107;
  cvt.f32.f16 %f123, high;}

	// end inline asm
	add.f32 	%f124, %f122, %f123;
	add.f32 	%f249, %f27, %f124;
	mul.f32 	%f125, %f123, %f123;
	fma.rn.f32 	%f126, %f122, %f122, %f125;
	add.f32 	%f250, %f28, %f126;
	add.s32 	%r245, %r245, 4;
$L__BB0_32:
	setp.eq.s32 	%p18, %r23, 0;
	@%p18 bra 	$L__BB0_43;
	setp.eq.s32 	%p19, %r23, 1;
	@%p19 bra 	$L__BB0_39;
	setp.ge.s32 	%p20, %r8, %r46;
	mov.u16 	%rs92, %rs96;
	mov.u16 	%rs93, %rs96;
	@%p20 bra 	$L__BB0_36;
	mul.wide.s32 	%rd61, %r245, %r46;
	add.s64 	%rd62, %rd2, %rd61;
	shl.b64 	%rd63, %rd62, 1;
	add.s64 	%rd64, %rd1, %rd63;
	ld.global.u32 	%r109, [%rd64];
	mov.b32 	{%rs93, %rs92}, %r109;
$L__BB0_36:
	setp.ge.s32 	%p21, %r8, %r46;
	mov.b32 	%r110, {%rs93, %rs92};
	// begin inline asm
	{.reg .f16 low,high;
  mov.b32 {low,high},%r110;
  cvt.f32.f16 %f128, low;}

	// end inline asm
	// begin inline asm
	{.reg .f16 low,high;
  mov.b32 {low,high},%r110;
  cvt.f32.f16 %f129, high;}

	// end inline asm
	add.f32 	%f130, %f128, %f129;
	add.f32 	%f35, %f249, %f130;
	mul.f32 	%f131, %f129, %f129;
	fma.rn.f32 	%f132, %f128, %f128, %f131;
	add.f32 	%f36, %f250, %f132;
	add.s32 	%r112, %r245, 1;
	mul.wide.s32 	%rd13, %r112, %r46;
	mov.u16 	%rs94, %rs96;
	mov.u16 	%rs95, %rs96;
	@%p21 bra 	$L__BB0_38;
	add.s64 	%rd65, %rd2, %rd13;
	shl.b64 	%rd66, %rd65, 1;
	add.s64 	%rd67, %rd1, %rd66;
	ld.global.u32 	%r113, [%rd67];
	mov.b32 	{%rs95, %rs94}, %r113;
$L__BB0_38:
	mov.b32 	%r114, {%rs95, %rs94};
	// begin inline asm
	{.reg .f16 low,high;
  mov.b32 {low,high},%r114;
  cvt.f32.f16 %f133, low;}

	// end inline asm
	// begin inline asm
	{.reg .f16 low,high;
  mov.b32 {low,high},%r114;
  cvt.f32.f16 %f134, high;}

	// end inline asm
	add.f32 	%f135, %f133, %f134;
	add.f32 	%f249, %f35, %f135;
	mul.f32 	%f136, %f134, %f134;
	fma.rn.f32 	%f137, %f133, %f133, %f136;
	add.f32 	%f250, %f36, %f137;
	add.s32 	%r245, %r245, 2;
$L__BB0_39:
	and.b32  	%r116, %r12, 1;
	setp.eq.b32 	%p22, %r116, 1;
	not.pred 	%p23, %p22;
	@%p23 bra 	$L__BB0_43;
	setp.ge.s32 	%p24, %r8, %r46;
	mul.wide.s32 	%rd68, %r245, %r46;
	add.s64 	%rd14, %rd2, %rd68;
	mov.u16 	%rs97, %rs96;
	@%p24 bra 	$L__BB0_42;
	shl.b64 	%rd69, %rd14, 1;
	add.s64 	%rd70, %rd1, %rd69;
	ld.global.u32 	%r117, [%rd70];
	mov.b32 	{%rs97, %rs96}, %r117;
$L__BB0_42:
	mov.b32 	%r118, {%rs97, %rs96};
	// begin inline asm
	{.reg .f16 low,high;
  mov.b32 {low,high},%r118;
  cvt.f32.f16 %f138, low;}

	// end inline asm
	// begin inline asm
	{.reg .f16 low,high;
  mov.b32 {low,high},%r118;
  cvt.f32.f16 %f139, high;}

	// end inline asm
	add.f32 	%f140, %f138, %f139;
	add.f32 	%f249, %f249, %f140;
	mul.f32 	%f141, %f139, %f139;
	fma.rn.f32 	%f142, %f138, %f138, %f141;
	add.f32 	%f250, %f250, %f142;
$L__BB0_43:
	div.u32 	%r28, %r7, %r51;
	mul.lo.s32 	%r120, %r28, %r51;
	sub.s32 	%r29, %r7, %r120;
	setp.eq.s32 	%p25, %r29, 0;
	selp.u32 	%r121, 1, 0, %p25;
	mov.u32 	%r122, _ZZ22groupNormNHWCSumKernelILi160EEv19GroupNormNHWCParamsE11tempStorage;
	mad.lo.s32 	%r123, %r6, 12, %r122;
	add.s32 	%r30, %r123, 16;
	st.shared.u32 	[%r123+16], %r121;
	st.shared.f32 	[%r123+20], %f249;
	st.shared.f32 	[%r123+24], %f250;
	bar.sync 	0;
	setp.gt.u32 	%p26, %r6, 31;
	@%p26 bra 	$L__BB0_47;
	mad.lo.s32 	%r31, %r6, 48, %r30;
	ld.shared.u32 	%r215, [%r31];
	ld.shared.f32 	%f143, [%r31+4];
	ld.shared.f32 	%f144, [%r31+8];
	ld.shared.u32 	%r216, [%r31+12];
	ld.shared.f32 	%f145, [%r31+16];
	ld.shared.f32 	%f146, [%r31+20];
	ld.shared.u32 	%r217, [%r31+24];
	ld.shared.f32 	%f147, [%r31+28];
	ld.shared.f32 	%f148, [%r31+32];
	ld.shared.u32 	%r218, [%r31+36];
	ld.shared.f32 	%f149, [%r31+40];
	ld.shared.f32 	%f150, [%r31+44];
	ld.shared.u32 	%r219, [%r31+48];
	ld.shared.f32 	%f151, [%r31+52];
	ld.shared.f32 	%f152, [%r31+56];
	setp.eq.s32 	%p27, %r216, 0;
	add.f32 	%f153, %f145, %f143;
	selp.f32 	%f154, %f153, %f145, %p27;
	add.f32 	%f155, %f144, %f146;
	selp.f32 	%f156, %f155, %f146, %p27;
	add.s32 	%r220, %r216, %r215;
	setp.eq.s32 	%p28, %r217, 0;
	add.f32 	%f157, %f154, %f147;
	selp.f32 	%f158, %f157, %f147, %p28;
	add.f32 	%f159, %f156, %f148;
	selp.f32 	%f160, %f159, %f148, %p28;
	add.s32 	%r221, %r220, %r217;
	setp.eq.s32 	%p29, %r218, 0;
	add.f32 	%f161, %f158, %f149;
	selp.f32 	%f162, %f161, %f149, %p29;
	add.f32 	%f163, %f160, %f150;
	selp.f32 	%f164, %f163, %f150, %p29;
	add.s32 	%r222, %r221, %r218;
	setp.eq.s32 	%p30, %r219, 0;
	add.f32 	%f165, %f162, %f151;
	selp.f32 	%f166, %f165, %f151, %p30;
	add.f32 	%f167, %f164, %f152;
	selp.f32 	%f168, %f167, %f152, %p30;
	add.s32 	%r126, %r222, %r219;
	// begin inline asm
	mov.u32 %r124, %laneid;
	// end inline asm
	mov.b32 	%r212, 1;
	mov.b32 	%r213, 0;
	mov.b32 	%r214, -1;
	// begin inline asm
	shfl.sync.up.b32 %r125, %r126, %r212, %r213, %r214;
	// end inline asm
	mov.b32 	%r131, %f166;
	// begin inline asm
	shfl.sync.up.b32 %r130, %r131, %r212, %r213, %r214;
	// end inline asm
	mov.b32 	%f169, %r130;
	mov.b32 	%r136, %f168;
	// begin inline asm
	shfl.sync.up.b32 %r135, %r136, %r212, %r213, %r214;
	// end inline asm
	mov.b32 	%f170, %r135;
	setp.eq.s32 	%p31, %r126, 0;
	add.f32 	%f171, %f166, %f169;
	selp.f32 	%f172, %f171, %f166, %p31;
	add.f32 	%f173, %f168, %f170;
	selp.f32 	%f174, %f173, %f168, %p31;
	setp.lt.s32 	%p32, %r124, 1;
	selp.b32 	%r223, 0, %r125, %p32;
	add.s32 	%r141, %r223, %r126;
	selp.f32 	%f175, %f166, %f172, %p32;
	selp.f32 	%f176, %f168, %f174, %p32;
	mov.b32 	%r152, 2;
	// begin inline asm
	shfl.sync.up.b32 %r140, %r141, %r152, %r213, %r214;
	// end inline asm
	mov.b32 	%r146, %f175;
	// begin inline asm
	shfl.sync.up.b32 %r145, %r146, %r152, %r213, %r214;
	// end inline asm
	mov.b32 	%f177, %r145;
	mov.b32 	%r151, %f176;
	// begin inline asm
	shfl.sync.up.b32 %r150, %r151, %r152, %r213, %r214;
	// end inline asm
	mov.b32 	%f178, %r150;
	setp.eq.s32 	%p33, %r141, 0;
	add.f32 	%f179, %f175, %f177;
	selp.f32 	%f180, %f179, %f175, %p33;
	add.f32 	%f181, %f176, %f178;
	selp.f32 	%f182, %f181, %f176, %p33;
	setp.lt.s32 	%p34, %r124, 2;
	selp.b32 	%r224, 0, %r140, %p34;
	add.s32 	%r156, %r224, %r141;
	selp.f32 	%f183, %f175, %f180, %p34;
	selp.f32 	%f184, %f176, %f182, %p34;
	mov.b32 	%r167, 4;
	// begin inline asm
	shfl.sync.up.b32 %r155, %r156, %r167, %r213, %r214;
	// end inline asm
	mov.b32 	%r161, %f183;
	// begin inline asm
	shfl.sync.up.b32 %r160, %r161, %r167, %r213, %r214;
	// end inline asm
	mov.b32 	%f185, %r160;
	mov.b32 	%r166, %f184;
	// begin inline asm
	shfl.sync.up.b32 %r165, %r166, %r167, %r213, %r214;
	// end inline asm
	mov.b32 	%f186, %r165;
	setp.eq.s32 	%p35, %r156, 0;
	add.f32 	%f187, %f183, %f185;
	selp.f32 	%f188, %f187, %f183, %p35;
	add.f32 	%f189, %f184, %f186;
	selp.f32 	%f190, %f189, %f184, %p35;
	setp.lt.s32 	%p36, %r124, 4;
	selp.b32 	%r225, 0, %r155, %p36;
	add.s32 	%r171, %r225, %r156;
	selp.f32 	%f191, %f183, %f188, %p36;
	selp.f32 	%f192, %f184, %f190, %p36;
	mov.b32 	%r182, 8;
	// begin inline asm
	shfl.sync.up.b32 %r170, %r171, %r182, %r213, %r214;
	// end inline asm
	mov.b32 	%r176, %f191;
	// begin inline asm
	shfl.sync.up.b32 %r175, %r176, %r182, %r213, %r214;
	// end inline asm
	mov.b32 	%f193, %r175;
	mov.b32 	%r181, %f192;
	// begin inline asm
	shfl.sync.up.b32 %r180, %r181, %r182, %r213, %r214;
	// end inline asm
	mov.b32 	%f194, %r180;
	setp.eq.s32 	%p37, %r171, 0;
	add.f32 	%f195, %f191, %f193;
	selp.f32 	%f196, %f195, %f191, %p37;
	add.f32 	%f197, %f192, %f194;
	selp.f32 	%f198, %f197, %f192, %p37;
	setp.lt.s32 	%p38, %r124, 8;
	selp.b32 	%r226, 0, %r170, %p38;
	add.s32 	%r186, %r226, %r171;
	selp.f32 	%f199, %f191, %f196, %p38;
	selp.f32 	%f200, %f192, %f198, %p38;
	mov.b32 	%r197, 16;
	// begin inline asm
	shfl.sync.up.b32 %r185, %r186, %r197, %r213, %r214;
	// end inline asm
	mov.b32 	%r191, %f199;
	// begin inline asm
	shfl.sync.up.b32 %r190, %r191, %r197, %r213, %r214;
	// end inline asm
	mov.b32 	%f201, %r190;
	mov.b32 	%r196, %f200;
	// begin inline asm
	shfl.sync.up.b32 %r195, %r196, %r197, %r213, %r214;
	// end inline asm
	mov.b32 	%f202, %r195;
	setp.eq.s32 	%p39, %r186, 0;
	add.f32 	%f203, %f199, %f201;
	selp.f32 	%f204, %f203, %f199, %p39;
	add.f32 	%f205, %f200, %f202;
	selp.f32 	%f206, %f205, %f200, %p39;
	setp.lt.s32 	%p40, %r124, 16;
	selp.b32 	%r227, 0, %r185, %p40;
	add.s32 	%r201, %r227, %r186;
	selp.f32 	%f207, %f199, %f204, %p40;
	selp.f32 	%f208, %f200, %f206, %p40;
	// begin inline asm
	shfl.sync.up.b32 %r200, %r201, %r212, %r213, %r214;
	// end inline asm
	mov.b32 	%r206, %f207;
	// begin inline asm
	shfl.sync.up.b32 %r205, %r206, %r212, %r213, %r214;
	// end inline asm
	mov.b32 	%r211, %f208;
	// begin inline asm
	shfl.sync.up.b32 %r210, %r211, %r212, %r213, %r214;
	// end inline asm
	setp.eq.s32 	%p41, %r6, 0;
	ld.shared.u32 	%r247, [%r31];
	ld.shared.f32 	%f251, [%r31+4];
	ld.shared.f32 	%f252, [%r31+8];
	ld.shared.u32 	%r36, [%r31+12];
	ld.shared.f32 	%f49, [%r31+16];
	ld.shared.f32 	%f50, [%r31+20];
	ld.shared.u32 	%r37, [%r31+24];
	ld.shared.f32 	%f51, [%r31+28];
	ld.shared.f32 	%f52, [%r31+32];
	ld.shared.u32 	%r38, [%r31+36];
	ld.shared.f32 	%f53, [%r31+40];
	ld.shared.f32 	%f54, [%r31+44];
	ld.shared.u32 	%r39, [%r31+48];
	ld.shared.f32 	%f55, [%r31+52];
	ld.shared.f32 	%f56, [%r31+56];
	@%p41 bra 	$L__BB0_46;
	mov.b32 	%f209, %r205;
	mov.b32 	%f210, %r210;
	setp.eq.s32 	%p42, %r247, 0;
	add.f32 	%f211, %f251, %f209;
	selp.f32 	%f251, %f211, %f251, %p42;
	add.f32 	%f212, %f252, %f210;
	selp.f32 	%f252, %f212, %f252, %p42;
	add.s32 	%r247, %r247, %r200;
$L__BB0_46:
	setp.eq.s32 	%p43, %r36, 0;
	add.f32 	%f213, %f251, %f49;
	selp.f32 	%f214, %f213, %f49, %p43;
	add.f32 	%f215, %f252, %f50;
	selp.f32 	%f216, %f215, %f50, %p43;
	add.s32 	%r228, %r36, %r247;
	setp.eq.s32 	%p44, %r37, 0;
	add.f32 	%f217, %f214, %f51;
	selp.f32 	%f218, %f217, %f51, %p44;
	add.f32 	%f219, %f216, %f52;
	selp.f32 	%f220, %f219, %f52, %p44;
	add.s32 	%r229, %r37, %r228;
	setp.eq.s32 	%p45, %r38, 0;
	add.f32 	%f221, %f218, %f53;
	selp.f32 	%f222, %f221, %f53, %p45;
	add.f32 	%f223, %f220, %f54;
	selp.f32 	%f224, %f223, %f54, %p45;
	add.s32 	%r230, %r38, %r229;
	setp.eq.s32 	%p46, %r39, 0;
	add.f32 	%f225, %f222, %f55;
	selp.f32 	%f226, %f225, %f55, %p46;
	add.f32 	%f227, %f224, %f56;
	selp.f32 	%f228, %f227, %f56, %p46;
	add.s32 	%r231, %r39, %r230;
	st.shared.u32 	[%r31], %r247;
	st.shared.f32 	[%r31+4], %f251;
	st.shared.f32 	[%r31+8], %f252;
	st.shared.u32 	[%r31+12], %r228;
	st.shared.f32 	[%r31+16], %f214;
	st.shared.f32 	[%r31+20], %f216;
	st.shared.u32 	[%r31+24], %r229;
	st.shared.f32 	[%r31+28], %f218;
	st.shared.f32 	[%r31+32], %f220;
	st.shared.u32 	[%r31+36], %r230;
	st.shared.f32 	[%r31+40], %f222;
	st.shared.f32 	[%r31+44], %f224;
	st.shared.u32 	[%r31+48], %r231;
	st.shared.f32 	[%r31+52], %f226;
	st.shared.f32 	[%r31+56], %f228;
$L__BB0_47:
	bar.sync 	0;
	add.s32 	%r232, %r51, -2;
	setp.ne.s32 	%p47, %r29, %r232;
	@%p47 bra 	$L__BB0_49;
	ld.shared.f32 	%f229, [%r30+8];
	ld.shared.f32 	%f230, [%r30+4];
	shl.b32 	%r233, %r28, 3;
	mov.u32 	%r234, _ZZ22groupNormNHWCSumKernelILi160EEv19GroupNormNHWCParamsE4smem;
	add.s32 	%r235, %r234, %r233;
	st.shared.v2.f32 	[%r235], {%f230, %f229};
$L__BB0_49:
	bar.sync 	0;
	mad.lo.s32 	%r42, %r53, %r5, %r6;
	setp.ge.u32 	%p48, %r6, %r53;
	setp.ge.s32 	%p49, %r42, %r47;
	or.pred  	%p50, %p48, %p49;
	@%p50 bra 	$L__BB0_51;
	shl.b32 	%r236, %r6, 3;
	mov.u32 	%r237, _ZZ22groupNormNHWCSumKernelILi160EEv19GroupNormNHWCParamsE4smem;
	add.s32 	%r238, %r237, %r236;
	ld.shared.v2.f32 	{%f231, %f232}, [%r238];
	mul.lo.s32 	%r239, %r4, %r47;
	shl.b32 	%r240, %r239, 1;
	add.s32 	%r241, %r42, %r240;
	cvta.to.global.u64 	%rd71, %rd19;
	mul.wide.s32 	%rd72, %r241, 4;
	add.s64 	%rd73, %rd71, %rd72;
	atom.global.add.f32 	%f233, [%rd73], %f231;
	mul.wide.s32 	%rd74, %r47, 4;
	add.s64 	%rd75, %rd73, %rd74;
	atom.global.add.f32 	%f234, [%rd75], %f232;
$L__BB0_51:
	ret;

}
	// .globl	_Z22groupNormNHWCSumKernelILi256EEv19GroupNormNHWCParams
.visible .entry _Z22groupNormNHWCSumKernelILi256EEv19GroupNormNHWCParams(
	.param .align 8 .b8 _Z22groupNormNHWCSumKernelILi256EEv19GroupNormNHWCParams_param_0[96]
)
{
	.reg .pred 	%p<57>;
	.reg .b16 	%rs<98>;
	.reg .b32 	%r<273>;
	.reg .b32 	%f<289>;
	.reg .b64 	%rd<76>;
	// demoted variable
	.shared .align 16 .b8 _ZZ22groupNormNHWCSumKernelILi256EEv19GroupNormNHWCParamsE11tempStorage[3488];
	// demoted variable
	.shared .align 8 .b8 _ZZ22groupNormNHWCSumKernelILi256EEv19GroupNormNHWCParamsE4smem[2048];
	ld.param.u32 	%r53, [_Z22groupNormNHWCSumKernelILi256EEv19GroupNormNHWCParams_param_0+88];
	ld.param.u32 	%r52, [_Z22groupNormNHWCSumKernelILi256EEv19GroupNormNHWCParams_param_0+80];
	ld.param.u32 	%r47, [_Z22groupNormNHWCSumKernelILi256EEv19GroupNormNHWCParams_param_0+56];
	ld.param.v2.u32 	{%r45, %r46}, [_Z22groupNormNHWCSumKernelILi256EEv19GroupNormNHWCParams_param_0+48];
	ld.param.u64 	%rd19, [_Z22groupNormNHWCSumKernelILi256EEv19GroupNormNHWCParams_param_0+32];
	ld.param.v2.u32 	{%r48, %r49}, [_Z22groupNormNHWCSumKernelILi256EEv19GroupNormNHWCParams_param_0+64];
	ld.param.v2.u32 	{%r50, %r51}, [_Z22groupNormNHWCSumKernelILi256EEv19GroupNormNHWCParams_param_0+72];
	ld.param.u64 	%rd16, [_Z22groupNormNHWCSumKernelILi256EEv19GroupNormNHWCParams_param_0+8];
	cvta.to.global.u64 	%rd1, %rd16;
	mov.u32 	%r2, %ctaid.z;
	mov.u32 	%r59, %ctaid.x;
	mov.u32 	%r3, %tid.x;
	shl.b32 	%r4, %r3, 1;
	mad.lo.s32 	%r5, %r50, %r59, %r4;
	mov.u32 	%r60, %ctaid.y;
	mul.lo.s32 	%r270, %r49, %r60;
	add.s32 	%r61, %r270, %r49;
	min.s32 	%r7, %r61, %r48;
	setp.ge.s32 	%p1, %r270, %r7;
	mov.f32 	%f285, 0f00000000;
	mov.f32 	%f286, %f285;
	@%p1 bra 	$L__BB1_43;
	cvt.u64.u32 	%rd20, %r2;
	cvt.s64.s32 	%rd21, %r52;
	cvt.s64.s32 	%rd22, %r5;
	mad.lo.s64 	%rd2, %rd21, %rd20, %rd22;
	mov.b32 	%r62, 0;
	// begin inline asm
	cvt.rn.f16.s32 %rs96, %r62;
	// end inline asm
	sub.s32 	%r9, %r7, %r270;
	and.b32  	%r10, %r9, 7;
	sub.s32 	%r63, %r270, %r7;
	setp.gt.u32 	%p2, %r63, -8;
	mov.f32 	%f286, 0f00000000;
	mov.f32 	%f285, %f286;
	@%p2 bra 	$L__BB1_21;
	add.s32 	%r268, %r270, 3;
	and.b32  	%r64, %r9, -8;
	neg.s32 	%r267, %r64;
	mov.f32 	%f286, 0f00000000;
$L__BB1_3:
	.pragma "nounroll";
	setp.ge.s32 	%p3, %r5, %r46;
	mov.u16 	%rs68, %rs96;
	mov.u16 	%rs69, %rs96;
	@%p3 bra 	$L__BB1_5;
	add.s32 	%r65, %r268, -3;
	mul.wide.s32 	%rd23, %r65, %r46;
	add.s64 	%rd24, %rd2, %rd23;
	shl.b64 	%rd25, %rd24, 1;
	add.s64 	%rd26, %rd1, %rd25;
	ld.global.u32 	%r66, [%rd26];
	mov.b32 	{%rs69, %rs68}, %r66;
$L__BB1_5:
	setp.ge.s32 	%p4, %r5, %r46;
	mov.b32 	%r67, {%rs69, %rs68};
	// begin inline asm
	{.reg .f16 low,high;
  mov.b32 {low,high},%r67;
  cvt.f32.f16 %f72, low;}

	// end inline asm
	// begin inline asm
	{.reg .f16 low,high;
  mov.b32 {low,high},%r67;
  cvt.f32.f16 %f73, high;}

	// end inline asm
	add.f32 	%f74, %f72, %f73;
	add.f32 	%f3, %f285, %f74;
	mul.f32 	%f75, %f73, %f73;
	fma.rn.f32 	%f76, %f72, %f72, %f75;
	add.f32 	%f4, %f286, %f76;
	add.s32 	%r69, %r268, -2;
	mul.wide.s32 	%rd3, %r69, %r46;
	mov.u16 	%rs70, %rs96;
	mov.u16 	%rs71, %rs96;
	@%p4 bra 	$L__BB1_7;
	add.s64 	%rd27, %rd2, %rd3;
	shl.b64 	%rd28, %rd27, 1;
	add.s64 	%rd29, %rd1, %rd28;
	ld.global.u32 	%r70, [%rd29];
	mov.b32 	{%rs71, %rs70}, %r70;
$L__BB1_7:
	setp.ge.s32 	%p5, %r5, %r46;
	mov.b32 	%r71, {%rs71, %rs70};
	// begin inline asm
	{.reg .f16 low,high;
  mov.b32 {low,high},%r71;
  cvt.f32.f16 %f77, low;}

	// end inline asm
	// begin inline asm
	{.reg .f16 low,high;
  mov.b32 {low,high},%r71;
  cvt.f32.f16 %f78, high;}

	// end inline asm
	add.f32 	%f79, %f77, %f78;
	add.f32 	%f5, %f3, %f79;
	mul.f32 	%f80, %f78, %f78;
	fma.rn.f32 	%f81, %f77, %f77, %f80;
	add.f32 	%f6, %f4, %f81;
	add.s32 	%r73, %r268, -1;
	mul.wide.s32 	%rd4, %r73, %r46;
	mov.u16 	%rs72, %rs96;
	mov.u16 	%rs73, %rs96;
	@%p5 bra 	$L__BB1_9;
	add.s64 	%rd30, %rd2, %rd4;
	shl.b64 	%rd31, %rd30, 1;
	add.s64 	%rd32, %rd1, %rd31;
	ld.global.u32 	%r74, [%rd32];
	mov.b32 	{%rs73, %rs72}, %r74;
$L__BB1_9:
	setp.ge.s32 	%p6, %r5, %r46;
	mov.b32 	%r75, {%rs73, %rs72};
	// begin inline asm
	{.reg .f16 low,high;
  mov.b32 {low,high},%r75;
  cvt.f32.f16 %f82, low;}

	// end inline asm
	// begin inline asm
	{.reg .f16 low,high;
  mov.b32 {low,high},%r75;
  cvt.f32.f16 %f83, high;}

	// end inline asm
	add.f32 	%f84, %f82, %f83;
	add.f32 	%f7, %f5, %f84;
	mul.f32 	%f85, %f83, %f83;
	fma.rn.f32 	%f86, %f82, %f82, %f85;
	add.f32 	%f8, %f6, %f86;
	add.s32 	%r15, %r268, 4;
	mul.wide.s32 	%rd5, %r268, %r46;
	mov.u16 	%rs74, %rs96;
	mov.u16 	%rs75, %rs96;
	@%p6 bra 	$L__BB1_11;
	add.s64 	%rd33, %rd2, %rd5;
	shl.b64 	%rd34, %rd33, 1;
	add.s64 	%rd35, %rd1, %rd34;
	ld.global.u32 	%r77, [%rd35];
	mov.b32 	{%rs75, %rs74}, %r77;
$L__BB1_11:
	setp.ge.s32 	%p7, %r5, %r46;
	mov.b32 	%r78, {%rs75, %rs74};
	// begin inline asm
	{.reg .f16 low,high;
  mov.b32 {low,high},%r78;
  cvt.f32.f16 %f87, low;}

	// end inline asm
	// begin inline asm
	{.reg .f16 low,high;
  mov.b32 {low,high},%r78;
  cvt.f32.f16 %f88, high;}

	// end inline asm
	add.f32 	%f89, %f87, %f88;
	add.f32 	%f9, %f7, %f89;
	mul.f32 	%f90, %f88, %f88;
	fma.rn.f32 	%f91, %f87, %f87, %f90;
	add.f32 	%f10, %f8, %f91;
	add.s32 	%r80, %r268, 1;
	mul.wide.s32 	%rd6, %r80, %r46;
	mov.u16 	%rs76, %rs96;
	mov.u16 	%rs77, %rs96;
	@%p7 bra 	$L__BB1_13;
	add.s64 	%rd36, %rd2, %rd6;
	shl.b64 	%rd37, %rd36, 1;
	add.s64 	%rd38, %rd1, %rd37;
	ld.global.u32 	%r81, [%rd38];
	mov.b32 	{%rs77, %rs76}, %r81;
$L__BB1_13:
	setp.ge.s32 	%p8, %r5, %r46;
	mov.b32 	%r82, {%rs77, %rs76};
	// begin inline asm
	{.reg .f16 low,high;
  mov.b32 {low,high},%r82;
  cvt.f32.f16 %f92, low;}

	// end inline asm
	// begin inline asm
	{.reg .f16 low,high;
  mov.b32 {low,high},%r82;
  cvt.f32.f16 %f93, high;}

	// end inline asm
	add.f32 	%f94, %f92, %f93;
	add.f32 	%f11, %f9, %f94;
	mul.f32 	%f95, %f93, %f93;
	fma.rn.f32 	%f96, %f92, %f92, %f95;
	add.f32 	%f12, %f10, %f96;
	add.s32 	%r84, %r268, 2;
	mul.wide.s32 	%rd7, %r84, %r46;
	mov.u16 	%rs78, %rs96;
	mov.u16 	%rs79, %rs96;
	@%p8 bra 	$L__BB1_15;
	add.s64 	%rd39, %rd2, %rd7;
	shl.b64 	%rd40, %rd39, 1;
	add.s64 	%rd41, %rd1, %rd40;
	ld.global.u32 	%r85, [%rd41];
	mov.b32 	{%rs79, %rs78}, %r85;
$L__BB1_15:
	setp.ge.s32 	%p9, %r5, %r46;
	mov.b32 	%r86, {%rs79, %rs78};
	// begin inline asm
	{.reg .f16 low,high;
  mov.b32 {low,high},%r86;
  cvt.f32.f16 %f97, low;}

	// end inline asm
	// begin inline asm
	{.reg .f16 low,high;
  mov.b32 {low,high},%r86;
  cvt.f32.f16 %f98, high;}

	// end inline asm
	add.f32 	%f99, %f97, %f98;
	add.f32 	%f13, %f11, %f99;
	mul.f32 	%f100, %f98, %f98;
	fma.rn.f32 	%f101, %f97, %f97, %f100;
	add.f32 	%f14, %f12, %f101;
	add.s32 	%r88, %r268, 3;
	mul.wide.s32 	%rd8, %r88, %r46;
	mov.u16 	%rs80, %rs96;
	mov.u16 	%rs81, %rs96;
	@%p9 bra 	$L__BB1_17;
	add.s64 	%rd42, %rd2, %rd8;
	shl.b64 	%rd43, %rd42, 1;
	add.s64 	%rd44, %rd1, %rd43;
	ld.global.u32 	%r89, [%rd44];
	mov.b32 	{%rs81, %rs80}, %r89;
$L__BB1_17:
	setp.ge.s32 	%p10, %r5, %r46;
	mov.b32 	%r90, {%rs81, %rs80};
	// begin inline asm
	{.reg .f16 low,high;
  mov.b32 {low,high},%r90;
  cvt.f32.f16 %f102, low;}

	// end inline asm
	// begin inline asm
	{.reg .f16 low,high;
  mov.b32 {low,high},%r90;
  cvt.f32.f16 %f103, high;}

	// end inline asm
	add.f32 	%f104, %f102, %f103;
	add.f32 	%f15, %f13, %f104;
	mul.f32 	%f105, %f103, %f103;
	fma.rn.f32 	%f106, %f102, %f102, %f105;
	add.f32 	%f16, %f14, %f106;
	mul.wide.s32 	%rd9, %r15, %r46;
	mov.u16 	%rs82, %rs96;
	mov.u16 	%rs83, %rs96;
	@%p10 bra 	$L__BB1_19;
	add.s64 	%rd45, %rd2, %rd9;
	shl.b64 	%rd46, %rd45, 1;
	add.s64 	%rd47, %rd1, %rd46;
	ld.global.u32 	%r92, [%rd47];
	mov.b32 	{%rs83, %rs82}, %r92;
$L__BB1_19:
	mov.b32 	%r93, {%rs83, %rs82};
	// begin inline asm
	{.reg .f16 low,high;
  mov.b32 {low,high},%r93;
  cvt.f32.f16 %f107, low;}

	// end inline asm
	// begin inline asm
	{.reg .f16 low,high;
  mov.b32 {low,high},%r93;
  cvt.f32.f16 %f108, high;}

	// end inline asm
	add.f32 	%f109, %f107, %f108;
	add.f32 	%f285, %f15, %f109;
	mul.f32 	%f110, %f108, %f108;
	fma.rn.f32 	%f111, %f107, %f107, %f110;
	add.f32 	%f286, %f16, %f111;
	add.s32 	%r268, %r268, 8;
	add.s32 	%r267, %r267, 8;
	setp.ne.s32 	%p11, %r267, 0;
	@%p11 bra 	$L__BB1_3;
	add.s32 	%r270, %r268, -3;
$L__BB1_21:
	setp.eq.s32 	%p12, %r10, 0;
	@%p12 bra 	$L__BB1_43;
	and.b32  	%r20, %r9, 3;
	setp.lt.u32 	%p13, %r10, 4;
	@%p13 bra 	$L__BB1_32;
	setp.ge.s32 	%p14, %r5, %r46;
	mov.u16 	%rs84, %rs96;
	mov.u16 	%rs85, %rs96;
	@%p14 bra 	$L__BB1_25;
	mul.wide.s32 	%rd48, %r270, %r46;
	add.s64 	%rd49, %rd2, %rd48;
	shl.b64 	%rd50, %rd49, 1;
	add.s64 	%rd51, %rd1, %rd50;
	ld.global.u32 	%r95, [%rd51];
	mov.b32 	{%rs85, %rs84}, %r95;
$L__BB1_25:
	setp.ge.s32 	%p15, %r5, %r46;
	mov.b32 	%r96, {%rs85, %rs84};
	// begin inline asm
	{.reg .f16 low,high;
  mov.b32 {low,high},%r96;
  cvt.f32.f16 %f113, low;}

	// end inline asm
	// begin inline asm
	{.reg .f16 low,high;
  mov.b32 {low,high},%r96;
  cvt.f32.f16 %f114, high;}

	// end inline asm
	add.f32 	%f115, %f113, %f114;
	add.f32 	%f23, %f285, %f115;
	mul.f32 	%f116, %f114, %f114;
	fma.rn.f32 	%f117, %f113, %f113, %f116;
	add.f32 	%f24, %f286, %f117;
	add.s32 	%r98, %r270, 1;
	mul.wide.s32 	%rd10, %r98, %r46;
	mov.u16 	%rs86, %rs96;
	mov.u16 	%rs87, %rs96;
	@%p15 bra 	$L__BB1_27;
	add.s64 	%rd52, %rd2, %rd10;
	shl.b64 	%rd53, %rd52, 1;
	add.s64 	%rd54, %rd1, %rd53;
	ld.global.u32 	%r99, [%rd54];
	mov.b32 	{%rs87, %rs86}, %r99;
$L__BB1_27:
	setp.ge.s32 	%p16, %r5, %r46;
	mov.b32 	%r100, {%rs87, %rs86};
	// begin inline asm
	{.reg .f16 low,high;
  mov.b32 {low,high},%r100;
  cvt.f32.f16 %f118, low;}

	// end inline asm
	// begin inline asm
	{.reg .f16 low,high;
  mov.b32 {low,high},%r100;
  cvt.f32.f16 %f119, high;}

	// end inline asm
	add.f32 	%f120, %f118, %f119;
	add.f32 	%f25, %f23, %f120;
	mul.f32 	%f121, %f119, %f119;
	fma.rn.f32 	%f122, %f118, %f118, %f121;
	add.f32 	%f26, %f24, %f122;
	add.s32 	%r102, %r270, 2;
	mul.wide.s32 	%rd11, %r102, %r46;
	mov.u16 	%rs88, %rs96;
	mov.u16 	%rs89, %rs96;
	@%p16 bra 	$L__BB1_29;
	add.s64 	%rd55, %rd2, %rd11;
	shl.b64 	%rd56, %rd55, 1;
	add.s64 	%rd57, %rd1, %rd56;
	ld.global.u32 	%r103, [%rd57];
	mov.b32 	{%rs89, %rs88}, %r103;
$L__BB1_29:
	setp.ge.s32 	%p17, %r5, %r46;
	mov.b32 	%r104, {%rs89, %rs88};
	// begin inline asm
	{.reg .f16 low,high;
  mov.b32 {low,high},%r104;
  cvt.f32.f16 %f123, low;}

	// end inline asm
	// begin inline asm
	{.reg .f16 low,high;
  mov.b32 {low,high},%r104;
  cvt.f32.f16 %f124, high;}

	// end inline asm
	add.f32 	%f125, %f123, %f124;
	add.f32 	%f27, %f25, %f125;
	mul.f32 	%f126, %f124, %f124;
	fma.rn.f32 	%f127, %f123, %f123, %f126;
	add.f32 	%f28, %f26, %f127;
	add.s32 	%r106, %r270, 3;
	mul.wide.s32 	%rd12, %r106, %r46;
	mov.u16 	%rs90, %rs96;
	mov.u16 	%rs91, %rs96;
	@%p17 bra 	$L__BB1_31;
	add.s64 	%rd58, %rd2, %rd12;
	shl.b64 	%rd59, %rd58, 1;
	add.s64 	%rd60, %rd1, %rd59;
	ld.global.u32 	%r107, [%rd60];
	mov.b32 	{%rs91, %rs90}, %r107;
$L__BB1_31:
	mov.b32 	%r108, {%rs91, %rs90};
	// begin inline asm
	{.reg .f16 low,high;
  mov.b32 {low,high},%r108;
  cvt.f32.f16 %f128, low;}

	// end inline asm
	// begin inline asm
	{.reg .f16 low,high;
  mov.b32 {low,high},%r108;
  cvt.f32.f16 %f129, high;}

	// end inline asm
	add.f32 	%f130, %f128, %f129;
	add.f32 	%f285, %f27, %f130;
	mul.f32 	%f131, %f129, %f129;
	fma.rn.f32 	%f132, %f128, %f128, %f131;
	add.f32 	%f286, %f28, %f132;
	add.s32 	%r270, %r270, 4;
$L__BB1_32:
	setp.eq.s32 	%p18, %r20, 0;
	@%p18 bra 	$L__BB1_43;
	setp.eq.s32 	%p19, %r20, 1;
	@%p19 bra 	$L__BB1_39;
	setp.ge.s32 	%p20, %r5, %r46;
	mov.u16 	%rs92, %rs96;
	mov.u16 	%rs93, %rs96;
	@%p20 bra 	$L__BB1_36;
	mul.wide.s32 	%rd61, %r270, %r46;
	add.s64 	%rd62, %rd2, %rd61;
	shl.b64 	%rd63, %rd62, 1;
	add.s64 	%rd64, %rd1, %rd63;
	ld.global.u32 	%r110, [%rd64];
	mov.b32 	{%rs93, %rs92}, %r110;
$L__BB1_36:
	setp.ge.s32 	%p21, %r5, %r46;
	mov.b32 	%r111, {%rs93, %rs92};
	// begin inline asm
	{.reg .f16 low,high;
  mov.b32 {low,high},%r111;
  cvt.f32.f16 %f134, low;}

	// end inline asm
	// begin inline asm
	{.reg .f16 low,high;
  mov.b32 {low,high},%r111;
  cvt.f32.f16 %f135, high;}

	// end inline asm
	add.f32 	%f136, %f134, %f135;
	add.f32 	%f35, %f285, %f136;
	mul.f32 	%f137, %f135, %f135;
	fma.rn.f32 	%f138, %f134, %f134, %f137;
	add.f32 	%f36, %f286, %f138;
	add.s32 	%r113, %r270, 1;
	mul.wide.s32 	%rd13, %r113, %r46;
	mov.u16 	%rs94, %rs96;
	mov.u16 	%rs95, %rs96;
	@%p21 bra 	$L__BB1_38;
	add.s64 	%rd65, %rd2, %rd13;
	shl.b64 	%rd66, %rd65, 1;
	add.s64 	%rd67, %rd1, %rd66;
	ld.global.u32 	%r114, [%rd67];
	mov.b32 	{%rs95, %rs94}, %r114;
$L__BB1_38:
	mov.b32 	%r115, {%rs95, %rs94};
	// begin inline asm
	{.reg .f16 low,high;
  mov.b32 {low,high},%r115;
  cvt.f32.f16 %f139, low;}

	// end inline asm
	// begin inline asm
	{.reg .f16 low,high;
  mov.b32 {low,high},%r115;
  cvt.f32.f16 %f140, high;}

	// end inline asm
	add.f32 	%f141, %f139, %f140;
	add.f32 	%f285, %f35, %f141;
	mul.f32 	%f142, %f140, %f140;
	fma.rn.f32 	%f143, %f139, %f139, %f142;
	add.f32 	%f286, %f36, %f143;
	add.s32 	%r270, %r270, 2;
$L__BB1_39:
	and.b32  	%r117, %r9, 1;
	setp.eq.b32 	%p22, %r117, 1;
	not.pred 	%p23, %p22;
	@%p23 bra 	$L__BB1_43;
	setp.ge.s32 	%p24, %r5, %r46;
	mul.wide.s32 	%rd68, %r270, %r46;
	add.s64 	%rd14, %rd2, %rd68;
	mov.u16 	%rs97, %rs96;
	@%p24 bra 	$L__BB1_42;
	shl.b64 	%rd69, %rd14, 1;
	add.s64 	%rd70, %rd1, %rd69;
	ld.global.u32 	%r118, [%rd70];
	mov.b32 	{%rs97, %rs96}, %r118;
$L__BB1_42:
	mov.b32 	%r119, {%rs97, %rs96};
	// begin inline asm
	{.reg .f16 low,high;
  mov.b32 {low,high},%r119;
  cvt.f32.f16 %f144, low;}

	// end inline asm
	// begin inline asm
	{.reg .f16 low,high;
  mov.b32 {low,high},%r119;
  cvt.f32.f16 %f145, high;}

	// end inline asm
	add.f32 	%f146, %f144, %f145;
	add.f32 	%f285, %f285, %f146;
	mul.f32 	%f147, %f145, %f145;
	fma.rn.f32 	%f148, %f144, %f144, %f147;
	add.f32 	%f286, %f286, %f148;
$L__BB1_43:
	div.u32 	%r25, %r4, %r51;
	mul.lo.s32 	%r121, %r25, %r51;
	sub.s32 	%r122, %r4, %r121;
	setp.eq.s32 	%p25, %r122, 0;
	selp.u32 	%r123, 1, 0, %p25;
	shr.u32 	%r124, %r3, 3;
	add.s32 	%r125, %r124, %r3;
	mov.u32 	%r126, _ZZ22groupNormNHWCSumKernelILi256EEv19GroupNormNHWCParamsE11tempStorage;
	mad.lo.s32 	%r127, %r125, 12, %r126;
	st.shared.u32 	[%r127+16], %r123;
	st.shared.f32 	[%r127+20], %f285;
	st.shared.f32 	[%r127+24], %f286;
	bar.sync 	0;
	setp.gt.u32 	%p26, %r3, 31;
	@%p26 bra 	$L__BB1_47;
	mov.u32 	%r219, %tid.x;
	mov.u32 	%r220, _ZZ22groupNormNHWCSumKernelILi256EEv19GroupNormNHWCParamsE11tempStorage;
	mad.lo.s32 	%r221, %r219, 108, %r220;
	add.s32 	%r26, %r221, 16;
	ld.shared.u32 	%r222, [%r221+16];
	ld.shared.f32 	%f149, [%r221+20];
	ld.shared.f32 	%f150, [%r221+24];
	ld.shared.u32 	%r223, [%r221+28];
	ld.shared.f32 	%f151, [%r221+32];
	ld.shared.f32 	%f152, [%r221+36];
	ld.shared.u32 	%r224, [%r221+40];
	ld.shared.f32 	%f153, [%r221+44];
	ld.shared.f32 	%f154, [%r221+48];
	ld.shared.u32 	%r225, [%r221+52];
	ld.shared.f32 	%f155, [%r221+56];
	ld.shared.f32 	%f156, [%r221+60];
	ld.shared.u32 	%r226, [%r221+64];
	ld.shared.f32 	%f157, [%r221+68];
	ld.shared.f32 	%f158, [%r221+72];
	ld.shared.u32 	%r227, [%r221+76];
	ld.shared.f32 	%f159, [%r221+80];
	ld.shared.f32 	%f160, [%r221+84];
	ld.shared.u32 	%r228, [%r221+88];
	ld.shared.f32 	%f161, [%r221+92];
	ld.shared.f32 	%f162, [%r221+96];
	ld.shared.u32 	%r229, [%r221+100];
	ld.shared.f32 	%f163, [%r221+104];
	ld.shared.f32 	%f164, [%r221+108];
	setp.eq.s32 	%p27, %r223, 0;
	add.f32 	%f165, %f151, %f149;
	selp.f32 	%f166, %f165, %f151, %p27;
	add.f32 	%f167, %f150, %f152;
	selp.f32 	%f168, %f167, %f152, %p27;
	add.s32 	%r230, %r223, %r222;
	setp.eq.s32 	%p28, %r224, 0;
	add.f32 	%f169, %f166, %f153;
	selp.f32 	%f170, %f169, %f153, %p28;
	add.f32 	%f171, %f168, %f154;
	selp.f32 	%f172, %f171, %f154, %p28;
	add.s32 	%r231, %r230, %r224;
	setp.eq.s32 	%p29, %r225, 0;
	add.f32 	%f173, %f170, %f155;
	selp.f32 	%f174, %f173, %f155, %p29;
	add.f32 	%f175, %f172, %f156;
	selp.f32 	%f176, %f175, %f156, %p29;
	add.s32 	%r232, %r231, %r225;
	setp.eq.s32 	%p30, %r226, 0;
	add.f32 	%f177, %f174, %f157;
	selp.f32 	%f178, %f177, %f157, %p30;
	add.f32 	%f179, %f176, %f158;
	selp.f32 	%f180, %f179, %f158, %p30;
	add.s32 	%r233, %r232, %r226;
	setp.eq.s32 	%p31, %r227, 0;
	add.f32 	%f181, %f178, %f159;
	selp.f32 	%f182, %f181, %f159, %p31;
	add.f32 	%f183, %f180, %f160;
	selp.f32 	%f184, %f183, %f160, %p31;
	add.s32 	%r234, %r233, %r227;
	setp.eq.s32 	%p32, %r228, 0;
	add.f32 	%f185, %f182, %f161;
	selp.f32 	%f186, %f185, %f161, %p32;
	add.f32 	%f187, %f184, %f162;
	selp.f32 	%f188, %f187, %f162, %p32;
	add.s32 	%r235, %r234, %r228;
	setp.eq.s32 	%p33, %r229, 0;
	add.f32 	%f189, %f186, %f163;
	selp.f32 	%f190, %f189, %f163, %p33;
	add.f32 	%f191, %f188, %f164;
	selp.f32 	%f192, %f191, %f164, %p33;
	add.s32 	%r130, %r235, %r229;
	// begin inline asm
	mov.u32 %r128, %laneid;
	// end inline asm
	mov.b32 	%r216, 1;
	mov.b32 	%r217, 0;
	mov.b32 	%r218, -1;
	// begin inline asm
	shfl.sync.up.b32 %r129, %r130, %r216, %r217, %r218;
	// end inline asm
	mov.b32 	%r135, %f190;
	// begin inline asm
	shfl.sync.up.b32 %r134, %r135, %r216, %r217, %r218;
	// end inline asm
	mov.b32 	%f193, %r134;
	mov.b32 	%r140, %f192;
	// begin inline asm
	shfl.sync.up.b32 %r139, %r140, %r216, %r217, %r218;
	// end inline asm
	mov.b32 	%f194, %r139;
	setp.eq.s32 	%p34, %r130, 0;
	add.f32 	%f195, %f190, %f193;
	selp.f32 	%f196, %f195, %f190, %p34;
	add.f32 	%f197, %f192, %f194;
	selp.f32 	%f198, %f197, %f192, %p34;
	setp.lt.s32 	%p35, %r128, 1;
	selp.b32 	%r236, 0, %r129, %p35;
	add.s32 	%r145, %r236, %r130;
	selp.f32 	%f199, %f190, %f196, %p35;
	selp.f32 	%f200, %f192, %f198, %p35;
	mov.b32 	%r156, 2;
	// begin inline asm
	shfl.sync.up.b32 %r144, %r145, %r156, %r217, %r218;
	// end inline asm
	mov.b32 	%r150, %f199;
	// begin inline asm
	shfl.sync.up.b32 %r149, %r150, %r156, %r217, %r218;
	// end inline asm
	mov.b32 	%f201, %r149;
	mov.b32 	%r155, %f200;
	// begin inline asm
	shfl.sync.up.b32 %r154, %r155, %r156, %r217, %r218;
	// end inline asm
	mov.b32 	%f202, %r154;
	setp.eq.s32 	%p36, %r145, 0;
	add.f32 	%f203, %f199, %f201;
	selp.f32 	%f204, %f203, %f199, %p36;
	add.f32 	%f205, %f200, %f202;
	selp.f32 	%f206, %f205, %f200, %p36;
	setp.lt.s32 	%p37, %r128, 2;
	selp.b32 	%r237, 0, %r144, %p37;
	add.s32 	%r160, %r237, %r145;
	selp.f32 	%f207, %f199, %f204, %p37;
	selp.f32 	%f208, %f200, %f206, %p37;
	mov.b32 	%r171, 4;
	// begin inline asm
	shfl.sync.up.b32 %r159, %r160, %r171, %r217, %r218;
	// end inline asm
	mov.b32 	%r165, %f207;
	// begin inline asm
	shfl.sync.up.b32 %r164, %r165, %r171, %r217, %r218;
	// end inline asm
	mov.b32 	%f209, %r164;
	mov.b32 	%r170, %f208;
	// begin inline asm
	shfl.sync.up.b32 %r169, %r170, %r171, %r217, %r218;
	// end inline asm
	mov.b32 	%f210, %r169;
	setp.eq.s32 	%p38, %r160, 0;
	add.f32 	%f211, %f207, %f209;
	selp.f32 	%f212, %f211, %f207, %p38;
	add.f32 	%f213, %f208, %f210;
	selp.f32 	%f214, %f213, %f208, %p38;
	setp.lt.s32 	%p39, %r128, 4;
	selp.b32 	%r238, 0, %r159, %p39;
	add.s32 	%r175, %r238, %r160;
	selp.f32 	%f215, %f207, %f212, %p39;
	selp.f32 	%f216, %f208, %f214, %p39;
	mov.b32 	%r186, 8;
	// begin inline asm
	shfl.sync.up.b32 %r174, %r175, %r186, %r217, %r218;
	// end inline asm
	mov.b32 	%r180, %f215;
	// begin inline asm
	shfl.sync.up.b32 %r179, %r180, %r186, %r217, %r218;
	// end inline asm
	mov.b32 	%f217, %r179;
	mov.b32 	%r185, %f216;
	// begin inline asm
	shfl.sync.up.b32 %r184, %r185, %r186, %r217, %r218;
	// end inline asm
	mov.b32 	%f218, %r184;
	setp.eq.s32 	%p40, %r175, 0;
	add.f32 	%f219, %f215, %f217;
	selp.f32 	%f220, %f219, %f215, %p40;
	add.f32 	%f221, %f216, %f218;
	selp.f32 	%f222, %f221, %f216, %p40;
	setp.lt.s32 	%p41, %r128, 8;
	selp.b32 	%r239, 0, %r174, %p41;
	add.s32 	%r190, %r239, %r175;
	selp.f32 	%f223, %f215, %f220, %p41;
	selp.f32 	%f224, %f216, %f222, %p41;
	mov.b32 	%r201, 16;
	// begin inline asm
	shfl.sync.up.b32 %r189, %r190, %r201, %r217, %r218;
	// end inline asm
	mov.b32 	%r195, %f223;
	// begin inline asm
	shfl.sync.up.b32 %r194, %r195, %r201, %r217, %r218;
	// end inline asm
	mov.b32 	%f225, %r194;
	mov.b32 	%r200, %f224;
	// begin inline asm
	shfl.sync.up.b32 %r199, %r200, %r201, %r217, %r218;
	// end inline asm
	mov.b32 	%f226, %r199;
	setp.eq.s32 	%p42, %r190, 0;
	add.f32 	%f227, %f223, %f225;
	selp.f32 	%f228, %f227, %f223, %p42;
	add.f32 	%f229, %f224, %f226;
	selp.f32 	%f230, %f229, %f224, %p42;
	setp.lt.s32 	%p43, %r128, 16;
	selp.b32 	%r240, 0, %r189, %p43;
	add.s32 	%r205, %r240, %r190;
	selp.f32 	%f231, %f223, %f228, %p43;
	selp.f32 	%f232, %f224, %f230, %p43;
	// begin inline asm
	shfl.sync.up.b32 %r204, %r205, %r216, %r217, %r218;
	// end inline asm
	mov.b32 	%r210, %f231;
	// begin inline asm
	shfl.sync.up.b32 %r209, %r210, %r216, %r217, %r218;
	// end inline asm
	mov.b32 	%r215, %f232;
	// begin inline asm
	shfl.sync.up.b32 %r214, %r215, %r216, %r217, %r218;
	// end inline asm
	setp.eq.s32 	%p44, %r219, 0;
	ld.shared.u32 	%r272, [%r221+16];
	ld.shared.f32 	%f287, [%r221+20];
	ld.shared.f32 	%f288, [%r221+24];
	ld.shared.u32 	%r31, [%r221+28];
	ld.shared.f32 	%f49, [%r221+32];
	ld.shared.f32 	%f50, [%r221+36];
	ld.shared.u32 	%r32, [%r221+40];
	ld.shared.f32 	%f51, [%r221+44];
	ld.shared.f32 	%f52, [%r221+48];
	ld.shared.u32 	%r33, [%r221+52];
	ld.shared.f32 	%f53, [%r221+56];
	ld.shared.f32 	%f54, [%r221+60];
	ld.shared.u32 	%r34, [%r221+64];
	ld.shared.f32 	%f55, [%r221+68];
	ld.shared.f32 	%f56, [%r221+72];
	ld.shared.u32 	%r35, [%r221+76];
	ld.shared.f32 	%f57, [%r221+80];
	ld.shared.f32 	%f58, [%r221+84];
	ld.shared.u32 	%r36, [%r221+88];
	ld.shared.f32 	%f59, [%r221+92];
	ld.shared.f32 	%f60, [%r221+96];
	ld.shared.u32 	%r37, [%r221+100];
	ld.shared.f32 	%f61, [%r221+104];
	ld.shared.f32 	%f62, [%r221+108];
	@%p44 bra 	$L__BB1_46;
	mov.b32 	%f233, %r209;
	mov.b32 	%f234, %r214;
	setp.eq.s32 	%p45, %r272, 0;
	add.f32 	%f235, %f287, %f233;
	selp.f32 	%f287, %f235, %f287, %p45;
	add.f32 	%f236, %f288, %f234;
	selp.f32 	%f288, %f236, %f288, %p45;
	add.s32 	%r272, %r272, %r204;
$L__BB1_46:
	setp.eq.s32 	%p46, %r31, 0;
	add.f32 	%f237, %f287, %f49;
	selp.f32 	%f238, %f237, %f49, %p46;
	add.f32 	%f239, %f288, %f50;
	selp.f32 	%f240, %f239, %f50, %p46;
	add.s32 	%r241, %r31, %r272;
	setp.eq.s32 	%p47, %r32, 0;
	add.f32 	%f241, %f238, %f51;
	selp.f32 	%f242, %f241, %f51, %p47;
	add.f32 	%f243, %f240, %f52;
	selp.f32 	%f244, %f243, %f52, %p47;
	add.s32 	%r242, %r32, %r241;
	setp.eq.s32 	%p48, %r33, 0;
	add.f32 	%f245, %f242, %f53;
	selp.f32 	%f246, %f245, %f53, %p48;
	add.f32 	%f247, %f244, %f54;
	selp.f32 	%f248, %f247, %f54, %p48;
	add.s32 	%r243, %r33, %r242;
	setp.eq.s32 	%p49, %r34, 0;
	add.f32 	%f249, %f246, %f55;
	selp.f32 	%f250, %f249, %f55, %p49;
	add.f32 	%f251, %f248, %f56;
	selp.f32 	%f252, %f251, %f56, %p49;
	add.s32 	%r244, %r34, %r243;
	setp.eq.s32 	%p50, %r35, 0;
	add.f32 	%f253, %f250, %f57;
	selp.f32 	%f254, %f253, %f57, %p50;
	add.f32 	%f255, %f252, %f58;
	selp.f32 	%f256, %f255, %f58, %p50;
	add.s32 	%r245, %r35, %r244;
	setp.eq.s32 	%p51, %r36, 0;
	add.f32 	%f257, %f254, %f59;
	selp.f32 	%f258, %f257, %f59, %p51;
	add.f32 	%f259, %f256, %f60;
	selp.f32 	%f260, %f259, %f60, %p51;
	add.s32 	%r246, %r36, %r245;
	setp.eq.s32 	%p52, %r37, 0;
	add.f32 	%f261, %f258, %f61;
	selp.f32 	%f262, %f261, %f61, %p52;
	add.f32 	%f263, %f260, %f62;
	selp.f32 	%f264, %f263, %f62, %p52;
	add.s32 	%r247, %r37, %r246;
	st.shared.u32 	[%r26], %r272;
	st.shared.f32 	[%r26+4], %f287;
	st.shared.f32 	[%r26+8], %f288;
	st.shared.u32 	[%r26+12], %r241;
	st.shared.f32 	[%r26+16], %f238;
	st.shared.f32 	[%r26+20], %f240;
	st.shared.u32 	[%r26+24], %r242;
	st.shared.f32 	[%r26+28], %f242;
	st.shared.f32 	[%r26+32], %f244;
	st.shared.u32 	[%r26+36], %r243;
	st.shared.f32 	[%r26+40], %f246;
	st.shared.f32 	[%r26+44], %f248;
	st.shared.u32 	[%r26+48], %r244;
	st.shared.f32 	[%r26+52], %f250;
	st.shared.f32 	[%r26+56], %f252;
	st.shared.u32 	[%r26+60], %r245;
	st.shared.f32 	[%r26+64], %f254;
	st.shared.f32 	[%r26+68], %f256;
	st.shared.u32 	[%r26+72], %r246;
	st.shared.f32 	[%r26+76], %f258;
	st.shared.f32 	[%r26+80], %f260;
	st.shared.u32 	[%r26+84], %r247;
	st.shared.f32 	[%r26+88], %f262;
	st.shared.f32 	[%r26+92], %f264;
$L__BB1_47:
	bar.sync 	0;
	add.s32 	%r248, %r51, -2;
	mov.u32 	%r40, %tid.x;
	shl.b32 	%r249, %r40, 1;
	mul.lo.s32 	%r250, %r25, %r51;
	sub.s32 	%r251, %r249, %r250;
	setp.ne.s32 	%p53, %r251, %r248;
	@%p53 bra 	$L__BB1_49;
	shr.u32 	%r252, %r40, 3;
	add.s32 	%r253, %r252, %r40;
	mov.u32 	%r254, _ZZ22groupNormNHWCSumKernelILi256EEv19GroupNormNHWCParamsE11tempStorage;
	mad.lo.s32 	%r255, %r253, 12, %r254;
	ld.shared.f32 	%f265, [%r255+24];
	ld.shared.f32 	%f266, [%r255+20];
	shl.b32 	%r256, %r25, 3;
	mov.u32 	%r257, _ZZ22groupNormNHWCSumKernelILi256EEv19GroupNormNHWCParamsE4smem;
	add.s32 	%r258, %r257, %r256;
	st.shared.v2.f32 	[%r258], {%f266, %f265};
$L__BB1_49:
	bar.sync 	0;
	mov.u32 	%r259, %ctaid.x;
	mad.lo.s32 	%r41, %r53, %r259, %r40;
	setp.ge.u32 	%p54, %r40, %r53;
	setp.ge.s32 	%p55, %r41, %r47;
	or.pred  	%p56, %p54, %p55;
	@%p56 bra 	$L__BB1_51;
	shl.b32 	%r260, %r40, 3;
	mov.u32 	%r261, _ZZ22groupNormNHWCSumKernelILi256EEv19GroupNormNHWCParamsE4smem;
	add.s32 	%r262, %r261, %r260;
	ld.shared.v2.f32 	{%f267, %f268}, [%r262];
	mov.u32 	%r263, %ctaid.z;
	mul.lo.s32 	%r264, %r263, %r47;
	shl.b32 	%r265, %r264, 1;
	add.s32 	%r266, %r41, %r265;
	cvta.to.global.u64 	%rd71, %rd19;
	mul.wide.s32 	%rd72, %r266, 4;
	add.s64 	%rd73, %rd71, %rd72;
	atom.global.add.f32 	%f269, [%rd73], %f267;
	mul.wide.s32 	%rd74, %r47, 4;
	add.s64 	%rd75, %rd73, %rd74;
	atom.global.add.f32 	%f270, [%rd75], %f268;
$L__BB1_51:
	ret;

}
	// .globl	_Z22groupNormNHWCSumKernelILi128EEv19GroupNormNHWCParams
.visible .entry _Z22groupNormNHWCSumKernelILi128EEv19GroupNormNHWCParams(
	.param .align 8 .b8 _Z22groupNormNHWCSumKernelILi128EEv19GroupNormNHWCParams_param_0[96]
)
{
	.reg .pred 	%p<49>;
	.reg .b16 	%rs<98>;
	.reg .b32 	%r<247>;
	.reg .b32 	%f<241>;
	.reg .b64 	%rd<76>;
	// demoted variable
	.shared .align 16 .b8 _ZZ22groupNormNHWCSumKernelILi128EEv19GroupNormNHWCParamsE11tempStorage[1952];
	// demoted variable
	.shared .align 8 .b8 _ZZ22groupNormNHWCSumKernelILi128EEv19GroupNormNHWCParamsE4smem[1024];
	ld.param.u32 	%r51, [_Z22groupNormNHWCSumKernelILi128EEv19GroupNormNHWCParams_param_0+88];
	ld.param.u32 	%r50, [_Z22groupNormNHWCSumKernelILi128EEv19GroupNormNHWCParams_param_0+80];
	ld.param.u32 	%r45, [_Z22groupNormNHWCSumKernelILi128EEv19GroupNormNHWCParams_param_0+56];
	ld.param.v2.u32 	{%r43, %r44}, [_Z22groupNormNHWCSumKernelILi128EEv19GroupNormNHWCParams_param_0+48];
	ld.param.u64 	%rd19, [_Z22groupNormNHWCSumKernelILi128EEv19GroupNormNHWCParams_param_0+32];
	ld.param.v2.u32 	{%r46, %r47}, [_Z22groupNormNHWCSumKernelILi128EEv19GroupNormNHWCParams_param_0+64];
	ld.param.v2.u32 	{%r48, %r49}, [_Z22groupNormNHWCSumKernelILi128EEv19GroupNormNHWCParams_param_0+72];
	ld.param.u64 	%rd16, [_Z22groupNormNHWCSumKernelILi128EEv19GroupNormNHWCParams_param_0+8];
	cvta.to.global.u64 	%rd1, %rd16;
	mov.u32 	%r3, %ctaid.z;
	mov.u32 	%r4, %ctaid.x;
	mov.u32 	%r5, %tid.x;
	shl.b32 	%r6, %r5, 1;
	mad.lo.s32 	%r7, %r48, %r4, %r6;
	mov.u32 	%r57, %ctaid.y;
	mul.lo.s32 	%r244, %r47, %r57;
	add.s32 	%r58, %r244, %r47;
	min.s32 	%r9, %r58, %r46;
	setp.ge.s32 	%p1, %r244, %r9;
	mov.f32 	%f237, 0f00000000;
	mov.f32 	%f238, %f237;
	@%p1 bra 	$L__BB2_43;
	cvt.u64.u32 	%rd20, %r3;
	cvt.s64.s32 	%rd21, %r50;
	cvt.s64.s32 	%rd22, %r7;
	mad.lo.s64 	%rd2, %rd21, %rd20, %rd22;
	mov.b32 	%r59, 0;
	// begin inline asm
	cvt.rn.f16.s32 %rs96, %r59;
	// end inline asm
	sub.s32 	%r11, %r9, %r244;
	and.b32  	%r12, %r11, 7;
	sub.s32 	%r60, %r244, %r9;
	setp.gt.u32 	%p2, %r60, -8;
	mov.f32 	%f238, 0f00000000;
	mov.f32 	%f237, %f238;
	@%p2 bra 	$L__BB2_21;
	add.s32 	%r242, %r244, 3;
	and.b32  	%r61, %r11, -8;
	neg.s32 	%r241, %r61;
	mov.f32 	%f238, 0f00000000;
$L__BB2_3:
	.pragma "nounroll";
	setp.ge.s32 	%p3, %r7, %r44;
	mov.u16 	%rs68, %rs96;
	mov.u16 	%rs69, %rs96;
	@%p3 bra 	$L__BB2_5;
	add.s32 	%r62, %r242, -3;
	mul.wide.s32 	%rd23, %r62, %r44;
	add.s64 	%rd24, %rd2, %rd23;
	shl.b64 	%rd25, %rd24, 1;
	add.s64 	%rd26, %rd1, %rd25;
	ld.global.u32 	%r63, [%rd26];
	mov.b32 	{%rs69, %rs68}, %r63;
$L__BB2_5:
	setp.ge.s32 	%p4, %r7, %r44;
	mov.b32 	%r64, {%rs69, %rs68};
	// begin inline asm
	{.reg .f16 low,high;
  mov.b32 {low,high},%r64;
  cvt.f32.f16 %f64, low;}

	// end inline asm
	// begin inline asm
	{.reg .f16 low,high;
  mov.b32 {low,high},%r64;
  cvt.f32.f16 %f65, high;}

	// end inline asm
	add.f32 	%f66, %f64, %f65;
	add.f32 	%f3, %f237, %f66;
	mul.f32 	%f67, %f65, %f65;
	fma.rn.f32 	%f68, %f64, %f64, %f67;
	add.f32 	%f4, %f238, %f68;
	add.s32 	%r66, %r242, -2;
	mul.wide.s32 	%rd3, %r66, %r44;
	mov.u16 	%rs70, %rs96;
	mov.u16 	%rs71, %rs96;
	@%p4 bra 	$L__BB2_7;
	add.s64 	%rd27, %rd2, %rd3;
	shl.b64 	%rd28, %rd27, 1;
	add.s64 	%rd29, %rd1, %rd28;
	ld.global.u32 	%r67, [%rd29];
	mov.b32 	{%rs71, %rs70}, %r67;
$L__BB2_7:
	setp.ge.s32 	%p5, %r7, %r44;
	mov.b32 	%r68, {%rs71, %rs70};
	// begin inline asm
	{.reg .f16 low,high;
  mov.b32 {low,high},%r68;
  cvt.f32.f16 %f69, low;}

	// end inline asm
	// begin inline asm
	{.reg .f16 low,high;
  mov.b32 {low,high},%r68;
  cvt.f32.f16 %f70, high;}

	// end inline asm
	add.f32 	%f71, %f69, %f70;
	add.f32 	%f5, %f3, %f71;
	mul.f32 	%f72, %f70, %f70;
	fma.rn.f32 	%f73, %f69, %f69, %f72;
	add.f32 	%f6, %f4, %f73;
	add.s32 	%r70, %r242, -1;
	mul.wide.s32 	%rd4, %r70, %r44;
	mov.u16 	%rs72, %rs96;
	mov.u16 	%rs73, %rs96;
	@%p5 bra 	$L__BB2_9;
	add.s64 	%rd30, %rd2, %rd4;
	shl.b64 	%rd31, %rd30, 1;
	add.s64 	%rd32, %rd1, %rd31;
	ld.global.u32 	%r71, [%rd32];
	mov.b32 	{%rs73, %rs72}, %r71;
$L__BB2_9:
	setp.ge.s32 	%p6, %r7, %r44;
	mov.b32 	%r72, {%rs73, %rs72};
	// begin inline asm
	{.reg .f16 low,high;
  mov.b32 {low,high},%r72;
  cvt.f32.f16 %f74, low;}

	// end inline asm
	// begin inline asm
	{.reg .f16 low,high;
  mov.b32 {low,high},%r72;
  cvt.f32.f16 %f75, high;}

	// end inline asm
	add.f32 	%f76, %f74, %f75;
	add.f32 	%f7, %f5, %f76;
	mul.f32 	%f77, %f75, %f75;
	fma.rn.f32 	%f78, %f74, %f74, %f77;
	add.f32 	%f8, %f6, %f78;
	add.s32 	%r17, %r242, 4;
	mul.wide.s32 	%rd5, %r242, %r44;
	mov.u16 	%rs74, %rs96;
	mov.u16 	%rs75, %rs96;
	@%p6 bra 	$L__BB2_11;
	add.s64 	%rd33, %rd2, %rd5;
	shl.b64 	%rd34, %rd33, 1;
	add.s64 	%rd35, %rd1, %rd34;
	ld.global.u32 	%r74, [%rd35];
	mov.b32 	{%rs75, %rs74}, %r74;
$L__BB2_11:
	mov.b32 	%r75, {%rs75, %rs74};
	// begin inline asm
	{.reg .f16 low,high;
  mov.b32 {low,high},%r75;
  cvt.f32.f16 %f79, low;}

	// end inline asm
	// begin inline asm
	{.reg .f16 low,high;
  mov.b32 {low,high},%r75;
  cvt.f32.f16 %f80, high;}

	// end inline asm
	add.f32 	%f81, %f79, %f80;
	add.f32 	%f9, %f7, %f81;
	mul.f32 	%f82, %f80, %f80;
	fma.rn.f32 	%f83, %f79, %f79, %f82;
	add.f32 	%f10, %f8, %f83;
	add.s32 	%r77, %r242, 1;
	mul.wide.s32 	%rd6, %r77, %r44;
	mov.u16 	%rs76, %rs96;
	mov.u16 	%rs77, %rs96;
	@%p6 bra 	$L__BB2_13;
	add.s64 	%rd36, %rd2, %rd6;
	shl.b64 	%rd37, %rd36, 1;
	add.s64 	%rd38, %rd1, %rd37;
	ld.global.u32 	%r78, [%rd38];
	mov.b32 	{%rs77, %rs76}, %r78;
$L__BB2_13:
	mov.b32 	%r79, {%rs77, %rs76};
	// begin inline asm
	{.reg .f16 low,high;
  mov.b32 {low,high},%r79;
  cvt.f32.f16 %f84, low;}

	// end inline asm
	// begin inline asm
	{.reg .f16 low,high;
  mov.b32 {low,high},%r79;
  cvt.f32.f16 %f85, high;}

	// end inline asm
	add.f32 	%f86, %f84, %f85;
	add.f32 	%f11, %f9, %f86;
	mul.f32 	%f87, %f85, %f85;
	fma.rn.f32 	%f88, %f84, %f84, %f87;
	add.f32 	%f12, %f10, %f88;
	add.s32 	%r81, %r242, 2;
	mul.wide.s32 	%rd7, %r81, %r44;
	mov.u16 	%rs78, %rs96;
	mov.u16 	%rs79, %rs96;
	@%p6 bra 	$L__BB2_15;
	add.s64 	%rd39, %rd2, %rd7;
	shl.b64 	%rd40, %rd39, 1;
	add.s64 	%rd41, %rd1, %rd40;
	ld.global.u32 	%r82, [%rd41];
	mov.b32 	{%rs79, %rs78}, %r82;
$L__BB2_15:
	mov.b32 	%r83, {%rs79, %rs78};
	// begin inline asm
	{.reg .f16 low,high;
  mov.b32 {low,high},%r83;
  cvt.f32.f16 %f89, low;}

	// end inline asm
	// begin inline asm
	{.reg .f16 low,high;
  mov.b32 {low,high},%r83;
  cvt.f32.f16 %f90, high;}

	// end inline asm
	add.f32 	%f91, %f89, %f90;
	add.f32 	%f13, %f11, %f91;
	mul.f32 	%f92, %f90, %f90;
	fma.rn.f32 	%f93, %f89, %f89, %f92;
	add.f32 	%f14, %f12, %f93;
	add.s32 	%r85, %r242, 3;
	mul.wide.s32 	%rd8, %r85, %r44;
	mov.u16 	%rs80, %rs96;
	mov.u16 	%rs81, %rs96;
	@%p6 bra 	$L__BB2_17;
	add.s64 	%rd42, %rd2, %rd8;
	shl.b64 	%rd43, %rd42, 1;
	add.s64 	%rd44, %rd1, %rd43;
	ld.global.u32 	%r86, [%rd44];
	mov.b32 	{%rs81, %rs80}, %r86;
$L__BB2_17:
	mov.b32 	%r87, {%rs81, %rs80};
	// begin inline asm
	{.reg .f16 low,high;
  mov.b32 {low,high},%r87;
  cvt.f32.f16 %f94, low;}

	// end inline asm
	// begin inline asm
	{.reg .f16 low,high;
  mov.b32 {low,high},%r87;
  cvt.f32.f16 %f95, high;}

	// end inline asm
	add.f32 	%f96, %f94, %f95;
	add.f32 	%f15, %f13, %f96;
	mul.f32 	%f97, %f95, %f95;
	fma.rn.f32 	%f98, %f94, %f94, %f97;
	add.f32 	%f16, %f14, %f98;
	mul.wide.s32 	%rd9, %r17, %r44;
	mov.u16 	%rs82, %rs96;
	mov.u16 	%rs83, %rs96;
	@%p6 bra 	$L__BB2_19;
	add.s64 	%rd45, %rd2, %rd9;
	shl.b64 	%rd46, %rd45, 1;
	add.s64 	%rd47, %rd1, %rd46;
	ld.global.u32 	%r89, [%rd47];
	mov.b32 	{%rs83, %rs82}, %r89;
$L__BB2_19:
	mov.b32 	%r90, {%rs83, %rs82};
	// begin inline asm
	{.reg .f16 low,high;
  mov.b32 {low,high},%r90;
  cvt.f32.f16 %f99, low;}

	// end inline asm
	// begin inline asm
	{.reg .f16 low,high;
  mov.b32 {low,high},%r90;
  cvt.f32.f16 %f100, high;}

	// end inline asm
	add.f32 	%f101, %f99, %f100;
	add.f32 	%f237, %f15, %f101;
	mul.f32 	%f102, %f100, %f100;
	fma.rn.f32 	%f103, %f99, %f99, %f102;
	add.f32 	%f238, %f16, %f103;
	add.s32 	%r242, %r242, 8;
	add.s32 	%r241, %r241, 8;
	setp.ne.s32 	%p11, %r241, 0;
	@%p11 bra 	$L__BB2_3;
	add.s32 	%r244, %r242, -3;
$L__BB2_21:
	setp.eq.s32 	%p12, %r12, 0;
	@%p12 bra 	$L__BB2_43;
	and.b32  	%r22, %r11, 3;
	setp.lt.u32 	%p13, %r12, 4;
	@%p13 bra 	$L__BB2_32;
	setp.ge.s32 	%p14, %r7, %r44;
	mov.u16 	%rs84, %rs96;
	mov.u16 	%rs85, %rs96;
	@%p14 bra 	$L__BB2_25;
	mul.wide.s32 	%rd48, %r244, %r44;
	add.s64 	%rd49, %rd2, %rd48;
	shl.b64 	%rd50, %rd49, 1;
	add.s64 	%rd51, %rd1, %rd50;
	ld.global.u32 	%r92, [%rd51];
	mov.b32 	{%rs85, %rs84}, %r92;
$L__BB2_25:
	setp.ge.s32 	%p15, %r7, %r44;
	mov.b32 	%r93, {%rs85, %rs84};
	// begin inline asm
	{.reg .f16 low,high;
  mov.b32 {low,high},%r93;
  cvt.f32.f16 %f105, low;}

	// end inline asm
	// begin inline asm
	{.reg .f16 low,high;
  mov.b32 {low,high},%r93;
  cvt.f32.f16 %f106, high;}

	// end inline asm
	add.f32 	%f107, %f105, %f106;
	add.f32 	%f23, %f237, %f107;
	mul.f32 	%f108, %f106, %f106;
	fma.rn.f32 	%f109, %f105, %f105, %f108;
	add.f32 	%f24, %f238, %f109;
	add.s32 	%r95, %r244, 1;
	mul.wide.s32 	%rd10, %r95, %r44;
	mov.u16 	%rs86, %rs96;
	mov.u16 	%rs87, %rs96;
	@%p15 bra 	$L__BB2_27;
	add.s64 	%rd52, %rd2, %rd10;
	shl.b64 	%rd53, %rd52, 1;
	add.s64 	%rd54, %rd1, %rd53;
	ld.global.u32 	%r96, [%rd54];
	mov.b32 	{%rs87, %rs86}, %r96;
$L__BB2_27:
	setp.ge.s32 	%p16, %r7, %r44;
	mov.b32 	%r97, {%rs87, %rs86};
	// begin inline asm
	{.reg .f16 low,high;
  mov.b32 {low,high},%r97;
  cvt.f32.f16 %f110, low;}

	// end inline asm
	// begin inline asm
	{.reg .f16 low,high;
  mov.b32 {low,high},%r97;
  cvt.f32.f16 %f111, high;}

	// end inline asm
	add.f32 	%f112, %f110, %f111;
	add.f32 	%f25, %f23, %f112;
	mul.f32 	%f113, %f111, %f111;
	fma.rn.f32 	%f114, %f110, %f110, %f113;
	add.f32 	%f26, %f24, %f114;
	add.s32 	%r99, %r244, 2;
	mul.wide.s32 	%rd11, %r99, %r44;
	mov.u16 	%rs88, %rs96;
	mov.u16 	%rs89, %rs96;
	@%p16 bra 	$L__BB2_29;
	add.s64 	%rd55, %rd2, %rd11;
	shl.b64 	%rd56, %rd55, 1;
	add.s64 	%rd57, %rd1, %rd56;
	ld.global.u32 	%r100, [%rd57];
	mov.b32 	{%rs89, %rs88}, %r100;
$L__BB2_29:
	setp.ge.s32 	%p17, %r7, %r44;
	mov.b32 	%r101, {%rs89, %rs88};
	// begin inline asm
	{.reg .f16 low,high;
  mov.b32 {low,high},%r101;
  cvt.f32.f16 %f115, low;}

	// end inline asm
	// begin inline asm
	{.reg .f16 low,high;
  mov.b32 {low,high},%r101;
  cvt.f32.f16 %f116, high;}

	// end inline asm
	add.f32 	%f117, %f115, %f116;
	add.f32 	%f27, %f25, %f117;
	mul.f32 	%f118, %f116, %f116;
	fma.rn.f32 	%f119, %f115, %f115, %f118;
	add.f32 	%f28, %f26, %f119;
	add.s32 	%r103, %r244, 3;
	mul.wide.s32 	%rd12, %r103, %r44;
	mov.u16 	%rs90, %rs96;
	mov.u16 	%rs91, %rs96;
	@%p17 bra 	$L__BB2_31;
	add.s64 	%rd58, %rd2, %rd12;
	shl.b64 	%rd59, %rd58, 1;
	add.s64 	%rd60, %rd1, %rd59;
	ld.global.u32 	%r104, [%rd60];
	mov.b32 	{%rs91, %rs90}, %r104;
$L__BB2_31:
	mov.b32 	%r105, {%rs91, %rs90};
	// begin inline asm
	{.reg .f16 low,high;
  mov.b32 {low,high},%r105;
  cvt.f32.f16 %f120, low;}

	// end inline asm
	// begin inline asm
	{.reg .f16 low,high;
  mov.b32 {low,high},%r105;
  cvt.f32.f16 %f121, high;}

	// end inline asm
	add.f32 	%f122, %f120, %f121;
	add.f32 	%f237, %f27, %f122;
	mul.f32 	%f123, %f121, %f121;
	fma.rn.f32 	%f124, %f120, %f120, %f123;
	add.f32 	%f238, %f28, %f124;
	add.s32 	%r244, %r244, 4;
$L__BB2_32:
	setp.eq.s32 	%p18, %r22, 0;
	@%p18 bra 	$L__BB2_43;
	setp.eq.s32 	%p19, %r22, 1;
	@%p19 bra 	$L__BB2_39;
	setp.ge.s32 	%p20, %r7, %r44;
	mov.u16 	%rs92, %rs96;
	mov.u16 	%rs93, %rs96;
	@%p20 bra 	$L__BB2_36;
	mul.wide.s32 	%rd61, %r244, %r44;
	add.s64 	%rd62, %rd2, %rd61;
	shl.b64 	%rd63, %rd62, 1;
	add.s64 	%rd64, %rd1, %rd63;
	ld.global.u32 	%r107, [%rd64];
	mov.b32 	{%rs93, %rs92}, %r107;
$L__BB2_36:
	setp.ge.s32 	%p21, %r7, %r44;
	mov.b32 	%r108, {%rs93, %rs92};
	// begin inline asm
	{.reg .f16 low,high;
  mov.b32 {low,high},%r108;
  cvt.f32.f16 %f126, low;}

	// end inline asm
	// begin inline asm
	{.reg .f16 low,high;
  mov.b32 {low,high},%r108;
  cvt.f32.f16 %f127, high;}

	// end inline asm
	add.f32 	%f128, %f126, %f127;
	add.f32 	%f35, %f237, %f128;
	mul.f32 	%f129, %f127, %f127;
	fma.rn.f32 	%f130, %f126, %f126, %f129;
	add.f32 	%f36, %f238, %f130;
	add.s32 	%r110, %r244, 1;
	mul.wide.s32 	%rd13, %r110, %r44;
	mov.u16 	%rs94, %rs96;
	mov.u16 	%rs95, %rs96;
	@%p21 bra 	$L__BB2_38;
	add.s64 	%rd65, %rd2, %rd13;
	shl.b64 	%rd66, %rd65, 1;
	add.s64 	%rd67, %rd1, %rd66;
	ld.global.u32 	%r111, [%rd67];
	mov.b32 	{%rs95, %rs94}, %r111;
$L__BB2_38:
	mov.b32 	%r112, {%rs95, %rs94};
	// begin inline asm
	{.reg .f16 low,high;
  mov.b32 {low,high},%r112;
  cvt.f32.f16 %f131, low;}

	// end inline asm
	// begin inline asm
	{.reg .f16 low,high;
  mov.b32 {low,high},%r112;
  cvt.f32.f16 %f132, high;}

	// end inline asm
	add.f32 	%f133, %f131, %f132;
	add.f32 	%f237, %f35, %f133;
	mul.f32 	%f134, %f132, %f132;
	fma.rn.f32 	%f135, %f131, %f131, %f134;
	add.f32 	%f238, %f36, %f135;
	add.s32 	%r244, %r244, 2;
$L__BB2_39:
	and.b32  	%r114, %r11, 1;
	setp.eq.b32 	%p22, %r114, 1;
	not.pred 	%p23, %p22;
	@%p23 bra 	$L__BB2_43;
	setp.ge.s32 	%p24, %r7, %r44;
	mul.wide.s32 	%rd68, %r244, %r44;
	add.s64 	%rd14, %rd2, %rd68;
	mov.u16 	%rs97, %rs96;
	@%p24 bra 	$L__BB2_42;
	shl.b64 	%rd69, %rd14, 1;
	add.s64 	%rd70, %rd1, %rd69;
	ld.global.u32 	%r115, [%rd70];
	mov.b32 	{%rs97, %rs96}, %r115;
$L__BB2_42:
	mov.b32 	%r116, {%rs97, %rs96};
	// begin inline asm
	{.reg .f16 low,high;
  mov.b32 {low,high},%r116;
  cvt.f32.f16 %f136, low;}

	// end inline asm
	// begin inline asm
	{.reg .f16 low,high;
  mov.b32 {low,high},%r116;
  cvt.f32.f16 %f137, high;}

	// end inline asm
	add.f32 	%f138, %f136, %f137;
	add.f32 	%f237, %f237, %f138;
	mul.f32 	%f139, %f137, %f137;
	fma.rn.f32 	%f140, %f136, %f136, %f139;
	add.f32 	%f238, %f238, %f140;
$L__BB2_43:
	div.u32 	%r27, %r6, %r49;
	mul.lo.s32 	%r118, %r27, %r49;
	sub.s32 	%r28, %r6, %r118;
	setp.eq.s32 	%p25, %r28, 0;
	selp.u32 	%r119, 1, 0, %p25;
	shr.u32 	%r120, %r5, 2;
	add.s32 	%r121, %r120, %r5;
	mov.u32 	%r122, _ZZ22groupNormNHWCSumKernelILi128EEv19GroupNormNHWCParamsE11tempStorage;
	mad.lo.s32 	%r123, %r121, 12, %r122;
	add.s32 	%r29, %r123, 16;
	st.shared.u32 	[%r123+16], %r119;
	st.shared.f32 	[%r123+20], %f237;
	st.shared.f32 	[%r123+24], %f238;
	bar.sync 	0;
	setp.gt.u32 	%p26, %r5, 31;
	@%p26 bra 	$L__BB2_47;
	mad.lo.s32 	%r216, %r5, 60, %r122;
	add.s32 	%r30, %r216, 16;
	ld.shared.u32 	%r217, [%r216+16];
	ld.shared.f32 	%f141, [%r216+20];
	ld.shared.f32 	%f142, [%r216+24];
	ld.shared.u32 	%r218, [%r216+28];
	ld.shared.f32 	%f143, [%r216+32];
	ld.shared.f32 	%f144, [%r216+36];
	ld.shared.u32 	%r219, [%r216+40];
	ld.shared.f32 	%f145, [%r216+44];
	ld.shared.f32 	%f146, [%r216+48];
	ld.shared.u32 	%r220, [%r216+52];
	ld.shared.f32 	%f147, [%r216+56];
	ld.shared.f32 	%f148, [%r216+60];
	setp.eq.s32 	%p27, %r218, 0;
	add.f32 	%f149, %f143, %f141;
	selp.f32 	%f150, %f149, %f143, %p27;
	add.f32 	%f151, %f142, %f144;
	selp.f32 	%f152, %f151, %f144, %p27;
	add.s32 	%r221, %r218, %r217;
	setp.eq.s32 	%p28, %r219, 0;
	add.f32 	%f153, %f150, %f145;
	selp.f32 	%f154, %f153, %f145, %p28;
	add.f32 	%f155, %f152, %f146;
	selp.f32 	%f156, %f155, %f146, %p28;
	add.s32 	%r222, %r221, %r219;
	setp.eq.s32 	%p29, %r220, 0;
	add.f32 	%f157, %f154, %f147;
	selp.f32 	%f158, %f157, %f147, %p29;
	add.f32 	%f159, %f156, %f148;
	selp.f32 	%f160, %f159, %f148, %p29;
	add.s32 	%r126, %r222, %r220;
	// begin inline asm
	mov.u32 %r124, %laneid;
	// end inline asm
	mov.b32 	%r212, 1;
	mov.b32 	%r213, 0;
	mov.b32 	%r214, -1;
	// begin inline asm
	shfl.sync.up.b32 %r125, %r126, %r212, %r213, %r214;
	// end inline asm
	mov.b32 	%r131, %f158;
	// begin inline asm
	shfl.sync.up.b32 %r130, %r131, %r212, %r213, %r214;
	// end inline asm
	mov.b32 	%f161, %r130;
	mov.b32 	%r136, %f160;
	// begin inline asm
	shfl.sync.up.b32 %r135, %r136, %r212, %r213, %r214;
	// end inline asm
	mov.b32 	%f162, %r135;
	setp.eq.s32 	%p30, %r126, 0;
	add.f32 	%f163, %f158, %f161;
	selp.f32 	%f164, %f163, %f158, %p30;
	add.f32 	%f165, %f160, %f162;
	selp.f32 	%f166, %f165, %f160, %p30;
	setp.lt.s32 	%p31, %r124, 1;
	selp.b32 	%r223, 0, %r125, %p31;
	add.s32 	%r141, %r223, %r126;
	selp.f32 	%f167, %f158, %f164, %p31;
	selp.f32 	%f168, %f160, %f166, %p31;
	mov.b32 	%r152, 2;
	// begin inline asm
	shfl.sync.up.b32 %r140, %r141, %r152, %r213, %r214;
	// end inline asm
	mov.b32 	%r146, %f167;
	// begin inline asm
	shfl.sync.up.b32 %r145, %r146, %r152, %r213, %r214;
	// end inline asm
	mov.b32 	%f169, %r145;
	mov.b32 	%r151, %f168;
	// begin inline asm
	shfl.sync.up.b32 %r150, %r151, %r152, %r213, %r214;
	// end inline asm
	mov.b32 	%f170, %r150;
	setp.eq.s32 	%p32, %r141, 0;
	add.f32 	%f171, %f167, %f169;
	selp.f32 	%f172, %f171, %f167, %p32;
	add.f32 	%f173, %f168, %f170;
	selp.f32 	%f174, %f173, %f168, %p32;
	setp.lt.s32 	%p33, %r124, 2;
	selp.b32 	%r224, 0, %r140, %p33;
	add.s32 	%r156, %r224, %r141;
	selp.f32 	%f175, %f167, %f172, %p33;
	selp.f32 	%f176, %f168, %f174, %p33;
	mov.b32 	%r167, 4;
	// begin inline asm
	shfl.sync.up.b32 %r155, %r156, %r167, %r213, %r214;
	// end inline asm
	mov.b32 	%r161, %f175;
	// begin inline asm
	shfl.sync.up.b32 %r160, %r161, %r167, %r213, %r214;
	// end inline asm
	mov.b32 	%f177, %r160;
	mov.b32 	%r166, %f176;
	// begin inline asm
	shfl.sync.up.b32 %r165, %r166, %r167, %r213, %r214;
	// end inline asm
	mov.b32 	%f178, %r165;
	setp.eq.s32 	%p34, %r156, 0;
	add.f32 	%f179, %f175, %f177;
	selp.f32 	%f180, %f179, %f175, %p34;
	add.f32 	%f181, %f176, %f178;
	selp.f32 	%f182, %f181, %f176, %p34;
	setp.lt.s32 	%p35, %r124, 4;
	selp.b32 	%r225, 0, %r155, %p35;
	add.s32 	%r171, %r225, %r156;
	selp.f32 	%f183, %f175, %f180, %p35;
	selp.f32 	%f184, %f176, %f182, %p35;
	mov.b32 	%r182, 8;
	// begin inline asm
	shfl.sync.up.b32 %r170, %r171, %r182, %r213, %r214;
	// end inline asm
	mov.b32 	%r176, %f183;
	// begin inline asm
	shfl.sync.up.b32 %r175, %r176, %r182, %r213, %r214;
	// end inline asm
	mov.b32 	%f185, %r175;
	mov.b32 	%r181, %f184;
	// begin inline asm
	shfl.sync.up.b32 %r180, %r181, %r182, %r213, %r214;
	// end inline asm
	mov.b32 	%f186, %r180;
	setp.eq.s32 	%p36, %r171, 0;
	add.f32 	%f187, %f183, %f185;
	selp.f32 	%f188, %f187, %f183, %p36;
	add.f32 	%f189, %f184, %f186;
	selp.f32 	%f190, %f189, %f184, %p36;
	setp.lt.s32 	%p37, %r124, 8;
	selp.b32 	%r226, 0, %r170, %p37;
	add.s32 	%r186, %r226, %r171;
	selp.f32 	%f191, %f183, %f188, %p37;
	selp.f32 	%f192, %f184, %f190, %p37;
	mov.b32 	%r197, 16;
	// begin inline asm
	shfl.sync.up.b32 %r185, %r186, %r197, %r213, %r214;
	// end inline asm
	mov.b32 	%r191, %f191;
	// begin inline asm
	shfl.sync.up.b32 %r190, %r191, %r197, %r213, %r214;
	// end inline asm
	mov.b32 	%f193, %r190;
	mov.b32 	%r196, %f192;
	// begin inline asm
	shfl.sync.up.b32 %r195, %r196, %r197, %r213, %r214;
	// end inline asm
	mov.b32 	%f194, %r195;
	setp.eq.s32 	%p38, %r186, 0;
	add.f32 	%f195, %f191, %f193;
	selp.f32 	%f196, %f195, %f191, %p38;
	add.f32 	%f197, %f192, %f194;
	selp.f32 	%f198, %f197, %f192, %p38;
	setp.lt.s32 	%p39, %r124, 16;
	selp.b32 	%r227, 0, %r185, %p39;
	add.s32 	%r201, %r227, %r186;
	selp.f32 	%f199, %f191, %f196, %p39;
	selp.f32 	%f200, %f192, %f198, %p39;
	// begin inline asm
	shfl.sync.up.b32 %r200, %r201, %r212, %r213, %r214;
	// end inline asm
	mov.b32 	%r206, %f199;
	// begin inline asm
	shfl.sync.up.b32 %r205, %r206, %r212, %r213, %r214;
	// end inline asm
	mov.b32 	%r211, %f200;
	// begin inline asm
	shfl.sync.up.b32 %r210, %r211, %r212, %r213, %r214;
	// end inline asm
	setp.eq.s32 	%p40, %r5, 0;
	ld.shared.u32 	%r246, [%r216+16];
	ld.shared.f32 	%f239, [%r216+20];
	ld.shared.f32 	%f240, [%r216+24];
	ld.shared.u32 	%r35, [%r216+28];
	ld.shared.f32 	%f49, [%r216+32];
	ld.shared.f32 	%f50, [%r216+36];
	ld.shared.u32 	%r36, [%r216+40];
	ld.shared.f32 	%f51, [%r216+44];
	ld.shared.f32 	%f52, [%r216+48];
	ld.shared.u32 	%r37, [%r216+52];
	ld.shared.f32 	%f53, [%r216+56];
	ld.shared.f32 	%f54, [%r216+60];
	@%p40 bra 	$L__BB2_46;
	mov.b32 	%f201, %r205;
	mov.b32 	%f202, %r210;
	setp.eq.s32 	%p41, %r246, 0;
	add.f32 	%f203, %f239, %f201;
	selp.f32 	%f239, %f203, %f239, %p41;
	add.f32 	%f204, %f240, %f202;
	selp.f32 	%f240, %f204, %f240, %p41;
	add.s32 	%r246, %r246, %r200;
$L__BB2_46:
	setp.eq.s32 	%p42, %r35, 0;
	add.f32 	%f205, %f239, %f49;
	selp.f32 	%f206, %f205, %f49, %p42;
	add.f32 	%f207, %f240, %f50;
	selp.f32 	%f208, %f207, %f50, %p42;
	add.s32 	%r228, %r35, %r246;
	setp.eq.s32 	%p43, %r36, 0;
	add.f32 	%f209, %f206, %f51;
	selp.f32 	%f210, %f209, %f51, %p43;
	add.f32 	%f211, %f208, %f52;
	selp.f32 	%f212, %f211, %f52, %p43;
	add.s32 	%r229, %r36, %r228;
	setp.eq.s32 	%p44, %r37, 0;
	add.f32 	%f213, %f210, %f53;
	selp.f32 	%f214, %f213, %f53, %p44;
	add.f32 	%f215, %f212, %f54;
	selp.f32 	%f216, %f215, %f54, %p44;
	add.s32 	%r230, %r37, %r229;
	st.shared.u32 	[%r30], %r246;
	st.shared.f32 	[%r30+4], %f239;
	st.shared.f32 	[%r30+8], %f240;
	st.shared.u32 	[%r30+12], %r228;
	st.shared.f32 	[%r30+16], %f206;
	st.shared.f32 	[%r30+20], %f208;
	st.shared.u32 	[%r30+24], %r229;
	st.shared.f32 	[%r30+28], %f210;
	st.shared.f32 	[%r30+32], %f212;
	st.shared.u32 	[%r30+36], %r230;
	st.shared.f32 	[%r30+40], %f214;
	st.shared.f32 	[%r30+44], %f216;
$L__BB2_47:
	bar.sync 	0;
	add.s32 	%r231, %r49, -2;
	setp.ne.s32 	%p45, %r28, %r231;
	@%p45 bra 	$L__BB2_49;
	ld.shared.f32 	%f217, [%r29+8];
	ld.shared.f32 	%f218, [%r29+4];
	shl.b32 	%r232, %r27, 3;
	mov.u32 	%r233, _ZZ22groupNormNHWCSumKernelILi128EEv19GroupNormNHWCParamsE4smem;
	add.s32 	%r234, %r233, %r232;
	st.shared.v2.f32 	[%r234], {%f218, %f217};
$L__BB2_49:
	bar.sync 	0;
	mad.lo.s32 	%r40, %r51, %r4, %r5;
	setp.ge.u32 	%p46, %r5, %r51;
	setp.ge.s32 	%p47, %r40, %r45;
	or.pred  	%p48, %p46, %p47;
	@%p48 bra 	$L__BB2_51;
	shl.b32 	%r235, %r5, 3;
	mov.u32 	%r236, _ZZ22groupNormNHWCSumKernelILi128EEv19GroupNormNHWCParamsE4smem;
	add.s32 	%r237, %r236, %r235;
	ld.shared.v2.f32 	{%f219, %f220}, [%r237];
	mul.lo.s32 	%r238, %r3, %r45;
	shl.b32 	%r239, %r238, 1;
	add.s32 	%r240, %r40, %r239;
	cvta.to.global.u64 	%rd71, %rd19;
	mul.wide.s32 	%rd72, %r240, 4;
	add.s64 	%rd73, %rd71, %rd72;
	atom.global.add.f32 	%f221, [%rd73], %f219;
	mul.wide.s32 	%rd74, %r45, 4;
	add.s64 	%rd75, %rd73, %rd74;
	atom.global.add.f32 	%f222, [%rd75], %f220;
$L__BB2_51:
	ret;

}
	// .globl	_Z22groupNormNHWCSumKernelILi64EEv19GroupNormNHWCParams
.visible .entry _Z22groupNormNHWCSumKernelILi64EEv19GroupNormNHWCParams(
	.param .align 8 .b8 _Z22groupNormNHWCSumKernelILi64EEv19GroupNormNHWCParams_param_0[96]
)
{
	.reg .pred 	%p<45>;
	.reg .b16 	%rs<98>;
	.reg .b32 	%r<242>;
	.reg .b32 	%f<217>;
	.reg .b64 	%rd<77>;
	// demoted variable
	.shared .align 16 .b8 _ZZ22groupNormNHWCSumKernelILi64EEv19GroupNormNHWCParamsE11tempStorage[800];
	// demoted variable
	.shared .align 8 .b8 _ZZ22groupNormNHWCSumKernelILi64EEv19GroupNormNHWCParamsE4smem[512];
	ld.param.u32 	%r50, [_Z22groupNormNHWCSumKernelILi64EEv19GroupNormNHWCParams_param_0+88];
	ld.param.u32 	%r49, [_Z22groupNormNHWCSumKernelILi64EEv19GroupNormNHWCParams_param_0+80];
	ld.param.u32 	%r44, [_Z22groupNormNHWCSumKernelILi64EEv19GroupNormNHWCParams_param_0+56];
	ld.param.v2.u32 	{%r42, %r43}, [_Z22groupNormNHWCSumKernelILi64EEv19GroupNormNHWCParams_param_0+48];
	ld.param.u64 	%rd20, [_Z22groupNormNHWCSumKernelILi64EEv19GroupNormNHWCParams_param_0+32];
	ld.param.v2.u32 	{%r45, %r46}, [_Z22groupNormNHWCSumKernelILi64EEv19GroupNormNHWCParams_param_0+64];
	ld.param.v2.u32 	{%r47, %r48}, [_Z22groupNormNHWCSumKernelILi64EEv19GroupNormNHWCParams_param_0+72];
	ld.param.u64 	%rd17, [_Z22groupNormNHWCSumKernelILi64EEv19GroupNormNHWCParams_param_0+8];
	cvta.to.global.u64 	%rd1, %rd17;
	mov.u32 	%r4, %ctaid.z;
	mov.u32 	%r5, %ctaid.x;
	mov.u32 	%r6, %tid.x;
	shl.b32 	%r7, %r6, 1;
	mad.lo.s32 	%r8, %r47, %r5, %r7;
	mov.u32 	%r56, %ctaid.y;
	mul.lo.s32 	%r239, %r46, %r56;
	add.s32 	%r57, %r239, %r46;
	min.s32 	%r10, %r57, %r45;
	setp.ge.s32 	%p1, %r239, %r10;
	mov.f32 	%f213, 0f00000000;
	mov.f32 	%f214, %f213;
	@%p1 bra 	$L__BB3_43;
	cvt.u64.u32 	%rd21, %r4;
	cvt.s64.s32 	%rd22, %r49;
	cvt.s64.s32 	%rd23, %r8;
	mad.lo.s64 	%rd3, %rd22, %rd21, %rd23;
	mov.b32 	%r58, 0;
	// begin inline asm
	cvt.rn.f16.s32 %rs96, %r58;
	// end inline asm
	sub.s32 	%r12, %r10, %r239;
	and.b32  	%r13, %r12, 7;
	sub.s32 	%r59, %r239, %r10;
	setp.gt.u32 	%p2, %r59, -8;
	mov.f32 	%f214, 0f00000000;
	mov.f32 	%f213, %f214;
	@%p2 bra 	$L__BB3_21;
	add.s32 	%r237, %r239, 3;
	and.b32  	%r60, %r12, -8;
	neg.s32 	%r236, %r60;
	mov.f32 	%f214, 0f00000000;
$L__BB3_3:
	.pragma "nounroll";
	setp.ge.s32 	%p3, %r8, %r43;
	mov.u16 	%rs68, %rs96;
	mov.u16 	%rs69, %rs96;
	@%p3 bra 	$L__BB3_5;
	add.s32 	%r61, %r237, -3;
	mul.wide.s32 	%rd24, %r61, %r43;
	add.s64 	%rd25, %rd3, %rd24;
	shl.b64 	%rd26, %rd25, 1;
	add.s64 	%rd27, %rd1, %rd26;
	ld.global.u32 	%r62, [%rd27];
	mov.b32 	{%rs69, %rs68}, %r62;
$L__BB3_5:
	setp.ge.s32 	%p4, %r8, %r43;
	mov.b32 	%r63, {%rs69, %rs68};
	// begin inline asm
	{.reg .f16 low,high;
  mov.b32 {low,high},%r63;
  cvt.f32.f16 %f60, low;}

	// end inline asm
	// begin inline asm
	{.reg .f16 low,high;
  mov.b32 {low,high},%r63;
  cvt.f32.f16 %f61, high;}

	// end inline asm
	add.f32 	%f62, %f60, %f61;
	add.f32 	%f3, %f213, %f62;
	mul.f32 	%f63, %f61, %f61;
	fma.rn.f32 	%f64, %f60, %f60, %f63;
	add.f32 	%f4, %f214, %f64;
	add.s32 	%r65, %r237, -2;
	mul.wide.s32 	%rd4, %r65, %r43;
	mov.u16 	%rs70, %rs96;
	mov.u16 	%rs71, %rs96;
	@%p4 bra 	$L__BB3_7;
	add.s64 	%rd28, %rd3, %rd4;
	shl.b64 	%rd29, %rd28, 1;
	add.s64 	%rd30, %rd1, %rd29;
	ld.global.u32 	%r66, [%rd30];
	mov.b32 	{%rs71, %rs70}, %r66;
$L__BB3_7:
	setp.ge.s32 	%p5, %r8, %r43;
	mov.b32 	%r67, {%rs71, %rs70};
	// begin inline asm
	{.reg .f16 low,high;
  mov.b32 {low,high},%r67;
  cvt.f32.f16 %f65, low;}

	// end inline asm
	// begin inline asm
	{.reg .f16 low,high;
  mov.b32 {low,high},%r67;
  cvt.f32.f16 %f66, high;}

	// end inline asm
	add.f32 	%f67, %f65, %f66;
	add.f32 	%f5, %f3, %f67;
	mul.f32 	%f68, %f66, %f66;
	fma.rn.f32 	%f69, %f65, %f65, %f68;
	add.f32 	%f6, %f4, %f69;
	add.s32 	%r69, %r237, -1;
	mul.wide.s32 	%rd5, %r69, %r43;
	mov.u16 	%rs72, %rs96;
	mov.u16 	%rs73, %rs96;
	@%p5 bra 	$L__BB3_9;
	add.s64 	%rd31, %rd3, %rd5;
	shl.b64 	%rd32, %rd31, 1;
	add.s64 	%rd33, %rd1, %rd32;
	ld.global.u32 	%r70, [%rd33];
	mov.b32 	{%rs73, %rs72}, %r70;
$L__BB3_9:
	setp.ge.s32 	%p6, %r8, %r43;
	mov.b32 	%r71, {%rs73, %rs72};
	// begin inline asm
	{.reg .f16 low,high;
  mov.b32 {low,high},%r71;
  cvt.f32.f16 %f70, low;}

	// end inline asm
	// begin inline asm
	{.reg .f16 low,high;
  mov.b32 {low,high},%r71;
  cvt.f32.f16 %f71, high;}

	// end inline asm
	add.f32 	%f72, %f70, %f71;
	add.f32 	%f7, %f5, %f72;
	mul.f32 	%f73, %f71, %f71;
	fma.rn.f32 	%f74, %f70, %f70, %f73;
	add.f32 	%f8, %f6, %f74;
	add.s32 	%r18, %r237, 4;
	mul.wide.s32 	%rd6, %r237, %r43;
	mov.u16 	%rs74, %rs96;
	mov.u16 	%rs75, %rs96;
	@%p6 bra 	$L__BB3_11;
	add.s64 	%rd34, %rd3, %rd6;
	shl.b64 	%rd35, %rd34, 1;
	add.s64 	%rd36, %rd1, %rd35;
	ld.global.u32 	%r73, [%rd36];
	mov.b32 	{%rs75, %rs74}, %r73;
$L__BB3_11:
	mov.b32 	%r74, {%rs75, %rs74};
	// begin inline asm
	{.reg .f16 low,high;
  mov.b32 {low,high},%r74;
  cvt.f32.f16 %f75, low;}

	// end inline asm
	// begin inline asm
	{.reg .f16 low,high;
  mov.b32 {low,high},%r74;
  cvt.f32.f16 %f76, high;}

	// end inline asm
	add.f32 	%f77, %f75, %f76;
	add.f32 	%f9, %f7, %f77;
	mul.f32 	%f78, %f76, %f76;
	fma.rn.f32 	%f79, %f75, %f75, %f78;
	add.f32 	%f10, %f8, %f79;
	add.s32 	%r76, %r237, 1;
	mul.wide.s32 	%rd7, %r76, %r43;
	mov.u16 	%rs76, %rs96;
	mov.u16 	%rs77, %rs96;
	@%p6 bra 	$L__BB3_13;
	add.s64 	%rd37, %rd3, %rd7;
	shl.b64 	%rd38, %rd37, 1;
	add.s64 	%rd39, %rd1, %rd38;
	ld.global.u32 	%r77, [%rd39];
	mov.b32 	{%rs77, %rs76}, %r77;
$L__BB3_13:
	mov.b32 	%r78, {%rs77, %rs76};
	// begin inline asm
	{.reg .f16 low,high;
  mov.b32 {low,high},%r78;
  cvt.f32.f16 %f80, low;}

	// end inline asm
	// begin inline asm
	{.reg .f16 low,high;
  mov.b32 {low,high},%r78;
  cvt.f32.f16 %f81, high;}

	// end inline asm
	add.f32 	%f82, %f80, %f81;
	add.f32 	%f11, %f9, %f82;
	mul.f32 	%f83, %f81, %f81;
	fma.rn.f32 	%f84, %f80, %f80, %f83;
	add.f32 	%f12, %f10, %f84;
	add.s32 	%r80, %r237, 2;
	mul.wide.s32 	%rd8, %r80, %r43;
	mov.u16 	%rs78, %rs96;
	mov.u16 	%rs79, %rs96;
	@%p6 bra 	$L__BB3_15;
	add.s64 	%rd40, %rd3, %rd8;
	shl.b64 	%rd41, %rd40, 1;
	add.s64 	%rd42, %rd1, %rd41;
	ld.global.u32 	%r81, [%rd42];
	mov.b32 	{%rs79, %rs78}, %r81;
$L__BB3_15:
	mov.b32 	%r82, {%rs79, %rs78};
	// begin inline asm
	{.reg .f16 low,high;
  mov.b32 {low,high},%r82;
  cvt.f32.f16 %f85, low;}

	// end inline asm
	// begin inline asm
	{.reg .f16 low,high;
  mov.b32 {low,high},%r82;
  cvt.f32.f16 %f86, high;}

	// end inline asm
	add.f32 	%f87, %f85, %f86;
	add.f32 	%f13, %f11, %f87;
	mul.f32 	%f88, %f86, %f86;
	fma.rn.f32 	%f89, %f85, %f85, %f88;
	add.f32 	%f14, %f12, %f89;
	add.s32 	%r84, %r237, 3;
	mul.wide.s32 	%rd9, %r84, %r43;
	mov.u16 	%rs80, %rs96;
	mov.u16 	%rs81, %rs96;
	@%p6 bra 	$L__BB3_17;
	add.s64 	%rd43, %rd3, %rd9;
	shl.b64 	%rd44, %rd43, 1;
	add.s64 	%rd45, %rd1, %rd44;
	ld.global.u32 	%r85, [%rd45];
	mov.b32 	{%rs81, %rs80}, %r85;
$L__BB3_17:
	mov.b32 	%r86, {%rs81, %rs80};
	// begin inline asm
	{.reg .f16 low,high;
  mov.b32 {low,high},%r86;
  cvt.f32.f16 %f90, low;}

	// end inline asm
	// begin inline asm
	{.reg .f16 low,high;
  mov.b32 {low,high},%r86;
  cvt.f32.f16 %f91, high;}

	// end inline asm
	add.f32 	%f92, %f90, %f91;
	add.f32 	%f15, %f13, %f92;
	mul.f32 	%f93, %f91, %f91;
	fma.rn.f32 	%f94, %f90, %f90, %f93;
	add.f32 	%f16, %f14, %f94;
	mul.wide.s32 	%rd10, %r18, %r43;
	mov.u16 	%rs82, %rs96;
	mov.u16 	%rs83, %rs96;
	@%p6 bra 	$L__BB3_19;
	add.s64 	%rd46, %rd3, %rd10;
	shl.b64 	%rd47, %rd46, 1;
	add.s64 	%rd48, %rd1, %rd47;
	ld.global.u32 	%r88, [%rd48];
	mov.b32 	{%rs83, %rs82}, %r88;
$L__BB3_19:
	mov.b32 	%r89, {%rs83, %rs82};
	// begin inline asm
	{.reg .f16 low,high;
  mov.b32 {low,high},%r89;
  cvt.f32.f16 %f95, low;}

	// end inline asm
	// begin inline asm
	{.reg .f16 low,high;
  mov.b32 {low,high},%r89;
  cvt.f32.f16 %f96, high;}

	// end inline asm
	add.f32 	%f97, %f95, %f96;
	add.f32 	%f213, %f15, %f97;
	mul.f32 	%f98, %f96, %f96;
	fma.rn.f32 	%f99, %f95, %f95, %f98;
	add.f32 	%f214, %f16, %f99;
	add.s32 	%r237, %r237, 8;
	add.s32 	%r236, %r236, 8;
	setp.ne.s32 	%p11, %r236, 0;
	@%p11 bra 	$L__BB3_3;
	add.s32 	%r239, %r237, -3;
$L__BB3_21:
	setp.eq.s32 	%p12, %r13, 0;
	@%p12 bra 	$L__BB3_43;
	and.b32  	%r23, %r12, 3;
	setp.lt.u32 	%p13, %r13, 4;
	@%p13 bra 	$L__BB3_32;
	setp.ge.s32 	%p14, %r8, %r43;
	mov.u16 	%rs84, %rs96;
	mov.u16 	%rs85, %rs96;
	@%p14 bra 	$L__BB3_25;
	mul.wide.s32 	%rd49, %r239, %r43;
	add.s64 	%rd50, %rd3, %rd49;
	shl.b64 	%rd51, %rd50, 1;
	add.s64 	%rd52, %rd1, %rd51;
	ld.global.u32 	%r91, [%rd52];
	mov.b32 	{%rs85, %rs84}, %r91;
$L__BB3_25:
	setp.ge.s32 	%p15, %r8, %r43;
	mov.b32 	%r92, {%rs85, %rs84};
	// begin inline asm
	{.reg .f16 low,high;
  mov.b32 {low,high},%r92;
  cvt.f32.f16 %f101, low;}

	// end inline asm
	// begin inline asm
	{.reg .f16 low,high;
  mov.b32 {low,high},%r92;
  cvt.f32.f16 %f102, high;}

	// end inline asm
	add.f32 	%f103, %f101, %f102;
	add.f32 	%f23, %f213, %f103;
	mul.f32 	%f104, %f102, %f102;
	fma.rn.f32 	%f105, %f101, %f101, %f104;
	add.f32 	%f24, %f214, %f105;
	add.s32 	%r94, %r239, 1;
	mul.wide.s32 	%rd11, %r94, %r43;
	mov.u16 	%rs86, %rs96;
	mov.u16 	%rs87, %rs96;
	@%p15 bra 	$L__BB3_27;
	add.s64 	%rd53, %rd3, %rd11;
	shl.b64 	%rd54, %rd53, 1;
	add.s64 	%rd55, %rd1, %rd54;
	ld.global.u32 	%r95, [%rd55];
	mov.b32 	{%rs87, %rs86}, %r95;
$L__BB3_27:
	setp.ge.s32 	%p16, %r8, %r43;
	mov.b32 	%r96, {%rs87, %rs86};
	// begin inline asm
	{.reg .f16 low,high;
  mov.b32 {low,high},%r96;
  cvt.f32.f16 %f106, low;}

	// end inline asm
	// begin inline asm
	{.reg .f16 low,high;
  mov.b32 {low,high},%r96;
  cvt.f32.f16 %f107, high;}

	// end inline asm
	add.f32 	%f108, %f106, %f107;
	add.f32 	%f25, %f23, %f108;
	mul.f32 	%f109, %f107, %f107;
	fma.rn.f32 	%f110, %f106, %f106, %f109;
	add.f32 	%f26, %f24, %f110;
	add.s32 	%r98, %r239, 2;
	mul.wide.s32 	%rd12, %r98, %r43;
	mov.u16 	%rs88, %rs96;
	mov.u16 	%rs89, %rs96;
	@%p16 bra 	$L__BB3_29;
	add.s64 	%rd56, %rd3, %rd12;
	shl.b64 	%rd57, %rd56, 1;
	add.s64 	%rd58, %rd1, %rd57;
	ld.global.u32 	%r99, [%rd58];
	mov.b32 	{%rs89, %rs88}, %r99;
$L__BB3_29:
	setp.ge.s32 	%p17, %r8, %r43;
	mov.b32 	%r100, {%rs89, %rs88};
	// begin inline asm
	{.reg .f16 low,high;
  mov.b32 {low,high},%r100;
  cvt.f32.f16 %f111, low;}

	// end inline asm
	// begin inline asm
	{.reg .f16 low,high;
  mov.b32 {low,high},%r100;
  cvt.f32.f16 %f112, high;}

	// end inline asm
	add.f32 	%f113, %f111, %f112;
	add.f32 	%f27, %f25, %f113;
	mul.f32 	%f114, %f112, %f112;
	fma.rn.f32 	%f115, %f111, %f111, %f114;
	add.f32 	%f28, %f26, %f115;
	add.s32 	%r102, %r239, 3;
	mul.wide.s32 	%rd13, %r102, %r43;
	mov.u16 	%rs90, %rs96;
	mov.u16 	%rs91, %rs96;
	@%p17 bra 	$L__BB3_31;
	add.s64 	%rd59, %rd3, %rd13;
	shl.b64 	%rd60, %rd59, 1;
	add.s64 	%rd61, %rd1, %rd60;
	ld.global.u32 	%r103, [%rd61];
	mov.b32 	{%rs91, %rs90}, %r103;
$L__BB3_31:
	mov.b32 	%r104, {%rs91, %rs90};
	// begin inline asm
	{.reg .f16 low,high;
  mov.b32 {low,high},%r104;
  cvt.f32.f16 %f116, low;}

	// end inline asm
	// begin inline asm
	{.reg .f16 low,high;
  mov.b32 {low,high},%r104;
  cvt.f32.f16 %f117, high;}

	// end inline asm
	add.f32 	%f118, %f116, %f117;
	add.f32 	%f213, %f27, %f118;
	mul.f32 	%f119, %f117, %f117;
	fma.rn.f32 	%f120, %f116, %f116, %f119;
	add.f32 	%f214, %f28, %f120;
	add.s32 	%r239, %r239, 4;
$L__BB3_32:
	setp.eq.s32 	%p18, %r23, 0;
	@%p18 bra 	$L__BB3_43;
	setp.eq.s32 	%p19, %r23, 1;
	@%p19 bra 	$L__BB3_39;
	setp.ge.s32 	%p20, %r8, %r43;
	mov.u16 	%rs92, %rs96;
	mov.u16 	%rs93, %rs96;
	@%p20 bra 	$L__BB3_36;
	mul.wide.s32 	%rd62, %r239, %r43;
	add.s64 	%rd63, %rd3, %rd62;
	shl.b64 	%rd64, %rd63, 1;
	add.s64 	%rd65, %rd1, %rd64;
	ld.global.u32 	%r106, [%rd65];
	mov.b32 	{%rs93, %rs92}, %r106;
$L__BB3_36:
	setp.ge.s32 	%p21, %r8, %r43;
	mov.b32 	%r107, {%rs93, %rs92};
	// begin inline asm
	{.reg .f16 low,high;
  mov.b32 {low,high},%r107;
  cvt.f32.f16 %f122, low;}

	// end inline asm
	// begin inline asm
	{.reg .f16 low,high;
  mov.b32 {low,high},%r107;
  cvt.f32.f16 %f123, high;}

	// end inline asm
	add.f32 	%f124, %f122, %f123;
	add.f32 	%f35, %f213, %f124;
	mul.f32 	%f125, %f123, %f123;
	fma.rn.f32 	%f126, %f122, %f122, %f125;
	add.f32 	%f36, %f214, %f126;
	add.s32 	%r109, %r239, 1;
	mul.wide.s32 	%rd14, %r109, %r43;
	mov.u16 	%rs94, %rs96;
	mov.u16 	%rs95, %rs96;
	@%p21 bra 	$L__BB3_38;
	add.s64 	%rd66, %rd3, %rd14;
	shl.b64 	%rd67, %rd66, 1;
	add.s64 	%rd68, %rd1, %rd67;
	ld.global.u32 	%r110, [%rd68];
	mov.b32 	{%rs95, %rs94}, %r110;
$L__BB3_38:
	mov.b32 	%r111, {%rs95, %rs94};
	// begin inline asm
	{.reg .f16 low,high;
  mov.b32 {low,high},%r111;
  cvt.f32.f16 %f127, low;}

	// end inline asm
	// begin inline asm
	{.reg .f16 low,high;
  mov.b32 {low,high},%r111;
  cvt.f32.f16 %f128, high;}

	// end inline asm
	add.f32 	%f129, %f127, %f128;
	add.f32 	%f213, %f35, %f129;
	mul.f32 	%f130, %f128, %f128;
	fma.rn.f32 	%f131, %f127, %f127, %f130;
	add.f32 	%f214, %f36, %f131;
	add.s32 	%r239, %r239, 2;
$L__BB3_39:
	and.b32  	%r113, %r12, 1;
	setp.eq.b32 	%p22, %r113, 1;
	not.pred 	%p23, %p22;
	@%p23 bra 	$L__BB3_43;
	setp.ge.s32 	%p24, %r8, %r43;
	mul.wide.s32 	%rd69, %r239, %r43;
	add.s64 	%rd15, %rd3, %rd69;
	mov.u16 	%rs97, %rs96;
	@%p24 bra 	$L__BB3_42;
	shl.b64 	%rd70, %rd15, 1;
	add.s64 	%rd71, %rd1, %rd70;
	ld.global.u32 	%r114, [%rd71];
	mov.b32 	{%rs97, %rs96}, %r114;
$L__BB3_42:
	mov.b32 	%r115, {%rs97, %rs96};
	// begin inline asm
	{.reg .f16 low,high;
  mov.b32 {low,high},%r115;
  cvt.f32.f16 %f132, low;}

	// end inline asm
	// begin inline asm
	{.reg .f16 low,high;
  mov.b32 {low,high},%r115;
  cvt.f32.f16 %f133, high;}

	// end inline asm
	add.f32 	%f134, %f132, %f133;
	add.f32 	%f213, %f213, %f134;
	mul.f32 	%f135, %f133, %f133;
	fma.rn.f32 	%f136, %f132, %f132, %f135;
	add.f32 	%f214, %f214, %f136;
$L__BB3_43:
	div.u32 	%r28, %r7, %r48;
	mul.lo.s32 	%r117, %r28, %r48;
	sub.s32 	%r29, %r7, %r117;
	setp.eq.s32 	%p25, %r29, 0;
	selp.u32 	%r118, 1, 0, %p25;
	mov.u32 	%r119, _ZZ22groupNormNHWCSumKernelILi64EEv19GroupNormNHWCParamsE11tempStorage;
	mad.lo.s32 	%r120, %r6, 12, %r119;
	add.s32 	%r30, %r120, 16;
	st.shared.u32 	[%r120+16], %r118;
	st.shared.f32 	[%r120+20], %f213;
	st.shared.f32 	[%r120+24], %f214;
	bar.sync 	0;
	setp.gt.u32 	%p26, %r6, 31;
	@%p26 bra 	$L__BB3_47;
	mad.lo.s32 	%r31, %r6, 12, %r30;
	ld.shared.v2.u32 	{%r212, %r213}, [%r31];
	mov.b32 	%f137, %r213;
	ld.shared.v2.u32 	{%r214, %r215}, [%r31+8];
	mov.b32 	%f138, %r214;
	ld.shared.v2.f32 	{%f139, %f140}, [%r31+16];
	setp.eq.s32 	%p27, %r215, 0;
	add.f32 	%f141, %f137, %f139;
	selp.f32 	%f142, %f141, %f139, %p27;
	add.f32 	%f143, %f138, %f140;
	selp.f32 	%f144, %f143, %f140, %p27;
	add.s32 	%r123, %r215, %r212;
	// begin inline asm
	mov.u32 %r121, %laneid;
	// end inline asm
	mov.b32 	%r209, 1;
	mov.b32 	%r210, 0;
	mov.b32 	%r211, -1;
	// begin inline asm
	shfl.sync.up.b32 %r122, %r123, %r209, %r210, %r211;
	// end inline asm
	mov.b32 	%r128, %f142;
	// begin inline asm
	shfl.sync.up.b32 %r127, %r128, %r209, %r210, %r211;
	// end inline asm
	mov.b32 	%f145, %r127;
	mov.b32 	%r133, %f144;
	// begin inline asm
	shfl.sync.up.b32 %r132, %r133, %r209, %r210, %r211;
	// end inline asm
	mov.b32 	%f146, %r132;
	setp.eq.s32 	%p28, %r123, 0;
	add.f32 	%f147, %f142, %f145;
	selp.f32 	%f148, %f147, %f142, %p28;
	add.f32 	%f149, %f144, %f146;
	selp.f32 	%f150, %f149, %f144, %p28;
	setp.lt.s32 	%p29, %r121, 1;
	selp.b32 	%r216, 0, %r122, %p29;
	add.s32 	%r138, %r216, %r123;
	selp.f32 	%f151, %f142, %f148, %p29;
	selp.f32 	%f152, %f144, %f150, %p29;
	mov.b32 	%r149, 2;
	// begin inline asm
	shfl.sync.up.b32 %r137, %r138, %r149, %r210, %r211;
	// end inline asm
	mov.b32 	%r143, %f151;
	// begin inline asm
	shfl.sync.up.b32 %r142, %r143, %r149, %r210, %r211;
	// end inline asm
	mov.b32 	%f153, %r142;
	mov.b32 	%r148, %f152;
	// begin inline asm
	shfl.sync.up.b32 %r147, %r148, %r149, %r210, %r211;
	// end inline asm
	mov.b32 	%f154, %r147;
	setp.eq.s32 	%p30, %r138, 0;
	add.f32 	%f155, %f151, %f153;
	selp.f32 	%f156, %f155, %f151, %p30;
	add.f32 	%f157, %f152, %f154;
	selp.f32 	%f158, %f157, %f152, %p30;
	setp.lt.s32 	%p31, %r121, 2;
	selp.b32 	%r217, 0, %r137, %p31;
	add.s32 	%r153, %r217, %r138;
	selp.f32 	%f159, %f151, %f156, %p31;
	selp.f32 	%f160, %f152, %f158, %p31;
	mov.b32 	%r164, 4;
	// begin inline asm
	shfl.sync.up.b32 %r152, %r153, %r164, %r210, %r211;
	// end inline asm
	mov.b32 	%r158, %f159;
	// begin inline asm
	shfl.sync.up.b32 %r157, %r158, %r164, %r210, %r211;
	// end inline asm
	mov.b32 	%f161, %r157;
	mov.b32 	%r163, %f160;
	// begin inline asm
	shfl.sync.up.b32 %r162, %r163, %r164, %r210, %r211;
	// end inline asm
	mov.b32 	%f162, %r162;
	setp.eq.s32 	%p32, %r153, 0;
	add.f32 	%f163, %f159, %f161;
	selp.f32 	%f164, %f163, %f159, %p32;
	add.f32 	%f165, %f160, %f162;
	selp.f32 	%f166, %f165, %f160, %p32;
	setp.lt.s32 	%p33, %r121, 4;
	selp.b32 	%r218, 0, %r152, %p33;
	add.s32 	%r168, %r218, %r153;
	selp.f32 	%f167, %f159, %f164, %p33;
	selp.f32 	%f168, %f160, %f166, %p33;
	mov.b32 	%r179, 8;
	// begin inline asm
	shfl.sync.up.b32 %r167, %r168, %r179, %r210, %r211;
	// end inline asm
	mov.b32 	%r173, %f167;
	// begin inline asm
	shfl.sync.up.b32 %r172, %r173, %r179, %r210, %r211;
	// end inline asm
	mov.b32 	%f169, %r172;
	mov.b32 	%r178, %f168;
	// begin inline asm
	shfl.sync.up.b32 %r177, %r178, %r179, %r210, %r211;
	// end inline asm
	mov.b32 	%f170, %r177;
	setp.eq.s32 	%p34, %r168, 0;
	add.f32 	%f171, %f167, %f169;
	selp.f32 	%f172, %f171, %f167, %p34;
	add.f32 	%f173, %f168, %f170;
	selp.f32 	%f174, %f173, %f168, %p34;
	setp.lt.s32 	%p35, %r121, 8;
	selp.b32 	%r219, 0, %r167, %p35;
	add.s32 	%r183, %r219, %r168;
	selp.f32 	%f175, %f167, %f172, %p35;
	selp.f32 	%f176, %f168, %f174, %p35;
	mov.b32 	%r194, 16;
	// begin inline asm
	shfl.sync.up.b32 %r182, %r183, %r194, %r210, %r211;
	// end inline asm
	mov.b32 	%r188, %f175;
	// begin inline asm
	shfl.sync.up.b32 %r187, %r188, %r194, %r210, %r211;
	// end inline asm
	mov.b32 	%f177, %r187;
	mov.b32 	%r193, %f176;
	// begin inline asm
	shfl.sync.up.b32 %r192, %r193, %r194, %r210, %r211;
	// end inline asm
	mov.b32 	%f178, %r192;
	setp.eq.s32 	%p36, %r183, 0;
	add.f32 	%f179, %f175, %f177;
	selp.f32 	%f180, %f179, %f175, %p36;
	add.f32 	%f181, %f176, %f178;
	selp.f32 	%f182, %f181, %f176, %p36;
	setp.lt.s32 	%p37, %r121, 16;
	selp.b32 	%r220, 0, %r182, %p37;
	add.s32 	%r198, %r220, %r183;
	selp.f32 	%f183, %f175, %f180, %p37;
	selp.f32 	%f184, %f176, %f182, %p37;
	// begin inline asm
	shfl.sync.up.b32 %r197, %r198, %r209, %r210, %r211;
	// end inline asm
	mov.b32 	%r203, %f183;
	// begin inline asm
	shfl.sync.up.b32 %r202, %r203, %r209, %r210, %r211;
	// end inline asm
	mov.b32 	%r208, %f184;
	// begin inline asm
	shfl.sync.up.b32 %r207, %r208, %r209, %r210, %r211;
	// end inline asm
	setp.eq.s32 	%p38, %r6, 0;
	ld.shared.v2.u32 	{%r241, %r221}, [%r31];
	mov.b32 	%f215, %r221;
	ld.shared.v2.u32 	{%r222, %r36}, [%r31+8];
	mov.b32 	%f216, %r222;
	ld.shared.v2.f32 	{%f50, %f49}, [%r31+16];
	@%p38 bra 	$L__BB3_46;
	mov.b32 	%f185, %r202;
	mov.b32 	%f186, %r207;
	setp.eq.s32 	%p39, %r241, 0;
	add.f32 	%f187, %f215, %f185;
	selp.f32 	%f215, %f187, %f215, %p39;
	add.f32 	%f188, %f216, %f186;
	selp.f32 	%f216, %f188, %f216, %p39;
	add.s32 	%r241, %r241, %r197;
$L__BB3_46:
	setp.eq.s32 	%p40, %r36, 0;
	add.f32 	%f189, %f50, %f215;
	selp.f32 	%f190, %f189, %f50, %p40;
	add.f32 	%f191, %f49, %f216;
	selp.f32 	%f192, %f191, %f49, %p40;
	add.s32 	%r223, %r241, %r36;
	mov.b32 	%r224, %f215;
	st.shared.v2.u32 	[%r31], {%r241, %r224};
	mov.b32 	%r225, %f216;
	st.shared.v2.u32 	[%r31+8], {%r225, %r223};
	st.shared.v2.f32 	[%r31+16], {%f190, %f192};
$L__BB3_47:
	bar.sync 	0;
	add.s32 	%r226, %r48, -2;
	setp.ne.s32 	%p41, %r29, %r226;
	@%p41 bra 	$L__BB3_49;
	ld.shared.f32 	%f193, [%r30+8];
	ld.shared.f32 	%f194, [%r30+4];
	shl.b32 	%r227, %r28, 3;
	mov.u32 	%r228, _ZZ22groupNormNHWCSumKernelILi64EEv19GroupNormNHWCParamsE4smem;
	add.s32 	%r229, %r228, %r227;
	st.shared.v2.f32 	[%r229], {%f194, %f193};
$L__BB3_49:
	bar.sync 	0;
	mad.lo.s32 	%r39, %r50, %r5, %r6;
	setp.ge.u32 	%p42, %r6, %r50;
	setp.ge.s32 	%p43, %r39, %r44;
	or.pred  	%p44, %p42, %p43;
	@%p44 bra 	$L__BB3_51;
	shl.b32 	%r230, %r6, 3;
	mov.u32 	%r231, _ZZ22groupNormNHWCSumKernelILi64EEv19GroupNormNHWCParamsE4smem;
	add.s32 	%r232, %r231, %r230;
	ld.shared.v2.f32 	{%f195, %f196}, [%r232];
	mul.lo.s32 	%r233, %r4, %r44;
	shl.b32 	%r234, %r233, 1;
	add.s32 	%r235, %r39, %r234;
	cvta.to.global.u64 	%rd72, %rd20;
	mul.wide.s32 	%rd73, %r235, 4;
	add.s64 	%rd74, %rd72, %rd73;
	atom.global.add.f32 	%f197, [%rd74], %f195;
	mul.wide.s32 	%rd75, %r44, 4;
	add.s64 	%rd76, %rd74, %rd75;
	atom.global.add.f32 	%f198, [%rd76], %f196;
$L__BB3_51:
	ret;

}
	// .globl	_Z24groupNormNHWCScaleKernelILi160EEv19GroupNormNHWCParams
.visible .entry _Z24groupNormNHWCScaleKernelILi160EEv19GroupNormNHWCParams(
	.param .align 8 .b8 _Z24groupNormNHWCScaleKernelILi160EEv19GroupNormNHWCParams_param_0[96]
)
{
	.reg .pred 	%p<30>;
	.reg .b16 	%rs<58>;
	.reg .b32 	%r<137>;
	.reg .b32 	%f<189>;
	.reg .b64 	%rd<72>;

	ld.param.f32 	%f34, [_Z24groupNormNHWCScaleKernelILi160EEv19GroupNormNHWCParams_param_0+84];
	ld.param.u32 	%r58, [_Z24groupNormNHWCScaleKernelILi160EEv19GroupNormNHWCParams_param_0+80];
	ld.param.v2.u32 	{%r54, %r55}, [_Z24groupNormNHWCScaleKernelILi160EEv19GroupNormNHWCParams_param_0+64];
	ld.param.u8 	%rs1, [_Z24groupNormNHWCScaleKernelILi160EEv19GroupNormNHWCParams_param_0+60];
	ld.param.v2.u32 	{%r51, %r52}, [_Z24groupNormNHWCScaleKernelILi160EEv19GroupNormNHWCParams_param_0+48];
	ld.param.u64 	%rd18, [_Z24groupNormNHWCScaleKernelILi160EEv19GroupNormNHWCParams_param_0+32];
	ld.param.u64 	%rd17, [_Z24groupNormNHWCScaleKernelILi160EEv19GroupNormNHWCParams_param_0+24];
	ld.param.u64 	%rd16, [_Z24groupNormNHWCScaleKernelILi160EEv19GroupNormNHWCParams_param_0+16];
	ld.param.u32 	%r53, [_Z24groupNormNHWCScaleKernelILi160EEv19GroupNormNHWCParams_param_0+56];
	ld.param.v2.u32 	{%r56, %r57}, [_Z24groupNormNHWCScaleKernelILi160EEv19GroupNormNHWCParams_param_0+72];
	ld.param.u64 	%rd15, [_Z24groupNormNHWCScaleKernelILi160EEv19GroupNormNHWCParams_param_0+8];
	ld.param.u64 	%rd14, [_Z24groupNormNHWCScaleKernelILi160EEv19GroupNormNHWCParams_param_0];
	cvta.to.global.u64 	%rd1, %rd14;
	cvta.to.global.u64 	%rd2, %rd15;
	mov.u32 	%r6, %ctaid.z;
	mov.u32 	%r65, %ctaid.x;
	mov.u32 	%r66, %tid.x;
	shl.b32 	%r67, %r66, 1;
	mad.lo.s32 	%r7, %r56, %r65, %r67;
	div.s32 	%r8, %r7, %r57;
	setp.ge.s32 	%p1, %r8, %r53;
	mov.f32 	%f182, 0f00000000;
	mov.f32 	%f183, %f182;
	@%p1 bra 	$L__BB4_2;
	cvta.to.global.u64 	%rd19, %rd18;
	mul.lo.s32 	%r68, %r6, %r53;
	shl.b32 	%r69, %r68, 1;
	add.s32 	%r70, %r8, %r69;
	mul.wide.s32 	%rd20, %r70, 4;
	add.s64 	%rd21, %rd19, %rd20;
	ld.global.f32 	%f182, [%rd21];
	mul.wide.s32 	%rd22, %r53, 4;
	add.s64 	%rd23, %rd21, %rd22;
	ld.global.f32 	%f183, [%rd23];
$L__BB4_2:
	setp.ge.s32 	%p2, %r7, %r52;
	@%p2 bra 	$L__BB4_4;
	cvta.to.global.u64 	%rd24, %rd16;
	mul.wide.s32 	%rd25, %r7, 4;
	add.s64 	%rd26, %rd24, %rd25;
	ld.global.v2.f32 	{%f186, %f187}, [%rd26];
	cvta.to.global.u64 	%rd27, %rd17;
	add.s64 	%rd28, %rd27, %rd25;
	ld.global.v2.f32 	{%f184, %f185}, [%rd28];
$L__BB4_4:
	mul.f32 	%f14, %f34, %f182;
	mul.f32 	%f38, %f34, %f183;
	mul.f32 	%f39, %f14, %f14;
	sub.f32 	%f15, %f38, %f39;
	setp.le.f32 	%p3, %f15, 0f00000000;
	mov.f32 	%f188, 0f3F800000;
	@%p3 bra 	$L__BB4_6;
	rsqrt.approx.f32 	%f188, %f15;
$L__BB4_6:
	mov.u32 	%r9, %ctaid.y;
	mul.lo.s32 	%r133, %r55, %r9;
	add.s32 	%r71, %r133, %r55;
	min.s32 	%r11, %r71, %r54;
	setp.le.s32 	%p4, %r11, %r133;
	@%p4 bra 	$L__BB4_50;
	cvt.u64.u32 	%rd29, %r6;
	cvt.s64.s32 	%rd30, %r58;
	cvt.s64.s32 	%rd31, %r7;
	mad.lo.s64 	%rd5, %rd30, %rd29, %rd31;
	mov.b32 	%r72, 0;
	// begin inline asm
	cvt.rn.f16.s32 %rs40, %r72;
	// end inline asm
	setp.ne.s16 	%p5, %rs1, 0;
	@%p5 bra 	$L__BB4_34;
	sub.s32 	%r100, %r11, %r133;
	and.b32  	%r12, %r100, 3;
	setp.eq.s32 	%p16, %r12, 0;
	mov.u32 	%r127, %r133;
	@%p16 bra 	$L__BB4_15;
	mul.lo.s32 	%r101, %r55, %r52;
	mul.lo.s32 	%r126, %r101, %r9;
	neg.s32 	%r125, %r12;
	add.s32 	%r127, %r133, %r12;
$L__BB4_10:
	.pragma "nounroll";
	setp.ge.s32 	%p17, %r7, %r52;
	cvt.s64.s32 	%rd47, %r126;
	add.s64 	%rd6, %rd5, %rd47;
	mov.u16 	%rs42, %rs40;
	mov.u16 	%rs43, %rs40;
	@%p17 bra 	$L__BB4_12;
	shl.b64 	%rd48, %rd6, 1;
	add.s64 	%rd49, %rd2, %rd48;
	ld.global.u32 	%r102, [%rd49];
	mov.b32 	{%rs43, %rs42}, %r102;
$L__BB4_12:
	setp.ge.s32 	%p18, %r7, %r52;
	mov.b32 	%r103, {%rs43, %rs42};
	// begin inline asm
	{.reg .f16 low,high;
  mov.b32 {low,high},%r103;
  cvt.f32.f16 %f142, low;}

	// end inline asm
	// begin inline asm
	{.reg .f16 low,high;
  mov.b32 {low,high},%r103;
  cvt.f32.f16 %f143, high;}

	// end inline asm
	sub.f32 	%f144, %f142, %f14;
	mul.f32 	%f145, %f188, %f144;
	sub.f32 	%f146, %f143, %f14;
	mul.f32 	%f147, %f188, %f146;
	fma.rn.f32 	%f18, %f186, %f145, %f184;
	fma.rn.f32 	%f19, %f187, %f147, %f185;
	@%p18 bra 	$L__BB4_14;
	// begin inline asm
	{ cvt.rn.f16x2.f32 %r105, %f19, %f18; }

	// end inline asm
	shl.b64 	%rd50, %rd6, 1;
	add.s64 	%rd51, %rd1, %rd50;
	st.global.u32 	[%rd51], %r105;
$L__BB4_14:
	add.s32 	%r126, %r126, %r52;
	add.s32 	%r125, %r125, 1;
	setp.ne.s32 	%p19, %r125, 0;
	@%p19 bra 	$L__BB4_10;
$L__BB4_15:
	sub.s32 	%r106, %r133, %r11;
	setp.gt.u32 	%p20, %r106, -4;
	@%p20 bra 	$L__BB4_50;
	sub.s32 	%r132, %r127, %r11;
	mul.lo.s32 	%r128, %r52, %r127;
	add.s32 	%r131, %r128, %r52;
	shl.b32 	%r23, %r52, 2;
	add.s32 	%r107, %r127, 2;
	mul.lo.s32 	%r130, %r52, %r107;
	add.s32 	%r108, %r127, 3;
	mul.lo.s32 	%r129, %r52, %r108;
$L__BB4_17:
	setp.ge.s32 	%p21, %r7, %r52;
	cvt.s64.s32 	%rd52, %r128;
	add.s64 	%rd7, %rd5, %rd52;
	mov.u16 	%rs44, %rs40;
	mov.u16 	%rs45, %rs40;
	@%p21 bra 	$L__BB4_19;
	shl.b64 	%rd53, %rd7, 1;
	add.s64 	%rd54, %rd2, %rd53;
	ld.global.u32 	%r109, [%rd54];
	mov.b32 	{%rs45, %rs44}, %r109;
$L__BB4_19:
	mov.b32 	%r110, {%rs45, %rs44};
	// begin inline asm
	{.reg .f16 low,high;
  mov.b32 {low,high},%r110;
  cvt.f32.f16 %f150, low;}

	// end inline asm
	// begin inline asm
	{.reg .f16 low,high;
  mov.b32 {low,high},%r110;
  cvt.f32.f16 %f151, high;}

	// end inline asm
	sub.f32 	%f152, %f150, %f14;
	mul.f32 	%f153, %f188, %f152;
	sub.f32 	%f154, %f151, %f14;
	mul.f32 	%f155, %f188, %f154;
	fma.rn.f32 	%f20, %f186, %f153, %f184;
	fma.rn.f32 	%f21, %f187, %f155, %f185;
	@%p21 bra 	$L__BB4_21;
	// begin inline asm
	{ cvt.rn.f16x2.f32 %r112, %f21, %f20; }

	// end inline asm
	shl.b64 	%rd55, %rd7, 1;
	add.s64 	%rd56, %rd1, %rd55;
	st.global.u32 	[%rd56], %r112;
$L__BB4_21:
	setp.ge.s32 	%p23, %r7, %r52;
	cvt.s64.s32 	%rd57, %r131;
	add.s64 	%rd8, %rd5, %rd57;
	mov.u16 	%rs46, %rs40;
	mov.u16 	%rs47, %rs40;
	@%p23 bra 	$L__BB4_23;
	shl.b64 	%rd58, %rd8, 1;
	add.s64 	%rd59, %rd2, %rd58;
	ld.global.u32 	%r113, [%rd59];
	mov.b32 	{%rs47, %rs46}, %r113;
$L__BB4_23:
	mov.b32 	%r114, {%rs47, %rs46};
	// begin inline asm
	{.reg .f16 low,high;
  mov.b32 {low,high},%r114;
  cvt.f32.f16 %f158, low;}

	// end inline asm
	// begin inline asm
	{.reg .f16 low,high;
  mov.b32 {low,high},%r114;
  cvt.f32.f16 %f159, high;}

	// end inline asm
	sub.f32 	%f160, %f158, %f14;
	mul.f32 	%f161, %f188, %f160;
	sub.f32 	%f162, %f159, %f14;
	mul.f32 	%f163, %f188, %f162;
	fma.rn.f32 	%f22, %f186, %f161, %f184;
	fma.rn.f32 	%f23, %f187, %f163, %f185;
	@%p23 bra 	$L__BB4_25;
	// begin inline asm
	{ cvt.rn.f16x2.f32 %r116, %f23, %f22; }

	// end inline asm
	shl.b64 	%rd60, %rd8, 1;
	add.s64 	%rd61, %rd1, %rd60;
	st.global.u32 	[%rd61], %r116;
$L__BB4_25:
	setp.ge.s32 	%p25, %r7, %r52;
	cvt.s64.s32 	%rd62, %r130;
	add.s64 	%rd9, %rd5, %rd62;
	mov.u16 	%rs48, %rs40;
	mov.u16 	%rs49, %rs40;
	@%p25 bra 	$L__BB4_27;
	shl.b64 	%rd63, %rd9, 1;
	add.s64 	%rd64, %rd2, %rd63;
	ld.global.u32 	%r117, [%rd64];
	mov.b32 	{%rs49, %rs48}, %r117;
$L__BB4_27:
	mov.b32 	%r118, {%rs49, %rs48};
	// begin inline asm
	{.reg .f16 low,high;
  mov.b32 {low,high},%r118;
  cvt.f32.f16 %f166, low;}

	// end inline asm
	// begin inline asm
	{.reg .f16 low,high;
  mov.b32 {low,high},%r118;
  cvt.f32.f16 %f167, high;}

	// end inline asm
	sub.f32 	%f168, %f166, %f14;
	mul.f32 	%f169, %f188, %f168;
	sub.f32 	%f170, %f167, %f14;
	mul.f32 	%f171, %f188, %f170;
	fma.rn.f32 	%f24, %f186, %f169, %f184;
	fma.rn.f32 	%f25, %f187, %f171, %f185;
	@%p25 bra 	$L__BB4_29;
	// begin inline asm
	{ cvt.rn.f16x2.f32 %r120, %f25, %f24; }

	// end inline asm
	shl.b64 	%rd65, %rd9, 1;
	add.s64 	%rd66, %rd1, %rd65;
	st.global.u32 	[%rd66], %r120;
$L__BB4_29:
	setp.ge.s32 	%p27, %r7, %r52;
	cvt.s64.s32 	%rd67, %r129;
	add.s64 	%rd10, %rd5, %rd67;
	mov.u16 	%rs50, %rs40;
	mov.u16 	%rs51, %rs40;
	@%p27 bra 	$L__BB4_31;
	shl.b64 	%rd68, %rd10, 1;
	add.s64 	%rd69, %rd2, %rd68;
	ld.global.u32 	%r121, [%rd69];
	mov.b32 	{%rs51, %rs50}, %r121;
$L__BB4_31:
	mov.b32 	%r122, {%rs51, %rs50};
	// begin inline asm
	{.reg .f16 low,high;
  mov.b32 {low,high},%r122;
  cvt.f32.f16 %f174, low;}

	// end inline asm
	// begin inline asm
	{.reg .f16 low,high;
  mov.b32 {low,high},%r122;
  cvt.f32.f16 %f175, high;}

	// end inline asm
	sub.f32 	%f176, %f174, %f14;
	mul.f32 	%f177, %f188, %f176;
	sub.f32 	%f178, %f175, %f14;
	mul.f32 	%f179, %f188, %f178;
	fma.rn.f32 	%f26, %f186, %f177, %f184;
	fma.rn.f32 	%f27, %f187, %f179, %f185;
	@%p27 bra 	$L__BB4_33;
	// begin inline asm
	{ cvt.rn.f16x2.f32 %r124, %f27, %f26; }

	// end inline asm
	shl.b64 	%rd70, %rd10, 1;
	add.s64 	%rd71, %rd1, %rd70;
	st.global.u32 	[%rd71], %r124;
$L__BB4_33:
	add.s32 	%r132, %r132, 4;
	add.s32 	%r131, %r131, %r23;
	add.s32 	%r130, %r130, %r23;
	add.s32 	%r129, %r129, %r23;
	add.s32 	%r128, %r128, %r23;
	setp.eq.s32 	%p29, %r132, 0;
	@%p29 bra 	$L__BB4_50;
	bra.uni 	$L__BB4_17;
$L__BB4_34:
	sub.s32 	%r73, %r11, %r133;
	add.s32 	%r37, %r133, 1;
	and.b32  	%r74, %r73, 1;
	setp.eq.b32 	%p6, %r74, 1;
	not.pred 	%p7, %p6;
	@%p7 bra 	$L__BB4_39;
	setp.ge.s32 	%p8, %r7, %r52;
	mul.lo.s32 	%r75, %r133, %r52;
	cvt.s64.s32 	%rd32, %r75;
	add.s64 	%rd11, %rd5, %rd32;
	mov.u16 	%rs52, %rs40;
	mov.u16 	%rs53, %rs40;
	@%p8 bra 	$L__BB4_37;
	shl.b64 	%rd33, %rd11, 1;
	add.s64 	%rd34, %rd2, %rd33;
	ld.global.u32 	%r76, [%rd34];
	mov.b32 	{%rs53, %rs52}, %r76;
$L__BB4_37:
	setp.ge.s32 	%p9, %r7, %r52;
	mov.b32 	%r77, {%rs53, %rs52};
	// begin inline asm
	{.reg .f16 low,high;
  mov.b32 {low,high},%r77;
  cvt.f32.f16 %f40, low;}

	// end inline asm
	// begin inline asm
	{.reg .f16 low,high;
  mov.b32 {low,high},%r77;
  cvt.f32.f16 %f41, high;}

	// end inline asm
	sub.f32 	%f42, %f40, %f14;
	mul.f32 	%f43, %f188, %f42;
	sub.f32 	%f44, %f41, %f14;
	mul.f32 	%f45, %f188, %f44;
	fma.rn.f32 	%f46, %f186, %f43, %f184;
	fma.rn.f32 	%f47, %f187, %f45, %f185;
	fma.rn.f32 	%f48, %f46, 0fBBBB989D, 0f3F000000;
	cvt.sat.f32.f32 	%f49, %f48;
	mov.f32 	%f50, 0f4B400001;
	mov.f32 	%f51, 0f437C0000;
	fma.rm.f32 	%f52, %f49, %f51, %f50;
	add.f32 	%f53, %f52, 0fCB40007F;
	neg.f32 	%f54, %f53;
	fma.rn.f32 	%f55, %f46, 0fBFB8AA3B, %f54;
	fma.rn.f32 	%f56, %f46, 0fB2A57060, %f55;
	mov.b32 	%r79, %f52;
	shl.b32 	%r80, %r79, 23;
	mov.b32 	%f57, %r80;
	ex2.approx.ftz.f32 	%f58, %f56;
	fma.rn.f32 	%f59, %f58, %f57, 0f3F800000;
	rcp.rn.f32 	%f60, %f59;
	mul.f32 	%f28, %f46, %f60;
	fma.rn.f32 	%f61, %f47, 0fBBBB989D, 0f3F000000;
	cvt.sat.f32.f32 	%f62, %f61;
	fma.rm.f32 	%f63, %f62, %f51, %f50;
	add.f32 	%f64, %f63, 0fCB40007F;
	neg.f32 	%f65, %f64;
	fma.rn.f32 	%f66, %f47, 0fBFB8AA3B, %f65;
	fma.rn.f32 	%f67, %f47, 0fB2A57060, %f66;
	mov.b32 	%r81, %f63;
	shl.b32 	%r82, %r81, 23;
	mov.b32 	%f68, %r82;
	ex2.approx.ftz.f32 	%f69, %f67;
	fma.rn.f32 	%f70, %f69, %f68, 0f3F800000;
	rcp.rn.f32 	%f71, %f70;
	mul.f32 	%f29, %f47, %f71;
	mov.u32 	%r133, %r37;
	@%p9 bra 	$L__BB4_39;
	// begin inline asm
	{ cvt.rn.f16x2.f32 %r83, %f29, %f28; }

	// end inline asm
	shl.b64 	%rd35, %rd11, 1;
	add.s64 	%rd36, %rd1, %rd35;
	st.global.u32 	[%rd36], %r83;
$L__BB4_39:
	setp.eq.s32 	%p10, %r11, %r37;
	@%p10 bra 	$L__BB4_50;
	sub.s32 	%r136, %r133, %r11;
	mul.lo.s32 	%r134, %r52, %r133;
	add.s32 	%r135, %r134, %r52;
	shl.b32 	%r41, %r52, 1;
$L__BB4_41:
	setp.ge.s32 	%p11, %r7, %r52;
	cvt.s64.s32 	%rd37, %r134;
	add.s64 	%rd12, %rd5, %rd37;
	mov.u16 	%rs54, %rs40;
	mov.u16 	%rs55, %rs40;
	@%p11 bra 	$L__BB4_43;
	shl.b64 	%rd38, %rd12, 1;
	add.s64 	%rd39, %rd2, %rd38;
	ld.global.u32 	%r84, [%rd39];
	mov.b32 	{%rs55, %rs54}, %r84;
$L__BB4_43:
	setp.ge.s32 	%p12, %r7, %r52;
	mov.b32 	%r85, {%rs55, %rs54};
	// begin inline asm
	{.reg .f16 low,high;
  mov.b32 {low,high},%r85;
  cvt.f32.f16 %f74, low;}

	// end inline asm
	// begin inline asm
	{.reg .f16 low,high;
  mov.b32 {low,high},%r85;
  cvt.f32.f16 %f75, high;}

	// end inline asm
	sub.f32 	%f76, %f74, %f14;
	mul.f32 	%f77, %f188, %f76;
	sub.f32 	%f78, %f75, %f14;
	mul.f32 	%f79, %f188, %f78;
	fma.rn.f32 	%f80, %f186, %f77, %f184;
	fma.rn.f32 	%f81, %f187, %f79, %f185;
	fma.rn.f32 	%f82, %f80, 0fBBBB989D, 0f3F000000;
	cvt.sat.f32.f32 	%f83, %f82;
	mov.f32 	%f84, 0f4B400001;
	mov.f32 	%f85, 0f437C0000;
	fma.rm.f32 	%f86, %f83, %f85, %f84;
	add.f32 	%f87, %f86, 0fCB40007F;
	neg.f32 	%f88, %f87;
	fma.rn.f32 	%f89, %f80, 0fBFB8AA3B, %f88;
	fma.rn.f32 	%f90, %f80, 0fB2A57060, %f89;
	mov.b32 	%r87, %f86;
	shl.b32 	%r88, %r87, 23;
	mov.b32 	%f91, %r88;
	ex2.approx.ftz.f32 	%f92, %f90;
	fma.rn.f32 	%f93, %f92, %f91, 0f3F800000;
	rcp.rn.f32 	%f94, %f93;
	mul.f32 	%f30, %f80, %f94;
	fma.rn.f32 	%f95, %f81, 0fBBBB989D, 0f3F000000;
	cvt.sat.f32.f32 	%f96, %f95;
	fma.rm.f32 	%f97, %f96, %f85, %f84;
	add.f32 	%f98, %f97, 0fCB40007F;
	neg.f32 	%f99, %f98;
	fma.rn.f32 	%f100, %f81, 0fBFB8AA3B, %f99;
	fma.rn.f32 	%f101, %f81, 0fB2A57060, %f100;
	mov.b32 	%r89, %f97;
	shl.b32 	%r90, %r89, 23;
	mov.b32 	%f102, %r90;
	ex2.approx.ftz.f32 	%f103, %f101;
	fma.rn.f32 	%f104, %f103, %f102, 0f3F800000;
	rcp.rn.f32 	%f105, %f104;
	mul.f32 	%f31, %f81, %f105;
	@%p12 bra 	$L__BB4_45;
	// begin inline asm
	{ cvt.rn.f16x2.f32 %r91, %f31, %f30; }

	// end inline asm
	shl.b64 	%rd40, %rd12, 1;
	add.s64 	%rd41, %rd1, %rd40;
	st.global.u32 	[%rd41], %r91;
$L__BB4_45:
	setp.ge.s32 	%p13, %r7, %r52;
	cvt.s64.s32 	%rd42, %r135;
	add.s64 	%rd13, %rd5, %rd42;
	mov.u16 	%rs56, %rs40;
	mov.u16 	%rs57, %rs40;
	@%p13 bra 	$L__BB4_47;
	shl.b64 	%rd43, %rd13, 1;
	add.s64 	%rd44, %rd2, %rd43;
	ld.global.u32 	%r92, [%rd44];
	mov.b32 	{%rs57, %rs56}, %r92;
$L__BB4_47:
	setp.ge.s32 	%p14, %r7, %r52;
	mov.b32 	%r93, {%rs57, %rs56};
	// begin inline asm
	{.reg .f16 low,high;
  mov.b32 {low,high},%r93;
  cvt.f32.f16 %f108, low;}

	// end inline asm
	// begin inline asm
	{.reg .f16 low,high;
  mov.b32 {low,high},%r93;
  cvt.f32.f16 %f109, high;}

	// end inline asm
	sub.f32 	%f110, %f108, %f14;
	mul.f32 	%f111, %f188, %f110;
	sub.f32 	%f112, %f109, %f14;
	mul.f32 	%f113, %f188, %f112;
	fma.rn.f32 	%f114, %f186, %f111, %f184;
	fma.rn.f32 	%f115, %f187, %f113, %f185;
	fma.rn.f32 	%f116, %f114, 0fBBBB989D, 0f3F000000;
	cvt.sat.f32.f32 	%f117, %f116;
	mov.f32 	%f118, 0f4B400001;
	mov.f32 	%f119, 0f437C0000;
	fma.rm.f32 	%f120, %f117, %f119, %f118;
	add.f32 	%f121, %f120, 0fCB40007F;
	neg.f32 	%f122, %f121;
	fma.rn.f32 	%f123, %f114, 0fBFB8AA3B, %f122;
	fma.rn.f32 	%f124, %f114, 0fB2A57060, %f123;
	mov.b32 	%r95, %f120;
	shl.b32 	%r96, %r95, 23;
	mov.b32 	%f125, %r96;
	ex2.approx.ftz.f32 	%f126, %f124;
	fma.rn.f32 	%f127, %f126, %f125, 0f3F800000;
	rcp.rn.f32 	%f128, %f127;
	mul.f32 	%f32, %f114, %f128;
	fma.rn.f32 	%f129, %f115, 0fBBBB989D, 0f3F000000;
	cvt.sat.f32.f32 	%f130, %f129;
	fma.rm.f32 	%f131, %f130, %f119, %f118;
	add.f32 	%f132, %f131, 0fCB40007F;
	neg.f32 	%f133, %f132;
	fma.rn.f32 	%f134, %f115, 0fBFB8AA3B, %f133;
	fma.rn.f32 	%f135, %f115, 0fB2A57060, %f134;
	mov.b32 	%r97, %f131;
	shl.b32 	%r98, %r97, 23;
	mov.b32 	%f136, %r98;
	ex2.approx.ftz.f32 	%f137, %f135;
	fma.rn.f32 	%f138, %f137, %f136, 0f3F800000;
	rcp.rn.f32 	%f139, %f138;
	mul.f32 	%f33, %f115, %f139;
	@%p14 bra 	$L__BB4_49;
	// begin inline asm
	{ cvt.rn.f16x2.f32 %r99, %f33, %f32; }

	// end inline asm
	shl.b64 	%rd45, %rd13, 1;
	add.s64 	%rd46, %rd1, %rd45;
	st.global.u32 	[%rd46], %r99;
$L__BB4_49:
	add.s32 	%r136, %r136, 2;
	add.s32 	%r135, %r135, %r41;
	add.s32 	%r134, %r134, %r41;
	setp.ne.s32 	%p15, %r136, 0;
	@%p15 bra 	$L__BB4_41;
$L__BB4_50:
	ret;

}
	// .globl	_Z24groupNormNHWCScaleKernelILi256EEv19GroupNormNHWCParams
.visible .entry _Z24groupNormNHWCScaleKernelILi256EEv19GroupNormNHWCParams(
	.param .align 8 .b8 _Z24groupNormNHWCScaleKernelILi256EEv19GroupNormNHWCParams_param_0[96]
)
{
	.reg .pred 	%p<30>;
	.reg .b16 	%rs<58>;
	.reg .b32 	%r<137>;
	.reg .b32 	%f<189>;
	.reg .b64 	%rd<72>;

	ld.param.f32 	%f34, [_Z24groupNormNHWCScaleKernelILi256EEv19GroupNormNHWCParams_param_0+84];
	ld.param.u32 	%r58, [_Z24groupNormNHWCScaleKernelILi256EEv19GroupNormNHWCParams_param_0+80];
	ld.param.v2.u32 	{%r54, %r55}, [_Z24groupNormNHWCScaleKernelILi256EEv19GroupNormNHWCParams_param_0+64];
	ld.param.u8 	%rs1, [_Z24groupNormNHWCScaleKernelILi256EEv19GroupNormNHWCParams_param_0+60];
	ld.param.v2.u32 	{%r51, %r52}, [_Z24groupNormNHWCScaleKernelILi256EEv19GroupNormNHWCParams_param_0+48];
	ld.param.u64 	%rd18, [_Z24groupNormNHWCScaleKernelILi256EEv19GroupNormNHWCParams_param_0+32];
	ld.param.u64 	%rd17, [_Z24groupNormNHWCScaleKernelILi256EEv19GroupNormNHWCParams_param_0+24];
	ld.param.u64 	%rd16, [_Z24groupNormNHWCScaleKernelILi256EEv19GroupNormNHWCParams_param_0+16];
	ld.param.u32 	%r53, [_Z24groupNormNHWCScaleKernelILi256EEv19GroupNormNHWCParams_param_0+56];
	ld.param.v2.u32 	{%r56, %r57}, [_Z24groupNormNHWCScaleKernelILi256EEv19GroupNormNHWCParams_param_0+72];
	ld.param.u64 	%rd15, [_Z24groupNormNHWCScaleKernelILi256EEv19GroupNormNHWCParams_param_0+8];
	ld.param.u64 	%rd14, [_Z24groupNormNHWCScaleKernelILi256EEv19GroupNormNHWCParams_param_0];
	cvta.to.global.u64 	%rd1, %rd14;
	cvta.to.global.u64 	%rd2, %rd15;
	mov.u32 	%r6, %ctaid.z;
	mov.u32 	%r65, %ctaid.x;
	mov.u32 	%r66, %tid.x;
	shl.b32 	%r67, %r66, 1;
	mad.lo.s32 	%r7, %r56, %r65, %r67;
	div.s32 	%r8, %r7, %r57;
	setp.ge.s32 	%p1, %r8, %r53;
	mov.f32 	%f182, 0f00000000;
	mov.f32 	%f183, %f182;
	@%p1 bra 	$L__BB5_2;
	cvta.to.global.u64 	%rd19, %rd18;
	mul.lo.s32 	%r68, %r6, %r53;
	shl.b32 	%r69, %r68, 1;
	add.s32 	%r70, %r8, %r69;
	mul.wide.s32 	%rd20, %r70, 4;
	add.s64 	%rd21, %rd19, %rd20;
	ld.global.f32 	%f182, [%rd21];
	mul.wide.s32 	%rd22, %r53, 4;
	add.s64 	%rd23, %rd21, %rd22;
	ld.global.f32 	%f183, [%rd23];
$L__BB5_2:
	setp.ge.s32 	%p2, %r7, %r52;
	@%p2 bra 	$L__BB5_4;
	cvta.to.global.u64 	%rd24, %rd16;
	mul.wide.s32 	%rd25, %r7, 4;
	add.s64 	%rd26, %rd24, %rd25;
	ld.global.v2.f32 	{%f186, %f187}, [%rd26];
	cvta.to.global.u64 	%rd27, %rd17;
	add.s64 	%rd28, %rd27, %rd25;
	ld.global.v2.f32 	{%f184, %f185}, [%rd28];
$L__BB5_4:
	mul.f32 	%f14, %f34, %f182;
	mul.f32 	%f38, %f34, %f183;
	mul.f32 	%f39, %f14, %f14;
	sub.f32 	%f15, %f38, %f39;
	setp.le.f32 	%p3, %f15, 0f00000000;
	mov.f32 	%f188, 0f3F800000;
	@%p3 bra 	$L__BB5_6;
	rsqrt.approx.f32 	%f188, %f15;
$L__BB5_6:
	mov.u32 	%r9, %ctaid.y;
	mul.lo.s32 	%r133, %r55, %r9;
	add.s32 	%r71, %r133, %r55;
	min.s32 	%r11, %r71, %r54;
	setp.le.s32 	%p4, %r11, %r133;
	@%p4 bra 	$L__BB5_50;
	cvt.u64.u32 	%rd29, %r6;
	cvt.s64.s32 	%rd30, %r58;
	cvt.s64.s32 	%rd31, %r7;
	mad.lo.s64 	%rd5, %rd30, %rd29, %rd31;
	mov.b32 	%r72, 0;
	// begin inline asm
	cvt.rn.f16.s32 %rs40, %r72;
	// end inline asm
	setp.ne.s16 	%p5, %rs1, 0;
	@%p5 bra 	$L__BB5_34;
	sub.s32 	%r100, %r11, %r133;
	and.b32  	%r12, %r100, 3;
	setp.eq.s32 	%p16, %r12, 0;
	mov.u32 	%r127, %r133;
	@%p16 bra 	$L__BB5_15;
	mul.lo.s32 	%r101, %r55, %r52;
	mul.lo.s32 	%r126, %r101, %r9;
	neg.s32 	%r125, %r12;
	add.s32 	%r127, %r133, %r12;
$L__BB5_10:
	.pragma "nounroll";
	setp.ge.s32 	%p17, %r7, %r52;
	cvt.s64.s32 	%rd47, %r126;
	add.s64 	%rd6, %rd5, %rd47;
	mov.u16 	%rs42, %rs40;
	mov.u16 	%rs43, %rs40;
	@%p17 bra 	$L__BB5_12;
	shl.b64 	%rd48, %rd6, 1;
	add.s64 	%rd49, %rd2, %rd48;
	ld.global.u32 	%r102, [%rd49];
	mov.b32 	{%rs43, %rs42}, %r102;
$L__BB5_12:
	setp.ge.s32 	%p18, %r7, %r52;
	mov.b32 	%r103, {%rs43, %rs42};
	// begin inline asm
	{.reg .f16 low,high;
  mov.b32 {low,high},%r103;
  cvt.f32.f16 %f142, low;}

	// end inline asm
	// begin inline asm
	{.reg .f16 low,high;
  mov.b32 {low,high},%r103;
  cvt.f32.f16 %f143, high;}

	// end inline asm
	sub.f32 	%f144, %f142, %f14;
	mul.f32 	%f145, %f188, %f144;
	sub.f32 	%f146, %f143, %f14;
	mul.f32 	%f147, %f188, %f146;
	fma.rn.f32 	%f18, %f186, %f145, %f184;
	fma.rn.f32 	%f19, %f187, %f147, %f185;
	@%p18 bra 	$L__BB5_14;
	// begin inline asm
	{ cvt.rn.f16x2.f32 %r105, %f19, %f18; }

	// end inline asm
	shl.b64 	%rd50, %rd6, 1;
	add.s64 	%rd51, %rd1, %rd50;
	st.global.u32 	[%rd51], %r105;
$L__BB5_14:
	add.s32 	%r126, %r126, %r52;
	add.s32 	%r125, %r125, 1;
	setp.ne.s32 	%p19, %r125, 0;
	@%p19 bra 	$L__BB5_10;
$L__BB5_15:
	sub.s32 	%r106, %r133, %r11;
	setp.gt.u32 	%p20, %r106, -4;
	@%p20 bra 	$L__BB5_50;
	sub.s32 	%r132, %r127, %r11;
	mul.lo.s32 	%r128, %r52, %r127;
	add.s32 	%r131, %r128, %r52;
	shl.b32 	%r23, %r52, 2;
	add.s32 	%r107, %r127, 2;
	mul.lo.s32 	%r130, %r52, %r107;
	add.s32 	%r108, %r127, 3;
	mul.lo.s32 	%r129, %r52, %r108;
$L__BB5_17:
	setp.ge.s32 	%p21, %r7, %r52;
	cvt.s64.s32 	%rd52, %r128;
	add.s64 	%rd7, %rd5, %rd52;
	mov.u16 	%rs44, %rs40;
	mov.u16 	%rs45, %rs40;
	@%p21 bra 	$L__BB5_19;
	shl.b64 	%rd53, %rd7, 1;
	add.s64 	%rd54, %rd2, %rd53;
	ld.global.u32 	%r109, [%rd54];
	mov.b32 	{%rs45, %rs44}, %r109;
$L__BB5_19:
	mov.b32 	%r110, {%rs45, %rs44};
	// begin inline asm
	{.reg .f16 low,high;
  mov.b32 {low,high},%r110;
  cvt.f32.f16 %f150, low;}

	// end inline asm
	// begin inline asm
	{.reg .f16 low,high;
  mov.b32 {low,high},%r110;
  cvt.f32.f16 %f151, high;}

	// end inline asm
	sub.f32 	%f152, %f150, %f14;
	mul.f32 	%f153, %f188, %f152;
	sub.f32 	%f154, %f151, %f14;
	mul.f32 	%f155, %f188, %f154;
	fma.rn.f32 	%f20, %f186, %f153, %f184;
	fma.rn.f32 	%f21, %f187, %f155, %f185;
	@%p21 bra 	$L__BB5_21;
	// begin inline asm
	{ cvt.rn.f16x2.f32 %r112, %f21, %f20; }

	// end inline asm
	shl.b64 	%rd55, %rd7, 1;
	add.s64 	%rd56, %rd1, %rd55;
	st.global.u32 	[%rd56], %r112;
$L__BB5_21:
	setp.ge.s32 	%p23, %r7, %r52;
	cvt.s64.s32 	%rd57, %r131;
	add.s64 	%rd8, %rd5, %rd57;
	mov.u16 	%rs46, %rs40;
	mov.u16 	%rs47, %rs40;
	@%p23 bra 	$L__BB5_23;
	shl.b64 	%rd58, %rd8, 1;
	add.s64 	%rd59, %rd2, %rd58;
	ld.global.u32 	%r113, [%rd59];
	mov.b32 	{%rs47, %rs46}, %r113;
$L__BB5_23:
	mov.b32 	%r114, {%rs47, %rs46};
	// begin inline asm
	{.reg .f16 low,high;
  mov.b32 {low,high},%r114;
  cvt.f32.f16 %f158, low;}

	// end inline asm
	// begin inline asm
	{.reg .f16 low,high;
  mov.b32 {low,high},%r114;
  cvt.f32.f16 %f159, high;}

	// end inline asm
	sub.f32 	%f160, %f158, %f14;
	mul.f32 	%f161, %f188, %f160;
	sub.f32 	%f162, %f159, %f14;
	mul.f32 	%f163, %f188, %f162;
	fma.rn.f32 	%f22, %f186, %f161, %f184;
	fma.rn.f32 	%f23, %f187, %f163, %f185;
	@%p23 bra 	$L__BB5_25;
	// begin inline asm
	{ cvt.rn.f16x2.f32 %r116, %f23, %f22; }

	// end inline asm
	shl.b64 	%rd60, %rd8, 1;
	add.s64 	%rd61, %rd1, %rd60;
	st.global.u32 	[%rd61], %r116;
$L__BB5_25:
	setp.ge.s32 	%p25, %r7, %r52;
	cvt.s64.s32 	%rd62, %r130;
	add.s64 	%rd9, %rd5, %rd62;
	mov.u16 	%rs48, %rs40;
	mov.u16 	%rs49, %rs40;
	@%p25 bra 	$L__BB5_27;
	shl.b64 	%rd63, %rd9, 1;
	add.s64 	%rd64, %rd2, %rd63;
	ld.global.u32 	%r117, [%rd64];
	mov.b32 	{%rs49, %rs48}, %r117;
$L__BB5_27:
	mov.b32 	%r118, {%rs49, %rs48};
	// begin inline asm
	{.reg .f16 low,high;
  mov.b32 {low,high},%r118;
  cvt.f32.f16 %f166, low;}

	// end inline asm
	// begin inline asm
	{.reg .f16 low,high;
  mov.b32 {low,high},%r118;
  cvt.f32.f16 %f167, high;}

	// end inline asm
	sub.f32 	%f168, %f166, %f14;
	mul.f32 	%f169, %f188, %f168;
	sub.f32 	%f170, %f167, %f14;
	mul.f32 	%f171, %f188, %f170;
	fma.rn.f32 	%f24, %f186, %f169, %f184;
	fma.rn.f32 	%f25, %f187, %f171, %f185;
	@%p25 bra 	$L__BB5_29;
	// begin inline asm
	{ cvt.rn.f16x2.f32 %r120, %f25, %f24; }

	// end inline asm
	shl.b64 	%rd65, %rd9, 1;
	add.s64 	%rd66, %rd1, %rd65;
	st.global.u32 	[%rd66], %r120;
$L__BB5_29:
	setp.ge.s32 	%p27, %r7, %r52;
	cvt.s64.s32 	%rd67, %r129;
	add.s64 	%rd10, %rd5, %rd67;
	mov.u16 	%rs50, %rs40;
	mov.u16 	%rs51, %rs40;
	@%p27 bra 	$L__BB5_31;
	shl.b64 	%rd68, %rd10, 1;
	add.s64 	%rd69, %rd2, %rd68;
	ld.global.u32 	%r121, [%rd69];
	mov.b32 	{%rs51, %rs50}, %r121;
$L__BB5_31:
	mov.b32 	%r122, {%rs51, %rs50};
	// begin inline asm
	{.reg .f16 low,high;
  mov.b32 {low,high},%r122;
  cvt.f32.f16 %f174, low;}

	// end inline asm
	// begin inline asm
	{.reg .f16 low,high;
  mov.b32 {low,high},%r122;
  cvt.f32.f16 %f175, high;}

	// end inline asm
	sub.f32 	%f176, %f174, %f14;
	mul.f32 	%f177, %f188, %f176;
	sub.f32 	%f178, %f175, %f14;
	mul.f32 	%f179, %f188, %f178;
	fma.rn.f32 	%f26, %f186, %f177, %f184;
	fma.rn.f32 	%f27, %f187, %f179, %f185;
	@%p27 bra 	$L__BB5_33;
	// begin inline asm
	{ cvt.rn.f16x2.f32 %r124, %f27, %f26; }

	// end inline asm
	shl.b64 	%rd70, %rd10, 1;
	add.s64 	%rd71, %rd1, %rd70;
	st.global.u32 	[%rd71], %r124;
$L__BB5_33:
	add.s32 	%r132, %r132, 4;
	add.s32 	%r131, %r131, %r23;
	add.s32 	%r130, %r130, %r23;
	add.s32 	%r129, %r129, %r23;
	add.s32 	%r128, %r128, %r23;
	setp.eq.s32 	%p29, %r132, 0;
	@%p29 bra 	$L__BB5_50;
	bra.uni 	$L__BB5_17;
$L__BB5_34:
	sub.s32 	%r73, %r11, %r133;
	add.s32 	%r37, %r133, 1;
	and.b32  	%r74, %r73, 1;
	setp.eq.b32 	%p6, %r74, 1;
	not.pred 	%p7, %p6;
	@%p7 bra 	$L__BB5_39;
	setp.ge.s32 	%p8, %r7, %r52;
	mul.lo.s32 	%r75, %r133, %r52;
	cvt.s64.s32 	%rd32, %r75;
	add.s64 	%rd11, %rd5, %rd32;
	mov.u16 	%rs52, %rs40;
	mov.u16 	%rs53, %rs40;
	@%p8 bra 	$L__BB5_37;
	shl.b64 	%rd33, %rd11, 1;
	add.s64 	%rd34, %rd2, %rd33;
	ld.global.u32 	%r76, [%rd34];
	mov.b32 	{%rs53, %rs52}, %r76;
$L__BB5_37:
	setp.ge.s32 	%p9, %r7, %r52;
	mov.b32 	%r77, {%rs53, %rs52};
	// begin inline asm
	{.reg .f16 low,high;
  mov.b32 {low,high},%r77;
  cvt.f32.f16 %f40, low;}

	// end inline asm
	// begin inline asm
	{.reg .f16 low,high;
  mov.b32 {low,high},%r77;
  cvt.f32.f16 %f41, high;}

	// end inline asm
	sub.f32 	%f42, %f40, %f14;
	mul.f32 	%f43, %f188, %f42;
	sub.f32 	%f44, %f41, %f14;
	mul.f32 	%f45, %f188, %f44;
	fma.rn.f32 	%f46, %f186, %f43, %f184;
	fma.rn.f32 	%f47, %f187, %f45, %f185;
	fma.rn.f32 	%f48, %f46, 0fBBBB989D, 0f3F000000;
	cvt.sat.f32.f32 	%f49, %f48;
	mov.f32 	%f50, 0f4B400001;
	mov.f32 	%f51, 0f437C0000;
	fma.rm.f32 	%f52, %f49, %f51, %f50;
	add.f32 	%f53, %f52, 0fCB40007F;
	neg.f32 	%f54, %f53;
	fma.rn.f32 	%f55, %f46, 0fBFB8AA3B, %f54;
	fma.rn.f32 	%f56, %f46, 0fB2A57060, %f55;
	mov.b32 	%r79, %f52;
	shl.b32 	%r80, %r79, 23;
	mov.b32 	%f57, %r80;
	ex2.approx.ftz.f32 	%f58, %f56;
	fma.rn.f32 	%f59, %f58, %f57, 0f3F800000;
	rcp.rn.f32 	%f60, %f59;
	mul.f32 	%f28, %f46, %f60;
	fma.rn.f32 	%f61, %f47, 0fBBBB989D, 0f3F000000;
	cvt.sat.f32.f32 	%f62, %f61;
	fma.rm.f32 	%f63, %f62, %f51, %f50;
	add.f32 	%f64, %f63, 0fCB40007F;
	neg.f32 	%f65, %f64;
	fma.rn.f32 	%f66, %f47, 0fBFB8AA3B, %f65;
	fma.rn.f32 	%f67, %f47, 0fB2A57060, %f66;
	mov.b32 	%r81, %f63;
	shl.b32 	%r82, %r81, 23;
	mov.b32 	%f68, %r82;
	ex2.approx.ftz.f32 	%f69, %f67;
	fma.rn.f32 	%f70, %f69, %f68, 0f3F800000;
	rcp.rn.f32 	%f71, %f70;
	mul.f32 	%f29, %f47, %f71;
	mov.u32 	%r133, %r37;
	@%p9 bra 	$L__BB5_39;
	// begin inline asm
	{ cvt.rn.f16x2.f32 %r83, %f29, %f28; }

	// end inline asm
	shl.b64 	%rd35, %rd11, 1;
	add.s64 	%rd36, %rd1, %rd35;
	st.global.u32 	[%rd36], %r83;
$L__BB5_39:
	setp.eq.s32 	%p10, %r11, %r37;
	@%p10 bra 	$L__BB5_50;
	sub.s32 	%r136, %r133, %r11;
	mul.lo.s32 	%r134, %r52, %r133;
	add.s32 	%r135, %r134, %r52;
	shl.b32 	%r41, %r52, 1;
$L__BB5_41:
	setp.ge.s32 	%p11, %r7, %r52;
	cvt.s64.s32 	%rd37, %r134;
	add.s64 	%rd12, %rd5, %rd37;
	mov.u16 	%rs54, %rs40;
	mov.u16 	%rs55, %rs40;
	@%p11 bra 	$L__BB5_43;
	shl.b64 	%rd38, %rd12, 1;
	add.s64 	%rd39, %rd2, %rd38;
	ld.global.u32 	%r84, [%rd39];
	mov.b32 	{%rs55, %rs54}, %r84;
$L__BB5_43:
	setp.ge.s32 	%p12, %r7, %r52;
	mov.b32 	%r85, {%rs55, %rs54};
	// begin inline asm
	{.reg .f16 low,high;
  mov.b32 {low,high},%r85;
  cvt.f32.f16 %f74, low;}

	// end inline asm
	// begin inline asm
	{.reg .f16 low,high;
  mov.b32 {low,high},%r85;
  cvt.f32.f16 %f75, high;}

	// end inline asm
	sub.f32 	%f76, %f74, %f14;
	mul.f32 	%f77, %f188, %f76;
	sub.f32 	%f78, %f75, %f14;
	mul.f32 	%f79, %f188, %f78;
	fma.rn.f32 	%f80, %f186, %f77, %f184;
	fma.rn.f32 	%f81, %f187, %f79, %f185;
	fma.rn.f32 	%f82, %f80, 0fBBBB989D, 0f3F000000;
	cvt.sat.f32.f32 	%f83, %f82;
	mov.f32 	%f84, 0f4B400001;
	mov.f32 	%f85, 0f437C0000;
	fma.rm.f32 	%f86, %f83, %f85, %f84;
	add.f32 	%f87, %f86, 0fCB40007F;
	neg.f32 	%f88, %f87;
	fma.rn.f32 	%f89, %f80, 0fBFB8AA3B, %f88;
	fma.rn.f32 	%f90, %f80, 0fB2A57060, %f89;
	mov.b32 	%r87, %f86;
	shl.b32 	%r88, %r87, 23;
	mov.b32 	%f91, %r88;
	ex2.approx.ftz.f32 	%f92, %f90;
	fma.rn.f32 	%f93, %f92, %f91, 0f3F800000;
	rcp.rn.f32 	%f94, %f93;
	mul.f32 	%f30, %f80, %f94;
	fma.rn.f32 	%f95, %f81, 0fBBBB989D, 0f3F000000;
	cvt.sat.f32.f32 	%f96, %f95;
	fma.rm.f32 	%f97, %f96, %f85, %f84;
	add.f32 	%f98, %f97, 0fCB40007F;
	neg.f32 	%f99, %f98;
	fma.rn.f32 	%f100, %f81, 0fBFB8AA3B, %f99;
	fma.rn.f32 	%f101, %f81, 0fB2A57060, %f100;
	mov.b32 	%r89, %f97;
	shl.b32 	%r90, %r89, 23;
	mov.b32 	%f102, %r90;
	ex2.approx.ftz.f32 	%f103, %f101;
	fma.rn.f32 	%f104, %f103, %f102, 0f3F800000;
	rcp.rn.f32 	%f105, %f104;
	mul.f32 	%f31, %f81, %f105;
	@%p12 bra 	$L__BB5_45;
	// begin inline asm
	{ cvt.rn.f16x2.f32 %r91, %f31, %f30; }

	// end inline asm
	shl.b64 	%rd40, %rd12, 1;
	add.s64 	%rd41, %rd1, %rd40;
	st.global.u32 	[%rd41], %r91;
$L__BB5_45:
	setp.ge.s32 	%p13, %r7, %r52;
	cvt.s64.s32 	%rd42, %r135;
	add.s64 	%rd13, %rd5, %rd42;
	mov.u16 	%rs56, %rs40;
	mov.u16 	%rs57, %rs40;
	@%p13 bra 	$L__BB5_47;
	shl.b64 	%rd43, %rd13, 1;
	add.s64 	%rd44, %rd2, %rd43;
	ld.global.u32 	%r92, [%rd44];
	mov.b32 	{%rs57, %rs56}, %r92;
$L__BB5_47:
	setp.ge.s32 	%p14, %r7, %r52;
	mov.b32 	%r93, {%rs57, %rs56};
	// begin inline asm
	{.reg .f16 low,high;
  mov.b32 {low,high},%r93;
  cvt.f32.f16 %f108, low;}

	// end inline asm
	// begin inline asm
	{.reg .f16 low,high;
  mov.b32 {low,high},%r93;
  cvt.f32.f16 %f109, high;}

	// end inline asm
	sub.f32 	%f110, %f108, %f14;
	mul.f32 	%f111, %f188, %f110;
	sub.f32 	%f112, %f109, %f14;
	mul.f32 	%f113, %f188, %f112;
	fma.rn.f32 	%f114, %f186, %f111, %f184;
	fma.rn.f32 	%f115, %f187, %f113, %f185;
	fma.rn.f32 	%f116, %f114, 0fBBBB989D, 0f3F000000;
	cvt.sat.f32.f32 	%f117, %f116;
	mov.f32 	%f118, 0f4B400001;
	mov.f32 	%f119, 0f437C0000;
	fma.rm.f32 	%f120, %f117, %f119, %f118;
	add.f32 	%f121, %f120, 0fCB40007F;
	neg.f32 	%f122, %f121;
	fma.rn.f32 	%f123, %f114, 0fBFB8AA3B, %f122;
	fma.rn.f32 	%f124, %f114, 0fB2A57060, %f123;
	mov.b32 	%r95, %f120;
	shl.b32 	%r96, %r95, 23;
	mov.b32 	%f125, %r96;
	ex2.approx.ftz.f32 	%f126, %f124;
	fma.rn.f32 	%f127, %f126, %f125, 0f3F800000;
	rcp.rn.f32 	%f128, %f127;
	mul.f32 	%f32, %f114, %f128;
	fma.rn.f32 	%f129, %f115, 0fBBBB989D, 0f3F000000;
	cvt.sat.f32.f32 	%f130, %f129;
	fma.rm.f32 	%f131, %f130, %f119, %f118;
	add.f32 	%f132, %f131, 0fCB40007F;
	neg.f32 	%f133, %f132;
	fma.rn.f32 	%f134, %f115, 0fBFB8AA3B, %f133;
	fma.rn.f32 	%f135, %f115, 0fB2A57060, %f134;
	mov.b32 	%r97, %f131;
	shl.b32 	%r98, %r97, 23;
	mov.b32 	%f136, %r98;
	ex2.approx.ftz.f32 	%f137, %f135;
	fma.rn.f32 	%f138, %f137, %f136, 0f3F800000;
	rcp.rn.f32 	%f139, %f138;
	mul.f32 	%f33, %f115, %f139;
	@%p14 bra 	$L__BB5_49;
	// begin inline asm
	{ cvt.rn.f16x2.f32 %r99, %f33, %f32; }

	// end inline asm
	shl.b64 	%rd45, %rd13, 1;
	add.s64 	%rd46, %rd1, %rd45;
	st.global.u32 	[%rd46], %r99;
$L__BB5_49:
	add.s32 	%r136, %r136, 2;
	add.s32 	%r135, %r135, %r41;
	add.s32 	%r134, %r134, %r41;
	setp.ne.s32 	%p15, %r136, 0;
	@%p15 bra 	$L__BB5_41;
$L__BB5_50:
	ret;

}
	// .globl	_Z24groupNormNHWCScaleKernelILi128EEv19GroupNormNHWCParams
.visible .entry _Z24groupNormNHWCScaleKernelILi128EEv19GroupNormNHWCParams(
	.param .align 8 .b8 _Z24groupNormNHWCScaleKernelILi128EEv19GroupNormNHWCParams_param_0[96]
)
{
	.reg .pred 	%p<30>;
	.reg .b16 	%rs<58>;
	.reg .b32 	%r<137>;
	.reg .b32 	%f<189>;
	.reg .b64 	%rd<72>;

	ld.param.f32 	%f34, [_Z24groupNormNHWCScaleKernelILi128EEv19GroupNormNHWCParams_param_0+84];
	ld.param.u32 	%r58, [_Z24groupNormNHWCScaleKernelILi128EEv19GroupNormNHWCParams_param_0+80];
	ld.param.v2.u32 	{%r54, %r55}, [_Z24groupNormNHWCScaleKernelILi128EEv19GroupNormNHWCParams_param_0+64];
	ld.param.u8 	%rs1, [_Z24groupNormNHWCScaleKernelILi128EEv19GroupNormNHWCParams_param_0+60];
	ld.param.v2.u32 	{%r51, %r52}, [_Z24groupNormNHWCScaleKernelILi128EEv19GroupNormNHWCParams_param_0+48];
	ld.param.u64 	%rd18, [_Z24groupNormNHWCScaleKernelILi128EEv19GroupNormNHWCParams_param_0+32];
	ld.param.u64 	%rd17, [_Z24groupNormNHWCScaleKernelILi128EEv19GroupNormNHWCParams_param_0+24];
	ld.param.u64 	%rd16, [_Z24groupNormNHWCScaleKernelILi128EEv19GroupNormNHWCParams_param_0+16];
	ld.param.u32 	%r53, [_Z24groupNormNHWCScaleKernelILi128EEv19GroupNormNHWCParams_param_0+56];
	ld.param.v2.u32 	{%r56, %r57}, [_Z24groupNormNHWCScaleKernelILi128EEv19GroupNormNHWCParams_param_0+72];
	ld.param.u64 	%rd15, [_Z24groupNormNHWCScaleKernelILi128EEv19GroupNormNHWCParams_param_0+8];
	ld.param.u64 	%rd14, [_Z24groupNormNHWCScaleKernelILi128EEv19GroupNormNHWCParams_param_0];
	cvta.to.global.u64 	%rd1, %rd14;
	cvta.to.global.u64 	%rd2, %rd15;
	mov.u32 	%r6, %ctaid.z;
	mov.u32 	%r65, %ctaid.x;
	mov.u32 	%r66, %tid.x;
	shl.b32 	%r67, %r66, 1;
	mad.lo.s32 	%r7, %r56, %r65, %r67;
	div.s32 	%r8, %r7, %r57;
	setp.ge.s32 	%p1, %r8, %r53;
	mov.f32 	%f182, 0f00000000;
	mov.f32 	%f183, %f182;
	@%p1 bra 	$L__BB6_2;
	cvta.to.global.u64 	%rd19, %rd18;
	mul.lo.s32 	%r68, %r6, %r53;
	shl.b32 	%r69, %r68, 1;
	add.s32 	%r70, %r8, %r69;
	mul.wide.s32 	%rd20, %r70, 4;
	add.s64 	%rd21, %rd19, %rd20;
	ld.global.f32 	%f182, [%rd21];
	mul.wide.s32 	%rd22, %r53, 4;
	add.s64 	%rd23, %rd21, %rd22;
	ld.global.f32 	%f183, [%rd23];
$L__BB6_2:
	setp.ge.s32 	%p2, %r7, %r52;
	@%p2 bra 	$L__BB6_4;
	cvta.to.global.u64 	%rd24, %rd16;
	mul.wide.s32 	%rd25, %r7, 4;
	add.s64 	%rd26, %rd24, %rd25;
	ld.global.v2.f32 	{%f186, %f187}, [%rd26];
	cvta.to.global.u64 	%rd27, %rd17;
	add.s64 	%rd28, %rd27, %rd25;
	ld.global.v2.f32 	{%f184, %f185}, [%rd28];
$L__BB6_4:
	mul.f32 	%f14, %f34, %f182;
	mul.f32 	%f38, %f34, %f183;
	mul.f32 	%f39, %f14, %f14;
	sub.f32 	%f15, %f38, %f39;
	setp.le.f32 	%p3, %f15, 0f00000000;
	mov.f32 	%f188, 0f3F800000;
	@%p3 bra 	$L__BB6_6;
	rsqrt.approx.f32 	%f188, %f15;
$L__BB6_6:
	mov.u32 	%r9, %ctaid.y;
	mul.lo.s32 	%r133, %r55, %r9;
	add.s32 	%r71, %r133, %r55;
	min.s32 	%r11, %r71, %r54;
	setp.le.s32 	%p4, %r11, %r133;
	@%p4 bra 	$L__BB6_50;
	cvt.u64.u32 	%rd29, %r6;
	cvt.s64.s32 	%rd30, %r58;
	cvt.s64.s32 	%rd31, %r7;
	mad.lo.s64 	%rd5, %rd30, %rd29, %rd31;
	mov.b32 	%r72, 0;
	// begin inline asm
	cvt.rn.f16.s32 %rs40, %r72;
	// end inline asm
	setp.ne.s16 	%p5, %rs1, 0;
	@%p5 bra 	$L__BB6_34;
	sub.s32 	%r100, %r11, %r133;
	and.b32  	%r12, %r100, 3;
	setp.eq.s32 	%p16, %r12, 0;
	mov.u32 	%r127, %r133;
	@%p16 bra 	$L__BB6_15;
	mul.lo.s32 	%r101, %r55, %r52;
	mul.lo.s32 	%r126, %r101, %r9;
	neg.s32 	%r125, %r12;
	add.s32 	%r127, %r133, %r12;
$L__BB6_10:
	.pragma "nounroll";
	setp.ge.s32 	%p17, %r7, %r52;
	cvt.s64.s32 	%rd47, %r126;
	add.s64 	%rd6, %rd5, %rd47;
	mov.u16 	%rs42, %rs40;
	mov.u16 	%rs43, %rs40;
	@%p17 bra 	$L__BB6_12;
	shl.b64 	%rd48, %rd6, 1;
	add.s64 	%rd49, %rd2, %rd48;
	ld.global.u32 	%r102, [%rd49];
	mov.b32 	{%rs43, %rs42}, %r102;
$L__BB6_12:
	setp.ge.s32 	%p18, %r7, %r52;
	mov.b32 	%r103, {%rs43, %rs42};
	// begin inline asm
	{.reg .f16 low,high;
  mov.b32 {low,high},%r103;
  cvt.f32.f16 %f142, low;}

	// end inline asm
	// begin inline asm
	{.reg .f16 low,high;
  mov.b32 {low,high},%r103;
  cvt.f32.f16 %f143, high;}

	// end inline asm
	sub.f32 	%f144, %f142, %f14;
	mul.f32 	%f145, %f188, %f144;
	sub.f32 	%f146, %f143, %f14;
	mul.f32 	%f147, %f188, %f146;
	fma.rn.f32 	%f18, %f186, %f145, %f184;
	fma.rn.f32 	%f19, %f187, %f147, %f185;
	@%p18 bra 	$L__BB6_14;
	// begin inline asm
	{ cvt.rn.f16x2.f32 %r105, %f19, %f18; }

	// end inline asm
	shl.b64 	%rd50, %rd6, 1;
	add.s64 	%rd51, %rd1, %rd50;
	st.global.u32 	[%rd51], %r105;
$L__BB6_14:
	add.s32 	%r126, %r126, %r52;
	add.s32 	%r125, %r125, 1;
	setp.ne.s32 	%p19, %r125, 0;
	@%p19 bra 	$L__BB6_10;
$L__BB6_15:
	sub.s32 	%r106, %r133, %r11;
	setp.gt.u32 	%p20, %r106, -4;
	@%p20 bra 	$L__BB6_50;
	sub.s32 	%r132, %r127, %r11;
	mul.lo.s32 	%r128, %r52, %r127;
	add.s32 	%r131, %r128, %r52;
	shl.b32 	%r23, %r52, 2;
	add.s32 	%r107, %r127, 2;
	mul.lo.s32 	%r130, %r52, %r107;
	add.s32 	%r108, %r127, 3;
	mul.lo.s32 	%r129, %r52, %r108;
$L__BB6_17:
	setp.ge.s32 	%p21, %r7, %r52;
	cvt.s64.s32 	%rd52, %r128;
	add.s64 	%rd7, %rd5, %rd52;
	mov.u16 	%rs44, %rs40;
	mov.u16 	%rs45, %rs40;
	@%p21 bra 	$L__BB6_19;
	shl.b64 	%rd53, %rd7, 1;
	add.s64 	%rd54, %rd2, %rd53;
	ld.global.u32 	%r109, [%rd54];
	mov.b32 	{%rs45, %rs44}, %r109;
$L__BB6_19:
	mov.b32 	%r110, {%rs45, %rs44};
	// begin inline asm
	{.reg .f16 low,high;
  mov.b32 {low,high},%r110;
  cvt.f32.f16 %f150, low;}

	// end inline asm
	// begin inline asm
	{.reg .f16 low,high;
  mov.b32 {low,high},%r110;
  cvt.f32.f16 %f151, high;}

	// end inline asm
	sub.f32 	%f152, %f150, %f14;
	mul.f32 	%f153, %f188, %f152;
	sub.f32 	%f154, %f151, %f14;
	mul.f32 	%f155, %f188, %f154;
	fma.rn.f32 	%f20, %f186, %f153, %f184;
	fma.rn.f32 	%f21, %f187, %f155, %f185;
	@%p21 bra 	$L__BB6_21;
	// begin inline asm
	{ cvt.rn.f16x2.f32 %r112, %f21, %f20; }

	// end inline asm
	shl.b64 	%rd55, %rd7, 1;
	add.s64 	%rd56, %rd1, %rd55;
	st.global.u32 	[%rd56], %r112;
$L__BB6_21:
	setp.ge.s32 	%p23, %r7, %r52;
	cvt.s64.s32 	%rd57, %r131;
	add.s64 	%rd8, %rd5, %rd57;
	mov.u16 	%rs46, %rs40;
	mov.u16 	%rs47, %rs40;
	@%p23 bra 	$L__BB6_23;
	shl.b64 	%rd58, %rd8, 1;
	add.s64 	%rd59, %rd2, %rd58;
	ld.global.u32 	%r113, [%rd59];
	mov.b32 	{%rs47, %rs46}, %r113;
$L__BB6_23:
	mov.b32 	%r114, {%rs47, %rs46};
	// begin inline asm
	{.reg .f16 low,high;
  mov.b32 {low,high},%r114;
  cvt.f32.f16 %f158, low;}

	// end inline asm
	// begin inline asm
	{.reg .f16 low,high;
  mov.b32 {low,high},%r114;
  cvt.f32.f16 %f159, high;}

	// end inline asm
	sub.f32 	%f160, %f158, %f14;
	mul.f32 	%f161, %f188, %f160;
	sub.f32 	%f162, %f159, %f14;
	mul.f32 	%f163, %f188, %f162;
	fma.rn.f32 	%f22, %f186, %f161, %f184;
	fma.rn.f32 	%f23, %f187, %f163, %f185;
	@%p23 bra 	$L__BB6_25;
	// begin inline asm
	{ cvt.rn.f16x2.f32 %r116, %f23, %f22; }

	// end inline asm
	shl.b64 	%rd60, %rd8, 1;
	add.s64 	%rd61, %rd1, %rd60;
	st.global.u32 	[%rd61], %r116;
$L__BB6_25:
	setp.ge.s32 	%p25, %r7, %r52;
	cvt.s64.s32 	%rd62, %r130;
	add.s64 	%rd9, %rd5, %rd62;
	mov.u16 	%rs48, %rs40;
	mov.u16 	%rs49, %rs40;
	@%p25 bra 	$L__BB6_27;
	shl.b64 	%rd63, %rd9, 1;
	add.s64 	%rd64, %rd2, %rd63;
	ld.global.u32 	%r117, [%rd64];
	mov.b32 	{%rs49, %rs48}, %r117;
$L__BB6_27:
	mov.b32 	%r118, {%rs49, %rs48};
	// begin inline asm
	{.reg .f16 low,high;
  mov.b32 {low,high},%r118;
  cvt.f32.f16 %f166, low;}

	// end inline asm
	// begin inline asm
	{.reg .f16 low,high;
  mov.b32 {low,high},%r118;
  cvt.f32.f16 %f167, high;}

	// end inline asm
	sub.f32 	%f168, %f166, %f14;
	mul.f32 	%f169, %f188, %f168;
	sub.f32 	%f170, %f167, %f14;
	mul.f32 	%f171, %f188, %f170;
	fma.rn.f32 	%f24, %f186, %f169, %f184;
	fma.rn.f32 	%f25, %f187, %f171, %f185;
	@%p25 bra 	$L__BB6_29;
	// begin inline asm
	{ cvt.rn.f16x2.f32 %r120, %f25, %f24; }

	// end inline asm
	shl.b64 	%rd65, %rd9, 1;
	add.s64 	%rd66, %rd1, %rd65;
	st.global.u32 	[%rd66], %r120;
$L__BB6_29:
	setp.ge.s32 	%p27, %r7, %r52;
	cvt.s64.s32 	%rd67, %r129;
	add.s64 	%rd10, %rd5, %rd67;
	mov.u16 	%rs50, %rs40;
	mov.u16 	%rs51, %rs40;
	@%p27 bra 	$L__BB6_31;
	shl.b64 	%rd68, %rd10, 1;
	add.s64 	%rd69, %rd2, %rd68;
	ld.global.u32 	%r121, [%rd69];
	mov.b32 	{%rs51, %rs50}, %r121;
$L__BB6_31:
	mov.b32 	%r122, {%rs51, %rs50};
	// begin inline asm
	{.reg .f16 low,high;
  mov.b32 {low,high},%r122;
  cvt.f32.f16 %f174, low;}

	// end inline asm
	// begin inline asm
	{.reg .f16 low,high;
  mov.b32 {low,high},%r122;
  cvt.f32.f16 %f175, high;}

	// end inline asm
	sub.f32 	%f176, %f174, %f14;
	mul.f32 	%f177, %f188, %f176;
	sub.f32 	%f178, %f175, %f14;
	mul.f32 	%f179, %f188, %f178;
	fma.rn.f32 	%f26, %f186, %f177, %f184;
	fma.rn.f32 	%f27, %f187, %f179, %f185;
	@%p27 bra 	$L__BB6_33;
	// begin inline asm
	{ cvt.rn.f16x2.f32 %r124, %f27, %f26; }

	// end inline asm
	shl.b64 	%rd70, %rd10, 1;
	add.s64 	%rd71, %rd1, %rd70;
	st.global.u32 	[%rd71], %r124;
$L__BB6_33:
	add.s32 	%r132, %r132, 4;
	add.s32 	%r131, %r131, %r23;
	add.s32 	%r130, %r130, %r23;
	add.s32 	%r129, %r129, %r23;
	add.s32 	%r128, %r128, %r23;
	setp.eq.s32 	%p29, %r132, 0;
	@%p29 bra 	$L__BB6_50;
	bra.uni 	$L__BB6_17;
$L__BB6_34:
	sub.s32 	%r73, %r11, %r133;
	add.s32 	%r37, %r133, 1;
	and.b32  	%r74, %r73, 1;
	setp.eq.b32 	%p6, %r74, 1;
	not.pred 	%p7, %p6;
	@%p7 bra 	$L__BB6_39;
	setp.ge.s32 	%p8, %r7, %r52;
	mul.lo.s32 	%r75, %r133, %r52;
	cvt.s64.s32 	%rd32, %r75;
	add.s64 	%rd11, %rd5, %rd32;
	mov.u16 	%rs52, %rs40;
	mov.u16 	%rs53, %rs40;
	@%p8 bra 	$L__BB6_37;
	shl.b64 	%rd33, %rd11, 1;
	add.s64 	%rd34, %rd2, %rd33;
	ld.global.u32 	%r76, [%rd34];
	mov.b32 	{%rs53, %rs52}, %r76;
$L__BB6_37:
	setp.ge.s32 	%p9, %r7, %r52;
	mov.b32 	%r77, {%rs53, %rs52};
	// begin inline asm
	{.reg .f16 low,high;
  mov.b32 {low,high},%r77;
  cvt.f32.f16 %f40, low;}

	// end inline asm
	// begin inline asm
	{.reg .f16 low,high;
  mov.b32 {low,high},%r77;
  cvt.f32.f16 %f41, high;}

	// end inline asm
	sub.f32 	%f42, %f40, %f14;
	mul.f32 	%f43, %f188, %f42;
	sub.f32 	%f44, %f41, %f14;
	mul.f32 	%f45, %f188, %f44;
	fma.rn.f32 	%f46, %f186, %f43, %f184;
	fma.rn.f32 	%f47, %f187, %f45, %f185;
	fma.rn.f32 	%f48, %f46, 0fBBBB989D, 0f3F000000;
	cvt.sat.f32.f32 	%f49, %f48;
	mov.f32 	%f50, 0f4B400001;
	mov.f32 	%f51, 0f437C0000;
	fma.rm.f32 	%f52, %f49, %f51, %f50;
	add.f32 	%f53, %f52, 0fCB40007F;
	neg.f32 	%f54, %f53;
	fma.rn.f32 	%f55, %f46, 0fBFB8AA3B, %f54;
	fma.rn.f32 	%f56, %f46, 0fB2A57060, %f55;
	mov.b32 	%r79, %f52;
	shl.b32 	%r80, %r79, 23;
	mov.b32 	%f57, %r80;
	ex2.approx.ftz.f32 	%f58, %f56;
	fma.rn.f32 	%f59, %f58, %f57, 0f3F800000;
	rcp.rn.f32 	%f60, %f59;
	mul.f32 	%f28, %f46, %f60;
	fma.rn.f32 	%f61, %f47, 0fBBBB989D, 0f3F000000;
	cvt.sat.f32.f32 	%f62, %f61;
	fma.rm.f32 	%f63, %f62, %f51, %f50;
	add.f32 	%f64, %f63, 0fCB40007F;
	neg.f32 	%f65, %f64;
	fma.rn.f32 	%f66, %f47, 0fBFB8AA3B, %f65;
	fma.rn.f32 	%f67, %f47, 0fB2A57060, %f66;
	mov.b32 	%r81, %f63;
	shl.b32 	%r82, %r81, 23;
	mov.b32 	%f68, %r82;
	ex2.approx.ftz.f32 	%f69, %f67;
	fma.rn.f32 	%f70, %f69, %f68, 0f3F800000;
	rcp.rn.f32 	%f71, %f70;
	mul.f32 	%f29, %f47, %f71;
	mov.u32 	%r133, %r37;
	@%p9 bra 	$L__BB6_39;
	// begin inline asm
	{ cvt.rn.f16x2.f32 %r83, %f29, %f28; }

	// end inline asm
	shl.b64 	%rd35, %rd11, 1;
	add.s64 	%rd36, %rd1, %rd35;
	st.global.u32 	[%rd36], %r83;
$L__BB6_39:
	setp.eq.s32 	%p10, %r11, %r37;
	@%p10 bra 	$L__BB6_50;
	sub.s32 	%r136, %r133, %r11;
	mul.lo.s32 	%r134, %r52, %r133;
	add.s32 	%r135, %r134, %r52;
	shl.b32 	%r41, %r52, 1;
$L__BB6_41:
	setp.ge.s32 	%p11, %r7, %r52;
	cvt.s64.s32 	%rd37, %r134;
	add.s64 	%rd12, %rd5, %rd37;
	mov.u16 	%rs54, %rs40;
	mov.u16 	%rs55, %rs40;
	@%p11 bra 	$L__BB6_43;
	shl.b64 	%rd38, %rd12, 1;
	add.s64 	%rd39, %rd2, %rd38;
	ld.global.u32 	%r84, [%rd39];
	mov.b32 	{%rs55, %rs54}, %r84;
$L__BB6_43:
	setp.ge.s32 	%p12, %r7, %r52;
	mov.b32 	%r85, {%rs55, %rs54};
	// begin inline asm
	{.reg .f16 low,high;
  mov.b32 {low,high},%r85;
  cvt.f32.f16 %f74, low;}

	// end inline asm
	// begin inline asm
	{.reg .f16 low,high;
  mov.b32 {low,high},%r85;
  cvt.f32.f16 %f75, high;}

	// end inline asm
	sub.f32 	%f76, %f74, %f14;
	mul.f32 	%f77, %f188, %f76;
	sub.f32 	%f78, %f75, %f14;
	mul.f32 	%f79, %f188, %f78;
	fma.rn.f32 	%f80, %f186, %f77, %f184;
	fma.rn.f32 	%f81, %f187, %f79, %f185;
	fma.rn.f32 	%f82, %f80, 0fBBBB989D, 0f3F000000;
	cvt.sat.f32.f32 	%f83, %f82;
	mov.f32 	%f84, 0f4B400001;
	mov.f32 	%f85, 0f437C0000;
	fma.rm.f32 	%f86, %f83, %f85, %f84;
	add.f32 	%f87, %f86, 0fCB40007F;
	neg.f32 	%f88, %f87;
	fma.rn.f32 	%f89, %f80, 0fBFB8AA3B, %f88;
	fma.rn.f32 	%f90, %f80, 0fB2A57060, %f89;
	mov.b32 	%r87, %f86;
	shl.b32 	%r88, %r87, 23;
	mov.b32 	%f91, %r88;
	ex2.approx.ftz.f32 	%f92, %f90;
	fma.rn.f32 	%f93, %f92, %f91, 0f3F800000;
	rcp.rn.f32 	%f94, %f93;
	mul.f32 	%f30, %f80, %f94;
	fma.rn.f32 	%f95, %f81, 0fBBBB989D, 0f3F000000;
	cvt.sat.f32.f32 	%f96, %f95;
	fma.rm.f32 	%f97, %f96, %f85, %f84;
	add.f32 	%f98, %f97, 0fCB40007F;
	neg.f32 	%f99, %f98;
	fma.rn.f32 	%f100, %f81, 0fBFB8AA3B, %f99;
	fma.rn.f32 	%f101, %f81, 0fB2A57060, %f100;
	mov.b32 	%r89, %f97;
	shl.b32 	%r90, %r89, 23;
	mov.b32 	%f102, %r90;
	ex2.approx.ftz.f32 	%f103, %f101;
	fma.rn.f32 	%f104, %f103, %f102, 0f3F800000;
	rcp.rn.f32 	%f105, %f104;
	mul.f32 	%f31, %f81, %f105;
	@%p12 bra 	$L__BB6_45;
	// begin inline asm
	{ cvt.rn.f16x2.f32 %r91, %f31, %f30; }

	// end inline asm
	shl.b64 	%rd40, %rd12, 1;
	add.s64 	%rd41, %rd1, %rd40;
	st.global.u32 	[%rd41], %r91;
$L__BB6_45:
	setp.ge.s32 	%p13, %r7, %r52;
	cvt.s64.s32 	%rd42, %r135;
	add.s64 	%rd13, %rd5, %rd42;
	mov.u16 	%rs56, %rs40;
	mov.u16 	%rs57, %rs40;
	@%p13 bra 	$L__BB6_47;
	shl.b64 	%rd43, %rd13, 1;
	add.s64 	%rd44, %rd2, %rd43;
	ld.global.u32 	%r92, [%rd44];
	mov.b32 	{%rs57, %rs56}, %r92;
$L__BB6_47:
	setp.ge.s32 	%p14, %r7, %r52;
	mov.b32 	%r93, {%rs57, %rs56};
	// begin inline asm
	{.reg .f16 low,high;
  mov.b32 {low,high},%r93;
  cvt.f32.f16 %f108, low;}

	// end inline asm
	// begin inline asm
	{.reg .f16 low,high;
  mov.b32 {low,high},%r93;
  cvt.f32.f16 %f109, high;}

	// end inline asm
	sub.f32 	%f110, %f108, %f14;
	mul.f32 	%f111, %f188, %f110;
	sub.f32 	%f112, %f109, %f14;
	mul.f32 	%f113, %f188, %f112;
	fma.rn.f32 	%f114, %f186, %f111, %f184;
	fma.rn.f32 	%f115, %f187, %f113, %f185;
	fma.rn.f32 	%f116, %f114, 0fBBBB989D, 0f3F000000;
	cvt.sat.f32.f32 	%f117, %f116;
	mov.f32 	%f118, 0f4B400001;
	mov.f32 	%f119, 0f437C0000;
	fma.rm.f32 	%f120, %f117, %f119, %f118;
	add.f32 	%f121, %f120, 0fCB40007F;
	neg.f32 	%f122, %f121;
	fma.rn.f32 	%f123, %f114, 0fBFB8AA3B, %f122;
	fma.rn.f32 	%f124, %f114, 0fB2A57060, %f123;
	mov.b32 	%r95, %f120;
	shl.b32 	%r96, %r95, 23;
	mov.b32 	%f125, %r96;
	ex2.approx.ftz.f32 	%f126, %f124;
	fma.rn.f32 	%f127, %f126, %f125, 0f3F800000;
	rcp.rn.f32 	%f128, %f127;
	mul.f32 	%f32, %f114, %f128;
	fma.rn.f32 	%f129, %f115, 0fBBBB989D, 0f3F000000;
	cvt.sat.f32.f32 	%f130, %f129;
	fma.rm.f32 	%f131, %f130, %f119, %f118;
	add.f32 	%f132, %f131, 0fCB40007F;
	neg.f32 	%f133, %f132;
	fma.rn.f32 	%f134, %f115, 0fBFB8AA3B, %f133;
	fma.rn.f32 	%f135, %f115, 0fB2A57060, %f134;
	mov.b32 	%r97, %f131;
	shl.b32 	%r98, %r97, 23;
	mov.b32 	%f136, %r98;
	ex2.approx.ftz.f32 	%f137, %f135;
	fma.rn.f32 	%f138, %f137, %f136, 0f3F800000;
	rcp.rn.f32 	%f139, %f138;
	mul.f32 	%f33, %f115, %f139;
	@%p14 bra 	$L__BB6_49;
	// begin inline asm
	{ cvt.rn.f16x2.f32 %r99, %f33, %f32; }

	// end inline asm
	shl.b64 	%rd45, %rd13, 1;
	add.s64 	%rd46, %rd1, %rd45;
	st.global.u32 	[%rd46], %r99;
$L__BB6_49:
	add.s32 	%r136, %r136, 2;
	add.s32 	%r135, %r135, %r41;
	add.s32 	%r134, %r134, %r41;
	setp.ne.s32 	%p15, %r136, 0;
	@%p15 bra 	$L__BB6_41;
$L__BB6_50:
	ret;

}
	// .globl	_Z24groupNormNHWCScaleKernelILi64EEv19GroupNormNHWCParams
.visible .entry _Z24groupNormNHWCScaleKernelILi64EEv19GroupNormNHWCParams(
	.param .align 8 .b8 _Z24groupNormNHWCScaleKernelILi64EEv19GroupNormNHWCParams_param_0[96]
)
{
	.reg .pred 	%p<30>;
	.reg .b16 	%rs<58>;
	.reg .b32 	%r<137>;
	.reg .b32 	%f<189>;
	.reg .b64 	%rd<72>;

	ld.param.f32 	%f34, [_Z24groupNormNHWCScaleKernelILi64EEv19GroupNormNHWCParams_param_0+84];
	ld.param.u32 	%r58, [_Z24groupNormNHWCScaleKernelILi64EEv19GroupNormNHWCParams_param_0+80];
	ld.param.v2.u32 	{%r54, %r55}, [_Z24groupNormNHWCScaleKernelILi64EEv19GroupNormNHWCParams_param_0+64];
	ld.param.u8 	%rs1, [_Z24groupNormNHWCScaleKernelILi64EEv19GroupNormNHWCParams_param_0+60];
	ld.param.v2.u32 	{%r51, %r52}, [_Z24groupNormNHWCScaleKernelILi64EEv19GroupNormNHWCParams_param_0+48];
	ld.param.u64 	%rd18, [_Z24groupNormNHWCScaleKernelILi64EEv19GroupNormNHWCParams_param_0+32];
	ld.param.u64 	%rd17, [_Z24groupNormNHWCScaleKernelILi64EEv19GroupNormNHWCParams_param_0+24];
	ld.param.u64 	%rd16, [_Z24groupNormNHWCScaleKernelILi64EEv19GroupNormNHWCParams_param_0+16];
	ld.param.u32 	%r53, [_Z24groupNormNHWCScaleKernelILi64EEv19GroupNormNHWCParams_param_0+56];
	ld.param.v2.u32 	{%r56, %r57}, [_Z24groupNormNHWCScaleKernelILi64EEv19GroupNormNHWCParams_param_0+72];
	ld.param.u64 	%rd15, [_Z24groupNormNHWCScaleKernelILi64EEv19GroupNormNHWCParams_param_0+8];
	ld.param.u64 	%rd14, [_Z24groupNormNHWCScaleKernelILi64EEv19GroupNormNHWCParams_param_0];
	cvta.to.global.u64 	%rd1, %rd14;
	cvta.to.global.u64 	%rd2, %rd15;
	mov.u32 	%r6, %ctaid.z;
	mov.u32 	%r65, %ctaid.x;
	mov.u32 	%r66, %tid.x;
	shl.b32 	%r67, %r66, 1;
	mad.lo.s32 	%r7, %r56, %r65, %r67;
	div.s32 	%r8, %r7, %r57;
	setp.ge.s32 	%p1, %r8, %r53;
	mov.f32 	%f182, 0f00000000;
	mov.f32 	%f183, %f182;
	@%p1 bra 	$L__BB7_2;
	cvta.to.global.u64 	%rd19, %rd18;
	mul.lo.s32 	%r68, %r6, %r53;
	shl.b32 	%r69, %r68, 1;
	add.s32 	%r70, %r8, %r69;
	mul.wide.s32 	%rd20, %r70, 4;
	add.s64 	%rd21, %rd19, %rd20;
	ld.global.f32 	%f182, [%rd21];
	mul.wide.s32 	%rd22, %r53, 4;
	add.s64 	%rd23, %rd21, %rd22;
	ld.global.f32 	%f183, [%rd23];
$L__BB7_2:
	setp.ge.s32 	%p2, %r7, %r52;
	@%p2 bra 	$L__BB7_4;
	cvta.to.global.u64 	%rd24, %rd16;
	mul.wide.s32 	%rd25, %r7, 4;
	add.s64 	%rd26, %rd24, %rd25;
	ld.global.v2.f32 	{%f186, %f187}, [%rd26];
	cvta.to.global.u64 	%rd27, %rd17;
	add.s64 	%rd28, %rd27, %rd25;
	ld.global.v2.f32 	{%f184, %f185}, [%rd28];
$L__BB7_4:
	mul.f32 	%f14, %f34, %f182;
	mul.f32 	%f38, %f34, %f183;
	mul.f32 	%f39, %f14, %f14;
	sub.f32 	%f15, %f38, %f39;
	setp.le.f32 	%p3, %f15, 0f00000000;
	mov.f32 	%f188, 0f3F800000;
	@%p3 bra 	$L__BB7_6;
	rsqrt.approx.f32 	%f188, %f15;
$L__BB7_6:
	mov.u32 	%r9, %ctaid.y;
	mul.lo.s32 	%r133, %r55, %r9;
	add.s32 	%r71, %r133, %r55;
	min.s32 	%r11, %r71, %r54;
	setp.le.s32 	%p4, %r11, %r133;
	@%p4 bra 	$L__BB7_50;
	cvt.u64.u32 	%rd29, %r6;
	cvt.s64.s32 	%rd30, %r58;
	cvt.s64.s32 	%rd31, %r7;
	mad.lo.s64 	%rd5, %rd30, %rd29, %rd31;
	mov.b32 	%r72, 0;
	// begin inline asm
	cvt.rn.f16.s32 %rs40, %r72;
	// end inline asm
	setp.ne.s16 	%p5, %rs1, 0;
	@%p5 bra 	$L__BB7_34;
	sub.s32 	%r100, %r11, %r133;
	and.b32  	%r12, %r100, 3;
	setp.eq.s32 	%p16, %r12, 0;
	mov.u32 	%r127, %r133;
	@%p16 bra 	$L__BB7_15;
	mul.lo.s32 	%r101, %r55, %r52;
	mul.lo.s32 	%r126, %r101, %r9;
	neg.s32 	%r125, %r12;
	add.s32 	%r127, %r133, %r12;
$L__BB7_10:
	.pragma "nounroll";
	setp.ge.s32 	%p17, %r7, %r52;
	cvt.s64.s32 	%rd47, %r126;
	add.s64 	%rd6, %rd5, %rd47;
	mov.u16 	%rs42, %rs40;
	mov.u16 	%rs43, %rs40;
	@%p17 bra 	$L__BB7_12;
	shl.b64 	%rd48, %rd6, 1;
	add.s64 	%rd49, %rd2, %rd48;
	ld.global.u32 	%r102, [%rd49];
	mov.b32 	{%rs43, %rs42}, %r102;
$L__BB7_12:
	setp.ge.s32 	%p18, %r7, %r52;
	mov.b32 	%r103, {%rs43, %rs42};
	// begin inline asm
	{.reg .f16 low,high;
  mov.b32 {low,high},%r103;
  cvt.f32.f16 %f142, low;}

	// end inline asm
	// begin inline asm
	{.reg .f16 low,high;
  mov.b32 {low,high},%r103;
  cvt.f32.f16 %f143, high;}

	// end inline asm
	sub.f32 	%f144, %f142, %f14;
	mul.f32 	%f145, %f188, %f144;
	sub.f32 	%f146, %f143, %f14;
	mul.f32 	%f147, %f188, %f146;
	fma.rn.f32 	%f18, %f186, %f145, %f184;
	fma.rn.f32 	%f19, %f187, %f147, %f185;
	@%p18 bra 	$L__BB7_14;
	// begin inline asm
	{ cvt.rn.f16x2.f32 %r105, %f19, %f18; }

	// end inline asm
	shl.b64 	%rd50, %rd6, 1;
	add.s64 	%rd51, %rd1, %rd50;
	st.global.u32 	[%rd51], %r105;
$L__BB7_14:
	add.s32 	%r126, %r126, %r52;
	add.s32 	%r125, %r125, 1;
	setp.ne.s32 	%p19, %r125, 0;
	@%p19 bra 	$L__BB7_10;
$L__BB7_15:
	sub.s32 	%r106, %r133, %r11;
	setp.gt.u32 	%p20, %r106, -4;
	@%p20 bra 	$L__BB7_50;
	sub.s32 	%r132, %r127, %r11;
	mul.lo.s32 	%r128, %r52, %r127;
	add.s32 	%r131, %r128, %r52;
	shl.b32 	%r23, %r52, 2;
	add.s32 	%r107, %r127, 2;
	mul.lo.s32 	%r130, %r52, %r107;
	add.s32 	%r108, %r127, 3;
	mul.lo.s32 	%r129, %r52, %r108;
$L__BB7_17:
	setp.ge.s32 	%p21, %r7, %r52;
	cvt.s64.s32 	%rd52, %r128;
	add.s64 	%rd7, %rd5, %rd52;
	mov.u16 	%rs44, %rs40;
	mov.u16 	%rs45, %rs40;
	@%p21 bra 	$L__BB7_19;
	shl.b64 	%rd53, %rd7, 1;
	add.s64 	%rd54, %rd2, %rd53;
	ld.global.u32 	%r109, [%rd54];
	mov.b32 	{%rs45, %rs44}, %r109;
$L__BB7_19:
	mov.b32 	%r110, {%rs45, %rs44};
	// begin inline asm
	{.reg .f16 low,high;
  mov.b32 {low,high},%r110;
  cvt.f32.f16 %f150, low;}

	// end inline asm
	// begin inline asm
	{.reg .f16 low,high;
  mov.b32 {low,high},%r110;
  cvt.f32.f16 %f151, high;}

	// end inline asm
	sub.f32 	%f152, %f150, %f14;
	mul.f32 	%f153, %f188, %f152;
	sub.f32 	%f154, %f151, %f14;
	mul.f32 	%f155, %f188, %f154;
	fma.rn.f32 	%f20, %f186, %f153, %f184;
	fma.rn.f32 	%f21, %f187, %f155, %f185;
	@%p21 bra 	$L__BB7_21;
	// begin inline asm
	{ cvt.rn.f16x2.f32 %r112, %f21, %f20; }

	// end inline asm
	shl.b64 	%rd55, %rd7, 1;
	add.s64 	%rd56, %rd1, %rd55;
	st.global.u32 	[%rd56], %r112;
$L__BB7_21:
	setp.ge.s32 	%p23, %r7, %r52;
	cvt.s64.s32 	%rd57, %r131;
	add.s64 	%rd8, %rd5, %rd57;
	mov.u16 	%rs46, %rs40;
	mov.u16 	%rs47, %rs40;
	@%p23 bra 	$L__BB7_23;
	shl.b64 	%rd58, %rd8, 1;
	add.s64 	%rd59, %rd2, %rd58;
	ld.global.u32 	%r113, [%rd59];
	mov.b32 	{%rs47, %rs46}, %r113;
$L__BB7_23:
	mov.b32 	%r114, {%rs47, %rs46};
	// begin inline asm
	{.reg .f16 low,high;
  mov.b32 {low,high},%r114;
  cvt.f32.f16 %f158, low;}

	// end inline asm
	// begin inline asm
	{.reg .f16 low,high;
  mov.b32 {low,high},%r114;
  cvt.f32.f16 %f159, high;}

	// end inline asm
	sub.f32 	%f160, %f158, %f14;
	mul.f32 	%f161, %f188, %f160;
	sub.f32 	%f162, %f159, %f14;
	mul.f32 	%f163, %f188, %f162;
	fma.rn.f32 	%f22, %f186, %f161, %f184;
	fma.rn.f32 	%f23, %f187, %f163, %f185;
	@%p23 bra 	$L__BB7_25;
	// begin inline asm
	{ cvt.rn.f16x2.f32 %r116, %f23, %f22; }

	// end inline asm
	shl.b64 	%rd60, %rd8, 1;
	add.s64 	%rd61, %rd1, %rd60;
	st.global.u32 	[%rd61], %r116;
$L__BB7_25:
	setp.ge.s32 	%p25, %r7, %r52;
	cvt.s64.s32 	%rd62, %r130;
	add.s64 	%rd9, %rd5, %rd62;
	mov.u16 	%rs48, %rs40;
	mov.u16 	%rs49, %rs40;
	@%p25 bra 	$L__BB7_27;
	shl.b64 	%rd63, %rd9, 1;
	add.s64 	%rd64, %rd2, %rd63;
	ld.global.u32 	%r117, [%rd64];
	mov.b32 	{%rs49, %rs48}, %r117;
$L__BB7_27:
	mov.b32 	%r118, {%rs49, %rs48};
	// begin inline asm
	{.reg .f16 low,high;
  mov.b32 {low,high},%r118;
  cvt.f32.f16 %f166, low;}

	// end inline asm
	// begin inline asm
	{.reg .f16 low,high;
  mov.b32 {low,high},%r118;
  cvt.f32.f16 %f167, high;}

	// end inline asm
	sub.f32 	%f168, %f166, %f14;
	mul.f32 	%f169, %f188, %f168;
	sub.f32 	%f170, %f167, %f14;
	mul.f32 	%f171, %f188, %f170;
	fma.rn.f32 	%f24, %f186, %f169, %f184;
	fma.rn.f32 	%f25, %f187, %f171, %f185;
	@%p25 bra 	$L__BB7_29;
	// begin inline asm
	{ cvt.rn.f16x2.f32 %r120, %f25, %f24; }

	// end inline asm
	shl.b64 	%rd65, %rd9, 1;
	add.s64 	%rd66, %rd1, %rd65;
	st.global.u32 	[%rd66], %r120;
$L__BB7_29:
	setp.ge.s32 	%p27, %r7, %r52;
	cvt.s64.s32 	%rd67, %r129;
	add.s64 	%rd10, %rd5, %rd67;
	mov.u16 	%rs50, %rs40;
	mov.u16 	%rs51, %rs40;
	@%p27 bra 	$L__BB7_31;
	shl.b64 	%rd68, %rd10, 1;
	add.s64 	%rd69, %rd2, %rd68;
	ld.global.u32 	%r121, [%rd69];
	mov.b32 	{%rs51, %rs50}, %r121;
$L__BB7_31:
	mov.b32 	%r122, {%rs51, %rs50};
	// begin inline asm
	{.reg .f16 low,high;
  mov.b32 {low,high},%r122;
  cvt.f32.f16 %f174, low;}

	// end inline asm
	// begin inline asm
	{.reg .f16 low,high;
  mov.b32 {low,high},%r122;
  cvt.f32.f16 %f175, high;}

	// end inline asm
	sub.f32 	%f176, %f174, %f14;
	mul.f32 	%f177, %f188, %f176;
	sub.f32 	%f178, %f175, %f14;
	mul.f32 	%f179, %f188, %f178;
	fma.rn.f32 	%f26, %f186, %f177, %f184;
	fma.rn.f32 	%f27, %f187, %f179, %f185;
	@%p27 bra 	$L__BB7_33;
	// begin inline asm
	{ cvt.rn.f16x2.f32 %r124, %f27, %f26; }

	// end inline asm
	shl.b64 	%rd70, %rd10, 1;
	add.s64 	%rd71, %rd1, %rd70;
	st.global.u32 	[%rd71], %r124;
$L__BB7_33:
	add.s32 	%r132, %r132, 4;
	add.s32 	%r131, %r131, %r23;
	add.s32 	%r130, %r130, %r23;
	add.s32 	%r129, %r129, %r23;
	add.s32 	%r128, %r128, %r23;
	setp.eq.s32 	%p29, %r132, 0;
	@%p29 bra 	$L__BB7_50;
	bra.uni 	$L__BB7_17;
$L__BB7_34:
	sub.s32 	%r73, %r11, %r133;
	add.s32 	%r37, %r133, 1;
	and.b32  	%r74, %r73, 1;
	setp.eq.b32 	%p6, %r74, 1;
	not.pred 	%p7, %p6;
	@%p7 bra 	$L__BB7_39;
	setp.ge.s32 	%p8, %r7, %r52;
	mul.lo.s32 	%r75, %r133, %r52;
	cvt.s64.s32 	%rd32, %r75;
	add.s64 	%rd11, %rd5, %rd32;
	mov.u16 	%rs52, %rs40;
	mov.u16 	%rs53, %rs40;
	@%p8 bra 	$L__BB7_37;
	shl.b64 	%rd33, %rd11, 1;
	add.s64 	%rd34, %rd2, %rd33;
	ld.global.u32 	%r76, [%rd34];
	mov.b32 	{%rs53, %rs52}, %r76;
$L__BB7_37:
	setp.ge.s32 	%p9, %r7, %r52;
	mov.b32 	%r77, {%rs53, %rs52};
	// begin inline asm
	{.reg .f16 low,high;
  mov.b32 {low,high},%r77;
  cvt.f32.f16 %f40, low;}

	// end inline asm
	// begin inline asm
	{.reg .f16 low,high;
  mov.b32 {low,high},%r77;
  cvt.f32.f16 %f41, high;}

	// end inline asm
	sub.f32 	%f42, %f40, %f14;
	mul.f32 	%f43, %f188, %f42;
	sub.f32 	%f44, %f41, %f14;
	mul.f32 	%f45, %f188, %f44;
	fma.rn.f32 	%f46, %f186, %f43, %f184;
	fma.rn.f32 	%f47, %f187, %f45, %f185;
	fma.rn.f32 	%f48, %f46, 0fBBBB989D, 0f3F000000;
	cvt.sat.f32.f32 	%f49, %f48;
	mov.f32 	%f50, 0f4B400001;
	mov.f32 	%f51, 0f437C0000;
	fma.rm.f32 	%f52, %f49, %f51, %f50;
	add.f32 	%f53, %f52, 0fCB40007F;
	neg.f32 	%f54, %f53;
	fma.rn.f32 	%f55, %f46, 0fBFB8AA3B, %f54;
	fma.rn.f32 	%f56, %f46, 0fB2A57060, %f55;
	mov.b32 	%r79, %f52;
	shl.b32 	%r80, %r79, 23;
	mov.b32 	%f57, %r80;
	ex2.approx.ftz.f32 	%f58, %f56;
	fma.rn.f32 	%f59, %f58, %f57, 0f3F800000;
	rcp.rn.f32 	%f60, %f59;
	mul.f32 	%f28, %f46, %f60;
	fma.rn.f32 	%f61, %f47, 0fBBBB989D, 0f3F000000;
	cvt.sat.f32.f32 	%f62, %f61;
	fma.rm.f32 	%f63, %f62, %f51, %f50;
	add.f32 	%f64, %f63, 0fCB40007F;
	neg.f32 	%f65, %f64;
	fma.rn.f32 	%f66, %f47, 0fBFB8AA3B, %f65;
	fma.rn.f32 	%f67, %f47, 0fB2A57060, %f66;
	mov.b32 	%r81, %f63;
	shl.b32 	%r82, %r81, 23;
	mov.b32 	%f68, %r82;
	ex2.approx.ftz.f32 	%f69, %f67;
	fma.rn.f32 	%f70, %f69, %f68, 0f3F800000;
	rcp.rn.f32 	%f71, %f70;
	mul.f32 	%f29, %f47, %f71;
	mov.u32 	%r133, %r37;
	@%p9 bra 	$L__BB7_39;
	// begin inline asm
	{ cvt.rn.f16x2.f32 %r83, %f29, %f28; }

	// end inline asm
	shl.b64 	%rd35, %rd11, 1;
	add.s64 	%rd36, %rd1, %rd35;
	st.global.u32 	[%rd36], %r83;
$L__BB7_39:
	setp.eq.s32 	%p10, %r11, %r37;
	@%p10 bra 	$L__BB7_50;
	sub.s32 	%r136, %r133, %r11;
	mul.lo.s32 	%r134, %r52, %r133;
	add.s32 	%r135, %r134, %r52;
	shl.b32 	%r41, %r52, 1;
$L__BB7_41:
	setp.ge.s32 	%p11, %r7, %r52;
	cvt.s64.s32 	%rd37, %r134;
	add.s64 	%rd12, %rd5, %rd37;
	mov.u16 	%rs54, %rs40;
	mov.u16 	%rs55, %rs40;
	@%p11 bra 	$L__BB7_43;
	shl.b64 	%rd38, %rd12, 1;
	add.s64 	%rd39, %rd2, %rd38;
	ld.global.u32 	%r84, [%rd39];
	mov.b32 	{%rs55, %rs54}, %r84;
$L__BB7_43:
	setp.ge.s32 	%p12, %r7, %r52;
	mov.b32 	%r85, {%rs55, %rs54};
	// begin inline asm
	{.reg .f16 low,high;
  mov.b32 {low,high},%r85;
  cvt.f32.f16 %f74, low;}

	// end inline asm
	// begin inline asm
	{.reg .f16 low,high;
  mov.b32 {low,high},%r85;
  cvt.f32.f16 %f75, high;}

	// end inline asm
	sub.f32 	%f76, %f74, %f14;
	mul.f32 	%f77, %f188, %f76;
	sub.f32 	%f78, %f75, %f14;
	mul.f32 	%f79, %f188, %f78;
	fma.rn.f32 	%f80, %f186, %f77, %f184;
	fma.rn.f32 	%f81, %f187, %f79, %f185;
	fma.rn.f32 	%f82, %f80, 0fBBBB989D, 0f3F000000;
	cvt.sat.f32.f32 	%f83, %f82;
	mov.f32 	%f84, 0f4B400001;
	mov.f32 	%f85, 0f437C0000;
	fma.rm.f32 	%f86, %f83, %f85, %f84;
	add.f32 	%f87, %f86, 0fCB40007F;
	neg.f32 	%f88, %f87;
	fma.rn.f32 	%f89, %f80, 0fBFB8AA3B, %f88;
	fma.rn.f32 	%f90, %f80, 0fB2A57060, %f89;
	mov.b32 	%r87, %f86;
	shl.b32 	%r88, %r87, 23;
	mov.b32 	%f91, %r88;
	ex2.approx.ftz.f32 	%f92, %f90;
	fma.rn.f32 	%f93, %f92, %f91, 0f3F800000;
	rcp.rn.f32 	%f94, %f93;
	mul.f32 	%f30, %f80, %f94;
	fma.rn.f32 	%f95, %f81, 0fBBBB989D, 0f3F000000;
	cvt.sat.f32.f32 	%f96, %f95;
	fma.rm.f32 	%f97, %f96, %f85, %f84;
	add.f32 	%f98, %f97, 0fCB40007F;
	neg.f32 	%f99, %f98;
	fma.rn.f32 	%f100, %f81, 0fBFB8AA3B, %f99;
	fma.rn.f32 	%f101, %f81, 0fB2A57060, %f100;
	mov.b32 	%r89, %f97;
	shl.b32 	%r90, %r89, 23;
	mov.b32 	%f102, %r90;
	ex2.approx.ftz.f32 	%f103, %f101;
	fma.rn.f32 	%f104, %f103, %f102, 0f3F800000;
	rcp.rn.f32 	%f105, %f104;
	mul.f32 	%f31, %f81, %f105;
	@%p12 bra 	$L__BB7_45;
	// begin inline asm
	{ cvt.rn.f16x2.f32 %r91, %f31, %f30; }

	// end inline asm
	shl.b64 	%rd40, %rd12, 1;
	add.s64 	%rd41, %rd1, %rd40;
	st.global.u32 	[%rd41], %r91;
$L__BB7_45:
	setp.ge.s32 	%p13, %r7, %r52;
	cvt.s64.s32 	%rd42, %r135;
	add.s64 	%rd13, %rd5, %rd42;
	mov.u16 	%rs56, %rs40;
	mov.u16 	%rs57, %rs40;
	@%p13 bra 	$L__BB7_47;
	shl.b64 	%rd43, %rd13, 1;
	add.s64 	%rd44, %rd2, %rd43;
	ld.global.u32 	%r92, [%rd44];
	mov.b32 	{%rs57, %rs56}, %r92;
$L__BB7_47:
	setp.ge.s32 	%p14, %r7, %r52;
	mov.b32 	%r93, {%rs57, %rs56};
	// begin inline asm
	{.reg .f16 low,high;
  mov.b32 {low,high},%r93;
  cvt.f32.f16 %f108, low;}

	// end inline asm
	// begin inline asm
	{.reg .f16 low,high;
  mov.b32 {low,high},%r93;
  cvt.f32.f16 %f109, high;}

	// end inline asm
	sub.f32 	%f110, %f108, %f14;
	mul.f32 	%f111, %f188, %f110;
	sub.f32 	%f112, %f109, %f14;
	mul.f32 	%f113, %f188, %f112;
	fma.rn.f32 	%f114, %f186, %f111, %f184;
	fma.rn.f32 	%f115, %f187, %f113, %f185;
	fma.rn.f32 	%f116, %f114, 0fBBBB989D, 0f3F000000;
	cvt.sat.f32.f32 	%f117, %f116;
	mov.f32 	%f118, 0f4B400001;
	mov.f32 	%f119, 0f437C0000;
	fma.rm.f32 	%f120, %f117, %f119, %f118;
	add.f32 	%f121, %f120, 0fCB40007F;
	neg.f32 	%f122, %f121;
	fma.rn.f32 	%f123, %f114, 0fBFB8AA3B, %f122;
	fma.rn.f32 	%f124, %f114, 0fB2A57060, %f123;
	mov.b32 	%r95, %f120;
	shl.b32 	%r96, %r95, 23;
	mov.b32 	%f125, %r96;
	ex2.approx.ftz.f32 	%f126, %f124;
	fma.rn.f32 	%f127, %f126, %f125, 0f3F800000;
	rcp.rn.f32 	%f128, %f127;
	mul.f32 	%f32, %f114, %f128;
	fma.rn.f32 	%f129, %f115, 0fBBBB989D, 0f3F000000;
	cvt.sat.f32.f32 	%f130, %f129;
	fma.rm.f32 	%f131, %f130, %f119, %f118;
	add.f32 	%f132, %f131, 0fCB40007F;
	neg.f32 	%f133, %f132;
	fma.rn.f32 	%f134, %f115, 0fBFB8AA3B, %f133;
	fma.rn.f32 	%f135, %f115, 0fB2A57060, %f134;
	mov.b32 	%r97, %f131;
	shl.b32 	%r98, %r97, 23;
	mov.b32 	%f136, %r98;
	ex2.approx.ftz.f32 	%f137, %f135;
	fma.rn.f32 	%f138, %f137, %f136, 0f3F800000;
	rcp.rn.f32 	%f139, %f138;
	mul.f32 	%f33, %f115, %f139;
	@%p14 bra 	$L__BB7_49;
	// begin inline asm
	{ cvt.rn.f16x2.f32 %r99, %f33, %f32; }

	// end inline asm
	shl.b64 	%rd45, %rd13, 1;
	add.s64 	%rd46, %rd1, %rd45;
	st.global.u32 	[%rd46], %r99;
$L__BB7_49:
	add.s32 	%r136, %r136, 2;
	add.s32 	%r135, %r135, %r41;
	add.s32 	%r134, %r134, %r41;
	setp.ne.s32 	%p15, %r136, 0;
	@%p15 bra 	$L__BB7_41;
$L__BB7_50:
	ret;

}
	// .globl	_ZN3cub18CUB_300001_SM_10006detail11EmptyKernelIvEEvv
.visible .entry _ZN3cub18CUB_300001_SM_10006detail11EmptyKernelIvEEvv()
{


	ret;

}


// ===== COMPILED SASS (sm_100) =====

	.target	sm_100

	.elftype	@"ET_EXEC"


//--------------------- .note.nv.tkinfo           --------------------------
	.section	.note.nv.tkinfo,"",@"SHT_NOTE"
	.sectionflags	@"SHF_NOTE_NV_TKINFO"
	.tkinfo
        /*0018*/ 	.word	0x00000002
        /*0030*/ 	.string	""
        /*0030*/ 	.string	"ptxas"
        /*0030*/ 	.string	"Cuda compilation tools, release 13.0, V13.0.88"
        /*0030*/ 	.string	"Build cuda_13.0.r13.0/compiler.36424714_0"
        /*0030*/ 	.string	"-arch sm_100 -m 64 "



//--------------------- .note.nv.cuinfo           --------------------------
	.section	.note.nv.cuinfo,"",@"SHT_NOTE"
	.sectionflags	@"SHF_NOTE_NV_CUINFO"
        /*0018*/ 	.short	0x0002
        /*001a*/ 	.short	0x0064
        /*001c*/ 	.short	0x0082
	.zero		2


//--------------------- .nv.info                  --------------------------
	.section	.nv.info,"",@"SHT_CUDA_INFO"
	.align	4


	//----- nvinfo : EIATTR_REGCOUNT
	.align		4
        /*0000*/ 	.byte	0x04, 0x2f
        /*0002*/ 	.short	(.L_41 - .L_40)
	.align		4
.L_40:
        /*0004*/ 	.word	index@(_Z22groupNormNHWCSumKernelILi160EEv19GroupNormNHWCParams)
        /*0008*/ 	.word	0x00000020


	//----- nvinfo : EIATTR_FRAME_SIZE
	.align		4
.L_41:
        /*000c*/ 	.byte	0x04, 0x11
        /*000e*/ 	.short	(.L_43 - .L_42)
	.align		4
.L_42:
        /*0010*/ 	.word	index@(_Z22groupNormNHWCSumKernelILi160EEv19GroupNormNHWCParams)
        /*0014*/ 	.word	0x00000000


	//----- nvinfo : EIATTR_REGCOUNT
	.align		4
.L_43:
        /*0018*/ 	.byte	0x04, 0x2f
        /*001a*/ 	.short	(.L_45 - .L_44)
	.align		4
.L_44:
        /*001c*/ 	.word	index@(_Z22groupNormNHWCSumKernelILi256EEv19GroupNormNHWCParams)
        /*0020*/ 	.word	0x00000028


	//----- nvinfo : EIATTR_FRAME_SIZE
	.align		4
.L_45:
        /*0024*/ 	.byte	0x04, 0x11
        /*0026*/ 	.short	(.L_47 - .L_46)
	.align		4
.L_46:
        /*0028*/ 	.word	index@(_Z22groupNormNHWCSumKernelILi256EEv19GroupNormNHWCParams)
        /*002c*/ 	.word	0x00000000


	//----- nvinfo : EIATTR_REGCOUNT
	.align		4
.L_47:
        /*0030*/ 	.byte	0x04, 0x2f
        /*0032*/ 	.short	(.L_49 - .L_48)
	.align		4
.L_48:
        /*0034*/ 	.word	index@(_Z22groupNormNHWCSumKernelILi128EEv19GroupNormNHWCParams)
        /*0038*/ 	.word	0x00000020


	//----- nvinfo : EIATTR_FRAME_SIZE
	.align		4
.L_49:
        /*003c*/ 	.byte	0x04, 0x11
        /*003e*/ 	.short	(.L_51 - .L_50)
	.align		4
.L_50:
        /*0040*/ 	.word	index@(_Z22groupNormNHWCSumKernelILi128EEv19GroupNormNHWCParams)
        /*0044*/ 	.word	0x00000000


	//----- nvinfo : EIATTR_REGCOUNT
	.align		4
.L_51:
        /*0048*/ 	.byte	0x04, 0x2f
        /*004a*/ 	.short	(.L_53 - .L_52)
	.align		4
.L_52:
        /*004c*/ 	.word	index@(_Z22groupNormNHWCSumKernelILi64EEv19GroupNormNHWCParams)
        /*0050*/ 	.word	0x00000020


	//----- nvinfo : EIATTR_FRAME_SIZE
	.align		4
.L_53:
        /*0054*/ 	.byte	0x04, 0x11
        /*0056*/ 	.short	(.L_55 - .L_54)
	.align		4
.L_54:
        /*0058*/ 	.word	index@(_Z22groupNormNHWCSumKernelILi64EEv19GroupNormNHWCParams)
        /*005c*/ 	.word	0x00000000


	//----- nvinfo : EIATTR_REGCOUNT
	.align		4
.L_55:
        /*0060*/ 	.byte	0x04, 0x2f
        /*0062*/ 	.short	(.L_57 - .L_56)
	.align		4
.L_56:
        /*0064*/ 	.word	index@(_Z24groupNormNHWCScaleKernelILi160EEv19GroupNormNHWCParams)
        /*0068*/ 	.word	0x00000020


	//----- nvinfo : EIATTR_FRAME_SIZE
	.align		4
.L_57:
        /*006c*/ 	.byte	0x04, 0x11
        /*006e*/ 	.short	(.L_59 - .L_58)
	.align		4
.L_58:
        /*0070*/ 	.word	index@($__internal_3_$__cuda_sm20_rcp_rn_f32_slowpath)
        /*0074*/ 	.word	0x00000000


	//----- nvinfo : EIATTR_FRAME_SIZE
	.align		4
.L_59:
        /*0078*/ 	.byte	0x04, 0x11
        /*007a*/ 	.short	(.L_61 - .L_60)
	.align		4
.L_60:
        /*007c*/ 	.word	index@(_Z24groupNormNHWCScaleKernelILi160EEv19GroupNormNHWCParams)
        /*0080*/ 	.word	0x00000000


	//----- nvinfo : EIATTR_REGCOUNT
	.align		4
.L_61:
        /*0084*/ 	.byte	0x04, 0x2f
        /*0086*/ 	.short	(.L_63 - .L_62)
	.align		4
.L_62:
        /*0088*/ 	.word	index@(_Z24groupNormNHWCScaleKernelILi256EEv19GroupNormNHWCParams)
        /*008c*/ 	.word	0x00000020


	//----- nvinfo : EIATTR_FRAME_SIZE
	.align		4
.L_63:
        /*0090*/ 	.byte	0x04, 0x11
        /*0092*/ 	.short	(.L_65 - .L_64)
	.align		4
.L_64:
        /*0094*/ 	.word	index@($__internal_2_$__cuda_sm20_rcp_rn_f32_slowpath)
        /*0098*/ 	.word	0x00000000


	//----- nvinfo : EIATTR_FRAME_SIZE
	.align		4
.L_65:
        /*009c*/ 	.byte	0x04, 0x11
        /*009e*/ 	.short	(.L_67 - .L_66)
	.align		4
.L_66:
        /*00a0*/ 	.word	index@(_Z24groupNormNHWCScaleKernelILi256EEv19GroupNormNHWCParams)
        /*00a4*/ 	.word	0x00000000


	//----- nvinfo : EIATTR_REGCOUNT
	.align		4
.L_67:
        /*00a8*/ 	.byte	0x04, 0x2f
        /*00aa*/ 	.short	(.L_69 - .L_68)
	.align		4
.L_68:
        /*00ac*/ 	.word	index@(_Z24groupNormNHWCScaleKernelILi128EEv19GroupNormNHWCParams)
        /*00b0*/ 	.word	0x00000020


	//----- nvinfo : EIATTR_FRAME_SIZE
	.align		4
.L_69:
        /*00b4*/ 	.byte	0x04, 0x11
        /*00b6*/ 	.short	(.L_71 - .L_70)
	.align		4
.L_70:
        /*00b8*/ 	.word	index@($__internal_1_$__cuda_sm20_rcp_rn_f32_slowpath)
        /*00bc*/ 	.word	0x00000000


	//----- nvinfo : EIATTR_FRAME_SIZE
	.align		4
.L_71:
        /*00c0*/ 	.byte	0x04, 0x11
        /*00c2*/ 	.short	(.L_73 - .L_72)
	.align		4
.L_72:
        /*00c4*/ 	.word	index@(_Z24groupNormNHWCScaleKernelILi128EEv19GroupNormNHWCParams)
        /*00c8*/ 	.word	0x00000000


	//----- nvinfo : EIATTR_REGCOUNT
	.align		4
.L_73:
        /*00cc*/ 	.byte	0x04, 0x2f
        /*00ce*/ 	.short	(.L_75 - .L_74)
	.align		4
.L_74:
        /*00d0*/ 	.word	index@(_Z24groupNormNHWCScaleKernelILi64EEv19GroupNormNHWCParams)
        /*00d4*/ 	.word	0x00000020


	//----- nvinfo : EIATTR_FRAME_SIZE
	.align		4
.L_75:
        /*00d8*/ 	.byte	0x04, 0x11
        /*00da*/ 	.short	(.L_77 - .L_76)
	.align		4
.L_76:
        /*00dc*/ 	.word	index@($__internal_0_$__cuda_sm20_rcp_rn_f32_slowpath)
        /*00e0*/ 	.word	0x00000000


	//----- nvinfo : EIATTR_FRAME_SIZE
	.align		4
.L_77:
        /*00e4*/ 	.byte	0x04, 0x11
        /*00e6*/ 	.short	(.L_79 - .L_78)
	.align		4
.L_78:
        /*00e8*/ 	.word	index@(_Z24groupNormNHWCScaleKernelILi64EEv19GroupNormNHWCParams)
        /*00ec*/ 	.word	0x00000000


	//----- nvinfo : EIATTR_REGCOUNT
	.align		4
.L_79:
        /*00f0*/ 	.byte	0x04, 0x2f
        /*00f2*/ 	.short	(.L_81 - .L_80)
	.align		4
.L_80:
        /*00f4*/ 	.word	index@(_ZN3cub18CUB_300001_SM_10006detail11EmptyKernelIvEEvv)
        /*00f8*/ 	.word	0x00000004


	//----- nvinfo : EIATTR_FRAME_SIZE
	.align		4
.L_81:
        /*00fc*/ 	.byte	0x04, 0x11
        /*00fe*/ 	.short	(.L_83 - .L_82)
	.align		4
.L_82:
        /*0100*/ 	.word	index@(_ZN3cub18CUB_300001_SM_10006detail11EmptyKernelIvEEvv)
        /*0104*/ 	.word	0x00000000


	//----- nvinfo : EIATTR_MIN_STACK_SIZE
	.align		4
.L_83:
        /*0108*/ 	.byte	0x04, 0x12
        /*010a*/ 	.short	(.L_85 - .L_84)
	.align		4
.L_84:
        /*010c*/ 	.word	index@(_ZN3cub18CUB_300001_SM_10006detail11EmptyKernelIvEEvv)
        /*0110*/ 	.word	0x00000000


	//----- nvinfo : EIATTR_MIN_STACK_SIZE
	.align		4
.L_85:
        /*0114*/ 	.byte	0x04, 0x12
        /*0116*/ 	.short	(.L_87 - .L_86)
	.align		4
.L_86:
        /*0118*/ 	.word	index@(_Z24groupNormNHWCScaleKernelILi64EEv19GroupNormNHWCParams)
        /*011c*/ 	.word	0x00000000


	//----- nvinfo : EIATTR_MIN_STACK_SIZE
	.align		4
.L_87:
        /*0120*/ 	.byte	0x04, 0x12
        /*0122*/ 	.short	(.L_89 - .L_88)
	.align		4
.L_88:
        /*0124*/ 	.word	index@(_Z24groupNormNHWCScaleKernelILi128EEv19GroupNormNHWCParams)
        /*0128*/ 	.word	0x00000000


	//----- nvinfo : EIATTR_MIN_STACK_SIZE
	.align		4
.L_89:
        /*012c*/ 	.byte	0x04, 0x12
        /*012e*/ 	.short	(.L_91 - .L_90)
	.align		4
.L_90:
        /*0130*/ 	.word	index@(_Z24groupNormNHWCScaleKernelILi256EEv19GroupNormNHWCParams)
        /*0134*/ 	.word	0x00000000


	//----- nvinfo : EIATTR_MIN_STACK_SIZE
	.align		4
.L_91:
        /*0138*/ 	.byte	0x04, 0x12
        /*013a*/ 	.short	(.L_93 - .L_92)
	.align		4
.L_92:
        /*013c*/ 	.word	index@(_Z24groupNormNHWCScaleKernelILi160EEv19GroupNormNHWCParams)
        /*0140*/ 	.word	0x00000000


	//----- nvinfo : EIATTR_MIN_STACK_SIZE
	.align		4
.L_93:
        /*0144*/ 	.byte	0x04, 0x12
        /*0146*/ 	.short	(.L_95 - .L_94)
	.align		4
.L_94:
        /*0148*/ 	.word	index@(_Z22groupNormNHWCSumKernelILi64EEv19GroupNormNHWCParams)
        /*014c*/ 	.word	0x00000000


	//----- nvinfo : EIATTR_MIN_STACK_SIZE
	.align		4
.L_95:
        /*0150*/ 	.byte	0x04, 0x12
        /*0152*/ 	.short	(.L_97 - .L_96)
	.align		4
.L_96:
        /*0154*/ 	.word	index@(_Z22groupNormNHWCSumKernelILi128EEv19GroupNormNHWCParams)
        /*0158*/ 	.word	0x00000000


	//----- nvinfo : EIATTR_MIN_STACK_SIZE
	.align		4
.L_97:
        /*015c*/ 	.byte	0x04, 0x12
        /*015e*/ 	.short	(.L_99 - .L_98)
	.align		4
.L_98:
        /*0160*/ 	.word	index@(_Z22groupNormNHWCSumKernelILi256EEv19GroupNormNHWCParams)
        /*0164*/ 	.word	0x00000000


	//----- nvinfo : EIATTR_MIN_STACK_SIZE
	.align		4
.L_99:
        /*0168*/ 	.byte	0x04, 0x12
        /*016a*/ 	.short	(.L_101 - .L_100)
	.align		4
.L_100:
        /*016c*/ 	.word	index@(_Z22groupNormNHWCSumKernelILi160EEv19GroupNormNHWCParams)
        /*0170*/ 	.word	0x00000000
.L_101:


//--------------------- .nv.compat                --------------------------
	.section	.nv.compat,"",@"SHT_CUDA_COMPAT_INFO"
	.align	4
        /*0000*/ 	.byte	0x02, 0x09, 0x00, 0x00, 0x02, 0x02, 0x01, 0x00, 0x02, 0x05, 0x05, 0x00, 0x03, 0x07, 0x01, 0x01
        /*0010*/ 	.byte	0x02, 0x03, 0x00, 0x00, 0x02, 0x06, 0x01, 0x00, 0x04, 0x0b, 0x08, 0x00, 0x01, 0x00, 0x00, 0x00
        /*0020*/ 	.byte	0x00, 0x00, 0x00, 0x00


//--------------------- .nv.info._ZN3cub18CUB_300001_SM_10006detail11EmptyKernelIvEEvv --------------------------
	.section	.nv.info._ZN3cub18CUB_300001_SM_10006detail11EmptyKernelIvEEvv,"",@"SHT_CUDA_INFO"
	.sectionflags	@""
	.align	4


	//----- nvinfo : EIATTR_CUDA_API_VERSION
	.align		4
        /*0000*/ 	.byte	0x04, 0x37
        /*0002*/ 	.short	(.L_103 - .L_102)
.L_102:
        /*0004*/ 	.word	0x00000082


	//----- nvinfo : EIATTR_SPARSE_MMA_MASK
	.align		4
.L_103:
        /*0008*/ 	.byte	0x03, 0x50
        /*000a*/ 	.short	0x0000


	//----- nvinfo : EIATTR_MAXREG_COUNT
	.align		4
        /*000c*/ 	.byte	0x03, 0x1b
        /*000e*/ 	.short	0x00ff


	//----- nvinfo : EIATTR_MERCURY_ISA_VERSION
	.align		4
        /*0010*/ 	.byte	0x03, 0x5f
        /*0012*/ 	.short	0x0101


	//----- nvinfo : EIATTR_VRC_CTA_INIT_COUNT
	.align		4
        /*0014*/ 	.byte	0x02, 0x4a
	.zero		1
	.zero		1


	//----- nvinfo : EIATTR_EXIT_INSTR_OFFSETS
	.align		4
        /*0018*/ 	.byte	0x04, 0x1c
        /*001a*/ 	.short	(.L_105 - .L_104)


	//   ....[0]....
.L_104:
        /*001c*/ 	.word	0x00000010


	//----- nvinfo : EIATTR_SW_WAR
	.align		4
.L_105:
        /*0020*/ 	.byte	0x04, 0x36
        /*0022*/ 	.short	(.L_107 - .L_106)
.L_106:
        /*0024*/ 	.word	0x00000008
.L_107:


//--------------------- .nv.info._Z24groupNormNHWCScaleKernelILi64EEv19GroupNormNHWCParams --------------------------
	.section	.nv.info._Z24groupNormNHWCScaleKernelILi64EEv19GroupNormNHWCParams,"",@"SHT_CUDA_INFO"
	.sectionflags	@""
	.align	4


	//----- nvinfo : EIATTR_CUDA_API_VERSION
	.align		4
        /*0000*/ 	.byte	0x04, 0x37
        /*0002*/ 	.short	(.L_109 - .L_108)
.L_108:
        /*0004*/ 	.word	0x00000082


	//----- nvinfo : EIATTR_KPARAM_INFO
	.align		4
.L_109:
        /*0008*/ 	.byte	0x04, 0x17
        /*000a*/ 	.short	(.L_111 - .L_110)
.L_110:
        /*000c*/ 	.word	0x00000000
        /*0010*/ 	.short	0x0000
        /*0012*/ 	.short	0x0000
        /*0014*/ 	.byte	0x00, 0xf0, 0x81, 0x01


	//----- nvinfo : EIATTR_SPARSE_MMA_MASK
	.align		4
.L_111:
        /*0018*/ 	.byte	0x03, 0x50
        /*001a*/ 	.short	0x0000


	//----- nvinfo : EIATTR_MAXREG_COUNT
	.align		4
        /*001c*/ 	.byte	0x03, 0x1b
        /*001e*/ 	.short	0x00ff


	//----- nvinfo : EIATTR_MERCURY_ISA_VERSION
	.align		4
        /*0020*/ 	.byte	0x03, 0x5f
        /*0022*/ 	.short	0x0101


	//----- nvinfo : EIATTR_VRC_CTA_INIT_COUNT
	.align		4
        /*0024*/ 	.byte	0x02, 0x4a
	.zero		1
	.zero		1


	//----- nvinfo : EIATTR_EXIT_INSTR_OFFSETS
	.align		4
        /*0028*/ 	.byte	0x04, 0x1c
        /*002a*/ 	.short	(.L_113 - .L_112)


	//   ....[0]....
.L_112:
        /*002c*/ 	.word	0x00000400


	//   ....[1]....
        /*0030*/ 	.word	0x00000760


	//   ....[2]....
        /*0034*/ 	.word	0x00000e30


	//   ....[3]....
        /*0038*/ 	.word	0x00001380


	//   ....[4]....
        /*003c*/ 	.word	0x00001d90


	//----- nvinfo : EIATTR_CRS_STACK_SIZE
	.align		4
.L_113:
        /*0040*/ 	.byte	0x04, 0x1e
        /*0042*/ 	.short	(.L_115 - .L_114)
.L_114:
        /*0044*/ 	.word	0x00000000


	//----- nvinfo : EIATTR_CBANK_PARAM_SIZE
	.align		4
.L_115:
        /*0048*/ 	.byte	0x03, 0x19
        /*004a*/ 	.short	0x0060


	//----- nvinfo : EIATTR_PARAM_CBANK
	.align		4
        /*004c*/ 	.byte	0x04, 0x0a
        /*004e*/ 	.short	(.L_117 - .L_116)
	.align		4
.L_116:
        /*0050*/ 	.word	index@(.nv.constant0._Z24groupNormNHWCScaleKernelILi64EEv19GroupNormNHWCParams)
        /*0054*/ 	.short	0x0380
        /*0056*/ 	.short	0x0060


	//----- nvinfo : EIATTR_SW_WAR
	.align		4
.L_117:
        /*0058*/ 	.byte	0x04, 0x36
        /*005a*/ 	.short	(.L_119 - .L_118)
.L_118:
        /*005c*/ 	.word	0x00000008
.L_119:


//--------------------- .nv.info._Z24groupNormNHWCScaleKernelILi128EEv19GroupNormNHWCParams --------------------------
	.section	.nv.info._Z24groupNormNHWCScaleKernelILi128EEv19GroupNormNHWCParams,"",@"SHT_CUDA_INFO"
	.sectionflags	@""
	.align	4


	//----- nvinfo : EIATTR_CUDA_API_VERSION
	.align		4
        /*0000*/ 	.byte	0x04, 0x37
        /*0002*/ 	.short	(.L_121 - .L_120)
.L_120:
        /*0004*/ 	.word	0x00000082


	//----- nvinfo : EIATTR_KPARAM_INFO
	.align		4
.L_121:
        /*0008*/ 	.byte	0x04, 0x17
        /*000a*/ 	.short	(.L_123 - .L_122)
.L_122:
        /*000c*/ 	.word	0x00000000
        /*0010*/ 	.short	0x0000
        /*0012*/ 	.short	0x0000
        /*0014*/ 	.byte	0x00, 0xf0, 0x81, 0x01


	//----- nvinfo : EIATTR_SPARSE_MMA_MASK
	.align		4
.L_123:
        /*0018*/ 	.byte	0x03, 0x50
        /*001a*/ 	.short	0x0000


	//----- nvinfo : EIATTR_MAXREG_COUNT
	.align		4
        /*001c*/ 	.byte	0x03, 0x1b
        /*001e*/ 	.short	0x00ff


	//----- nvinfo : EIATTR_MERCURY_ISA_VERSION
	.align		4
        /*0020*/ 	.byte	0x03, 0x5f
        /*0022*/ 	.short	0x0101


	//----- nvinfo : EIATTR_VRC_CTA_INIT_COUNT
	.align		4
        /*0024*/ 	.byte	0x02, 0x4a
	.zero		1
	.zero		1


	//----- nvinfo : EIATTR_EXIT_INSTR_OFFSETS
	.align		4
        /*0028*/ 	.byte	0x04, 0x1c
        /*002a*/ 	.short	(.L_125 - .L_124)


	//   ....[0]....
.L_124:
        /*002c*/ 	.word	0x00000400


	//   ....[1]....
        /*0030*/ 	.word	0x00000760


	//   ....[2]....
        /*0034*/ 	.word	0x00000e30


	//   ....[3]....
        /*0038*/ 	.word	0x00001380


	//   ....[4]....
        /*003c*/ 	.word	0x00001d90


	//----- nvinfo : EIATTR_CRS_STACK_SIZE
	.align		4
.L_125:
        /*0040*/ 	.byte	0x04, 0x1e
        /*0042*/ 	.short	(.L_127 - .L_126)
.L_126:
        /*0044*/ 	.word	0x00000000


	//----- nvinfo : EIATTR_CBANK_PARAM_SIZE
	.align		4
.L_127:
        /*0048*/ 	.byte	0x03, 0x19
        /*004a*/ 	.short	0x0060


	//----- nvinfo : EIATTR_PARAM_CBANK
	.align		4
        /*004c*/ 	.byte	0x04, 0x0a
        /*004e*/ 	.short	(.L_129 - .L_128)
	.align		4
.L_128:
        /*0050*/ 	.word	index@(.nv.constant0._Z24groupNormNHWCScaleKernelILi128EEv19GroupNormNHWCParams)
        /*0054*/ 	.short	0x0380
        /*0056*/ 	.short	0x0060


	//----- nvinfo : EIATTR_SW_WAR
	.align		4
.L_129:
        /*0058*/ 	.byte	0x04, 0x36
        /*005a*/ 	.short	(.L_131 - .L_130)
.L_130:
        /*005c*/ 	.word	0x00000008
.L_131:


//--------------------- .nv.info._Z24groupNormNHWCScaleKernelILi256EEv19GroupNormNHWCParams --------------------------
	.section	.nv.info._Z24groupNormNHWCScaleKernelILi256EEv19GroupNormNHWCParams,"",@"SHT_CUDA_INFO"
	.sectionflags	@""
	.align	4


	//----- nvinfo : EIATTR_CUDA_API_VERSION
	.align		4
        /*0000*/ 	.byte	0x04, 0x37
        /*0002*/ 	.short	(.L_133 - .L_132)
.L_132:
        /*0004*/ 	.word	0x00000082


	//----- nvinfo : EIATTR_KPARAM_INFO
	.align		4
.L_133:
        /*0008*/ 	.byte	0x04, 0x17
        /*000a*/ 	.short	(.L_135 - .L_134)
.L_134:
        /*000c*/ 	.word	0x00000000
        /*0010*/ 	.short	0x0000
        /*0012*/ 	.short	0x0000
        /*0014*/ 	.byte	0x00, 0xf0, 0x81, 0x01


	//----- nvinfo : EIATTR_SPARSE_MMA_MASK
	.align		4
.L_135:
        /*0018*/ 	.byte	0x03, 0x50
        /*001a*/ 	.short	0x0000


	//----- nvinfo : EIATTR_MAXREG_COUNT
	.align		4
        /*001c*/ 	.byte	0x03, 0x1b
        /*001e*/ 	.short	0x00ff


	//----- nvinfo : EIATTR_MERCURY_ISA_VERSION
	.align		4
        /*0020*/ 	.byte	0x03, 0x5f
        /*0022*/ 	.short	0x0101


	//----- nvinfo : EIATTR_VRC_CTA_INIT_COUNT
	.align		4
        /*0024*/ 	.byte	0x02, 0x4a
	.zero		1
	.zero		1


	//----- nvinfo : EIATTR_EXIT_INSTR_OFFSETS
	.align		4
        /*0028*/ 	.byte	0x04, 0x1c
        /*002a*/ 	.short	(.L_137 - .L_136)


	//   ....[0]....
.L_136:
        /*002c*/ 	.word	0x00000400


	//   ....[1]....
        /*0030*/ 	.word	0x00000760


	//   ....[2]....
        /*0034*/ 	.word	0x00000e30


	//   ....[3]....
        /*0038*/ 	.word	0x00001380


	//   ....[4]....
        /*003c*/ 	.word	0x00001d90


	//----- nvinfo : EIATTR_CRS_STACK_SIZE
	.align		4
.L_137:
        /*0040*/ 	.byte	0x04, 0x1e
        /*0042*/ 	.short	(.L_139 - .L_138)
.L_138:
        /*0044*/ 	.word	0x00000000


	//----- nvinfo : EIATTR_CBANK_PARAM_SIZE
	.align		4
.L_139:
        /*0048*/ 	.byte	0x03, 0x19
        /*004a*/ 	.short	0x0060


	//----- nvinfo : EIATTR_PARAM_CBANK
	.align		4
        /*004c*/ 	.byte	0x04, 0x0a
        /*004e*/ 	.short	(.L_141 - .L_140)
	.align		4
.L_140:
        /*0050*/ 	.word	index@(.nv.constant0._Z24groupNormNHWCScaleKernelILi256EEv19GroupNormNHWCParams)
        /*0054*/ 	.short	0x0380
        /*0056*/ 	.short	0x0060


	//----- nvinfo : EIATTR_SW_WAR
	.align		4
.L_141:
        /*0058*/ 	.byte	0x04, 0x36
        /*005a*/ 	.short	(.L_143 - .L_142)
.L_142:
        /*005c*/ 	.word	0x00000008
.L_143:


//--------------------- .nv.info._Z24groupNormNHWCScaleKernelILi160EEv19GroupNormNHWCParams --------------------------
	.section	.nv.info._Z24groupNormNHWCScaleKernelILi160EEv19GroupNormNHWCParams,"",@"SHT_CUDA_INFO"
	.sectionflags	@""
	.align	4


	//----- nvinfo : EIATTR_CUDA_API_VERSION
	.align		4
        /*0000*/ 	.byte	0x04, 0x37
        /*0002*/ 	.short	(.L_145 - .L_144)
.L_144:
        /*0004*/ 	.word	0x00000082


	//----- nvinfo : EIATTR_KPARAM_INFO
	.align		4
.L_145:
        /*0008*/ 	.byte	0x04, 0x17
        /*000a*/ 	.short	(.L_147 - .L_146)
.L_146:
        /*000c*/ 	.word	0x00000000
        /*0010*/ 	.short	0x0000
        /*0012*/ 	.short	0x0000
        /*0014*/ 	.byte	0x00, 0xf0, 0x81, 0x01


	//----- nvinfo : EIATTR_SPARSE_MMA_MASK
	.align		4
.L_147:
        /*0018*/ 	.byte	0x03, 0x50
        /*001a*/ 	.short	0x0000


	//----- nvinfo : EIATTR_MAXREG_COUNT
	.align		4
        /*001c*/ 	.byte	0x03, 0x1b
        /*001e*/ 	.short	0x00ff


	//----- nvinfo : EIATTR_MERCURY_ISA_VERSION
	.align		4
        /*0020*/ 	.byte	0x03, 0x5f
        /*0022*/ 	.short	0x0101


	//----- nvinfo : EIATTR_VRC_CTA_INIT_COUNT
	.align		4
        /*0024*/ 	.byte	0x02, 0x4a
	.zero		1
	.zero		1


	//----- nvinfo : EIATTR_EXIT_INSTR_OFFSETS
	.align		4
        /*0028*/ 	.byte	0x04, 0x1c
        /*002a*/ 	.short	(.L_149 - .L_148)


	//   ....[0]....
.L_148:
        /*002c*/ 	.word	0x00000400


	//   ....[1]....
        /*0030*/ 	.word	0x00000760


	//   ....[2]....
        /*0034*/ 	.word	0x00000e30


	//   ....[3]....
        /*0038*/ 	.word	0x00001380


	//   ....[4]....
        /*003c*/ 	.word	0x00001d90


	//----- nvinfo : EIATTR_CRS_STACK_SIZE
	.align		4
.L_149:
        /*0040*/ 	.byte	0x04, 0x1e
        /*0042*/ 	.short	(.L_151 - .L_150)
.L_150:
        /*0044*/ 	.word	0x00000000


	//----- nvinfo : EIATTR_CBANK_PARAM_SIZE
	.align		4
.L_151:
        /*0048*/ 	.byte	0x03, 0x19
        /*004a*/ 	.short	0x0060


	//----- nvinfo : EIATTR_PARAM_CBANK
	.align		4
        /*004c*/ 	.byte	0x04, 0x0a
        /*004e*/ 	.short	(.L_153 - .L_152)
	.align		4
.L_152:
        /*0050*/ 	.word	index@(.nv.constant0._Z24groupNormNHWCScaleKernelILi160EEv19GroupNormNHWCParams)
        /*0054*/ 	.short	0x0380
        /*0056*/ 	.short	0x0060


	//----- nvinfo : EIATTR_SW_WAR
	.align		4
.L_153:
        /*0058*/ 	.byte	0x04, 0x36
        /*005a*/ 	.short	(.L_155 - .L_154)
.L_154:
        /*005c*/ 	.word	0x00000008
.L_155:


//--------------------- .nv.info._Z22groupNormNHWCSumKernelILi64EEv19GroupNormNHWCParams --------------------------
	.section	.nv.info._Z22groupNormNHWCSumKernelILi64EEv19GroupNormNHWCParams,"",@"SHT_CUDA_INFO"
	.sectionflags	@""
	.align	4


	//----- nvinfo : EIATTR_CUDA_API_VERSION
	.align		4
        /*0000*/ 	.byte	0x04, 0x37
        /*0002*/ 	.short	(.L_157 - .L_156)
.L_156:
        /*0004*/ 	.word	0x00000082


	//----- nvinfo : EIATTR_KPARAM_INFO
	.align		4
.L_157:
        /*0008*/ 	.byte	0x04, 0x17
        /*000a*/ 	.short	(.L_159 - .L_158)
.L_158:
        /*000c*/ 	.word	0x00000000
        /*0010*/ 	.short	0x0000
        /*0012*/ 	.short	0x0000
        /*0014*/ 	.byte	0x00, 0xf0, 0x81, 0x01


	//----- nvinfo : EIATTR_SPARSE_MMA_MASK
	.align		4
.L_159:
        /*0018*/ 	.byte	0x03, 0x50
        /*001a*/ 	.short	0x0000


	//----- nvinfo : EIATTR_MAXREG_COUNT
	.align		4
        /*001c*/ 	.byte	0x03, 0x1b
        /*001e*/ 	.short	0x00ff


	//----- nvinfo : EIATTR_NUM_BARRIERS
	.align		4
        /*0020*/ 	.byte	0x02, 0x4c
        /*0022*/ 	.byte	0x01
	.zero		1


	//----- nvinfo : EIATTR_MERCURY_ISA_VERSION
	.align		4
        /*0024*/ 	.byte	0x03, 0x5f
        /*0026*/ 	.short	0x0101


	//----- nvinfo : EIATTR_COOP_GROUP_MASK_REGIDS
	.align		4
        /*0028*/ 	.byte	0x04, 0x29
        /*002a*/ 	.short	(.L_161 - .L_160)


	//   ....[0]....
.L_160:
        /*002c*/ 	.word	0xffffffff


	//   ....[1]....
        /*0030*/ 	.word	0xffffffff


	//   ....[2]....
        /*0034*/ 	.word	0xffffffff


	//   ....[3]....
        /*0038*/ 	.word	0xffffffff


	//   ....[4]....
        /*003c*/ 	.word	0xffffffff


	//   ....[5]....
        /*0040*/ 	.word	0xffffffff


	//   ....[6]....
        /*0044*/ 	.word	0xffffffff


	//   ....[7]....
        /*0048*/ 	.word	0xffffffff


	//   ....[8]....
        /*004c*/ 	.word	0xffffffff


	//   ....[9]....
        /*0050*/ 	.word	0xffffffff


	//   ....[10]....
        /*0054*/ 	.word	0xffffffff


	//   ....[11]....
        /*0058*/ 	.word	0xffffffff


	//   ....[12]....
        /*005c*/ 	.word	0xffffffff


	//   ....[13]....
        /*0060*/ 	.word	0xffffffff


	//   ....[14]....
        /*0064*/ 	.word	0xffffffff


	//   ....[15]....
        /*0068*/ 	.word	0xffffffff


	//   ....[16]....
        /*006c*/ 	.word	0xffffffff


	//   ....[17]....
        /*0070*/ 	.word	0xffffffff


	//   ....[18]....
        /*0074*/ 	.word	0x05000013


	//   ....[19]....
        /*0078*/ 	.word	0x05000013


	//   ....[20]....
        /*007c*/ 	.word	0x05000013


	//   ....[21]....
        /*0080*/ 	.word	0x05000013


	//   ....[22]....
        /*0084*/ 	.word	0x05000013


	//   ....[23]....
        /*0088*/ 	.word	0x05000013


	//   ....[24]....
        /*008c*/ 	.word	0x05000013


	//   ....[25]....
        /*0090*/ 	.word	0x05000013


	//   ....[26]....
        /*0094*/ 	.word	0x05000013


	//   ....[27]....
        /*0098*/ 	.word	0x05000013


	//   ....[28]....
        /*009c*/ 	.word	0x05000013


	//   ....[29]....
        /*00a0*/ 	.word	0x05000013


	//   ....[30]....
        /*00a4*/ 	.word	0x05000013


	//   ....[31]....
        /*00a8*/ 	.word	0x05000013


	//   ....[32]....
        /*00ac*/ 	.word	0x05000013


	//   ....[33]....
        /*00b0*/ 	.word	0x05000013


	//   ....[34]....
        /*00b4*/ 	.word	0x05000013


	//   ....[35]....
        /*00b8*/ 	.word	0x05000013


	//----- nvinfo : EIATTR_COOP_GROUP_INSTR_OFFSETS
	.align		4
.L_161:
        /*00bc*/ 	.byte	0x04, 0x28
        /*00be*/ 	.short	(.L_163 - .L_162)


	//   ....[0]....
.L_162:
        /*00c0*/ 	.word	0x000016b0


	//   ....[1]....
        /*00c4*/ 	.word	0x000016e0


	//   ....[2]....
        /*00c8*/ 	.word	0x000016f0


	//   ....[3]....
        /*00cc*/ 	.word	0x00001750


	//   ....[4]....
        /*00d0*/ 	.word	0x00001780


	//   ....[5]....
        /*00d4*/ 	.word	0x000017a0


	//   ....[6]....
        /*00d8*/ 	.word	0x00001800


	//   ....[7]....
        /*00dc*/ 	.word	0x00001830


	//   ....[8]....
        /*00e0*/ 	.word	0x00001850


	//   ....[9]....
        /*00e4*/ 	.word	0x000018b0


	//   ....[10]....
        /*00e8*/ 	.word	0x000018e0


	//   ....[11]....
        /*00ec*/ 	.word	0x00001900


	//   ....[12]....
        /*00f0*/ 	.word	0x00001960


	//   ....[13]....
        /*00f4*/ 	.word	0x00001990


	//   ....[14]....
        /*00f8*/ 	.word	0x000019b0


	//   ....[15]....
        /*00fc*/ 	.word	0x00001a10


	//   ....[16]....
        /*0100*/ 	.word	0x00001a30


	//   ....[17]....
        /*0104*/ 	.word	0x00001a40


	//   ....[18]....
        /*0108*/ 	.word	0x00001d70


	//   ....[19]....
        /*010c*/ 	.word	0x00001dc0


	//   ....[20]....
        /*0110*/ 	.word	0x00001e30


	//   ....[21]....
        /*0114*/ 	.word	0x00001ea0


	//   ....[22]....
        /*0118*/ 	.word	0x00001f30


	//   ....[23]....
        /*011c*/ 	.word	0x00001f90


	//   ....[24]....
        /*0120*/ 	.word	0x00002010


	//   ....[25]....
        /*0124*/ 	.word	0x000020a0


	//   ....[26]....
        /*0128*/ 	.word	0x00002110


	//   ....[27]....
        /*012c*/ 	.word	0x00002180


	//   ....[28]....
        /*0130*/ 	.word	0x00002200


	//   ....[29]....
        /*0134*/ 	.word	0x00002260


	//   ....[30]....
        /*0138*/ 	.word	0x000022e0


	//   ....[31]....
        /*013c*/ 	.word	0x00002360


	//   ....[32]....
        /*0140*/ 	.word	0x000023d0


	//   ....[33]....
        /*0144*/ 	.word	0x00002470


	//   ....[34]....
        /*0148*/ 	.word	0x000024c0


	//   ....[35]....
        /*014c*/ 	.word	0x00002510


	//----- nvinfo : EIATTR_VRC_CTA_INIT_COUNT
	.align		4
.L_163:
        /*0150*/ 	.byte	0x02, 0x4a
	.zero		1
	.zero		1


	//----- nvinfo : EIATTR_EXIT_INSTR_OFFSETS
	.align		4
        /*0154*/ 	.byte	0x04, 0x1c
        /*0156*/ 	.short	(.L_165 - .L_164)


	//   ....[0]....
.L_164:
        /*0158*/ 	.word	0x00001c20


	//   ....[1]....
        /*015c*/ 	.word	0x00001ce0


	//----- nvinfo : EIATTR_CRS_STACK_SIZE
	.align		4
.L_165:
        /*0160*/ 	.byte	0x04, 0x1e
        /*0162*/ 	.short	(.L_167 - .L_166)
.L_166:
        /*0164*/ 	.word	0x00000000


	//----- nvinfo : EIATTR_CBANK_PARAM_SIZE
	.align		4
.L_167:
        /*0168*/ 	.byte	0x03, 0x19
        /*016a*/ 	.short	0x0060


	//----- nvinfo : EIATTR_PARAM_CBANK
	.align		4
        /*016c*/ 	.byte	0x04, 0x0a
        /*016e*/ 	.short	(.L_169 - .L_168)
	.align		4
.L_168:
        /*0170*/ 	.word	index@(.nv.constant0._Z22groupNormNHWCSumKernelILi64EEv19GroupNormNHWCParams)
        /*0174*/ 	.short	0x0380
        /*0176*/ 	.short	0x0060


	//----- nvinfo : EIATTR_SW_WAR
	.align		4
.L_169:
        /*0178*/ 	.byte	0x04, 0x36
        /*017a*/ 	.short	(.L_171 - .L_170)
.L_170:
        /*017c*/ 	.word	0x00000008
.L_171:


//--------------------- .nv.info._Z22groupNormNHWCSumKernelILi128EEv19GroupNormNHWCParams --------------------------
	.section	.nv.info._Z22groupNormNHWCSumKernelILi128EEv19GroupNormNHWCParams,"",@"SHT_CUDA_INFO"
	.sectionflags	@""
	.align	4


	//----- nvinfo : EIATTR_CUDA_API_VERSION
	.align		4
        /*0000*/ 	.byte	0x04, 0x37
        /*0002*/ 	.short	(.L_173 - .L_172)
.L_172:
        /*0004*/ 	.word	0x00000082


	//----- nvinfo : EIATTR_KPARAM_INFO
	.align		4
.L_173:
        /*0008*/ 	.byte	0x04, 0x17
        /*000a*/ 	.short	(.L_175 - .L_174)
.L_174:
        /*000c*/ 	.word	0x00000000
        /*0010*/ 	.short	0x0000
        /*0012*/ 	.short	0x0000
        /*0014*/ 	.byte	0x00, 0xf0, 0x81, 0x01


	//----- nvinfo : EIATTR_SPARSE_MMA_MASK
	.align		4
.L_175:
        /*0018*/ 	.byte	0x03, 0x50
        /*001a*/ 	.short	0x0000


	//----- nvinfo : EIATTR_MAXREG_COUNT
	.align		4
        /*001c*/ 	.byte	0x03, 0x1b
        /*001e*/ 	.short	0x00ff


	//----- nvinfo : EIATTR_NUM_BARRIERS
	.align		4
        /*0020*/ 	.byte	0x02, 0x4c
        /*0022*/ 	.byte	0x01
	.zero		1


	//----- nvinfo : EIATTR_MERCURY_ISA_VERSION
	.align		4
        /*0024*/ 	.byte	0x03, 0x5f
        /*0026*/ 	.short	0x0101


	//----- nvinfo : EIATTR_COOP_GROUP_MASK_REGIDS
	.align		4
        /*0028*/ 	.byte	0x04, 0x29
        /*002a*/ 	.short	(.L_177 - .L_176)


	//   ....[0]....
.L_176:
        /*002c*/ 	.word	0xffffffff


	//   ....[1]....
        /*0030*/ 	.word	0xffffffff


	//   ....[2]....
        /*0034*/ 	.word	0xffffffff


	//   ....[3]....
        /*0038*/ 	.word	0xffffffff


	//   ....[4]....
        /*003c*/ 	.word	0xffffffff


	//   ....[5]....
        /*0040*/ 	.word	0xffffffff


	//   ....[6]....
        /*0044*/ 	.word	0xffffffff


	//   ....[7]....
        /*0048*/ 	.word	0xffffffff


	//   ....[8]....
        /*004c*/ 	.word	0xffffffff


	//   ....[9]....
        /*0050*/ 	.word	0xffffffff


	//   ....[10]....
        /*0054*/ 	.word	0xffffffff


	//   ....[11]....
        /*0058*/ 	.word	0xffffffff


	//   ....[12]....
        /*005c*/ 	.word	0xffffffff


	//   ....[13]....
        /*0060*/ 	.word	0xffffffff


	//   ....[14]....
        /*0064*/ 	.word	0xffffffff


	//   ....[15]....
        /*0068*/ 	.word	0xffffffff


	//   ....[16]....
        /*006c*/ 	.word	0xffffffff


	//   ....[17]....
        /*0070*/ 	.word	0xffffffff


	//   ....[18]....
        /*0074*/ 	.word	0x05000011


	//   ....[19]....
        /*0078*/ 	.word	0x05000011


	//   ....[20]....
        /*007c*/ 	.word	0x05000011


	//   ....[21]....
        /*0080*/ 	.word	0x05000011


	//   ....[22]....
        /*0084*/ 	.word	0x05000011


	//   ....[23]....
        /*0088*/ 	.word	0x05000011


	//   ....[24]....
        /*008c*/ 	.word	0x05000011


	//   ....[25]....
        /*0090*/ 	.word	0x05000011


	//   ....[26]....
        /*0094*/ 	.word	0x05000011


	//   ....[27]....
        /*0098*/ 	.word	0x05000011


	//   ....[28]....
        /*009c*/ 	.word	0x05000011


	//   ....[29]....
        /*00a0*/ 	.word	0x05000011


	//   ....[30]....
        /*00a4*/ 	.word	0x05000011


	//   ....[31]....
        /*00a8*/ 	.word	0x05000011


	//   ....[32]....
        /*00ac*/ 	.word	0x05000011


	//   ....[33]....
        /*00b0*/ 	.word	0x05000011


	//   ....[34]....
        /*00b4*/ 	.word	0x05000011


	//   ....[35]....
        /*00b8*/ 	.word	0x05000011


	//----- nvinfo : EIATTR_COOP_GROUP_INSTR_OFFSETS
	.align		4
.L_177:
        /*00bc*/ 	.byte	0x04, 0x28
        /*00be*/ 	.short	(.L_179 - .L_178)


	//   ....[0]....
.L_178:
        /*00c0*/ 	.word	0x000017e0


	//   ....[1]....
        /*00c4*/ 	.word	0x00001810


	//   ....[2]....
        /*00c8*/ 	.word	0x00001820


	//   ....[3]....
        /*00cc*/ 	.word	0x00001880


	//   ....[4]....
        /*00d0*/ 	.word	0x000018b0


	//   ....[5]....
        /*00d4*/ 	.word	0x000018d0


	//   ....[6]....
        /*00d8*/ 	.word	0x00001930


	//   ....[7]....
        /*00dc*/ 	.word	0x00001960


	//   ....[8]....
        /*00e0*/ 	.word	0x00001980


	//   ....[9]....
        /*00e4*/ 	.word	0x000019e0


	//   ....[10]....
        /*00e8*/ 	.word	0x00001a10


	//   ....[11]....
        /*00ec*/ 	.word	0x00001a30


	//   ....[12]....
        /*00f0*/ 	.word	0x00001a90


	//   ....[13]....
        /*00f4*/ 	.word	0x00001ac0


	//   ....[14]....
        /*00f8*/ 	.word	0x00001ae0


	//   ....[15]....
        /*00fc*/ 	.word	0x00001b50


	//   ....[16]....
        /*0100*/ 	.word	0x00001b70


	//   ....[17]....
        /*0104*/ 	.word	0x00001b80


	//   ....[18]....
        /*0108*/ 	.word	0x00002040


	//   ....[19]....
        /*010c*/ 	.word	0x00002090


	//   ....[20]....
        /*0110*/ 	.word	0x000020f0


	//   ....[21]....
        /*0114*/ 	.word	0x00002170


	//   ....[22]....
        /*0118*/ 	.word	0x00002200


	//   ....[23]....
        /*011c*/ 	.word	0x00002260


	//   ....[24]....
        /*0120*/ 	.word	0x000022e0


	//   ....[25]....
        /*0124*/ 	.word	0x00002370


	//   ....[26]....
        /*0128*/ 	.word	0x000023d0


	//   ....[27]....
        /*012c*/ 	.word	0x00002450


	//   ....[28]....
        /*0130*/ 	.word	0x000024e0


	//   ....[29]....
        /*0134*/ 	.word	0x00002550


	//   ....[30]....
        /*0138*/ 	.word	0x000025d0


	//   ....[31]....
        /*013c*/ 	.word	0x00002650


	//   ....[32]....
        /*0140*/ 	.word	0x000026b0


	//   ....[33]....
        /*0144*/ 	.word	0x00002730


	//   ....[34]....
        /*0148*/ 	.word	0x000027a0


	//   ....[35]....
        /*014c*/ 	.word	0x000027f0


	//----- nvinfo : EIATTR_VRC_CTA_INIT_COUNT
	.align		4
.L_179:
        /*0150*/ 	.byte	0x02, 0x4a
	.zero		1
	.zero		1


	//----- nvinfo : EIATTR_EXIT_INSTR_OFFSETS
	.align		4
        /*0154*/ 	.byte	0x04, 0x1c
        /*0156*/ 	.short	(.L_181 - .L_180)


	//   ....[0]....
.L_180:
        /*0158*/ 	.word	0x00001ef0


	//   ....[1]....
        /*015c*/ 	.word	0x00001fb0


	//----- nvinfo : EIATTR_CRS_STACK_SIZE
	.align		4
.L_181:
        /*0160*/ 	.byte	0x04, 0x1e
        /*0162*/ 	.short	(.L_183 - .L_182)
.L_182:
        /*0164*/ 	.word	0x00000000


	//----- nvinfo : EIATTR_CBANK_PARAM_SIZE
	.align		4
.L_183:
        /*0168*/ 	.byte	0x03, 0x19
        /*016a*/ 	.short	0x0060


	//----- nvinfo : EIATTR_PARAM_CBANK
	.align		4
        /*016c*/ 	.byte	0x04, 0x0a
        /*016e*/ 	.short	(.L_185 - .L_184)
	.align		4
.L_184:
        /*0170*/ 	.word	index@(.nv.constant0._Z22groupNormNHWCSumKernelILi128EEv19GroupNormNHWCParams)
        /*0174*/ 	.short	0x0380
        /*0176*/ 	.short	0x0060


	//----- nvinfo : EIATTR_SW_WAR
	.align		4
.L_185:
        /*0178*/ 	.byte	0x04, 0x36
        /*017a*/ 	.short	(.L_187 - .L_186)
.L_186:
        /*017c*/ 	.word	0x00000008
.L_187:


//--------------------- .nv.info._Z22groupNormNHWCSumKernelILi256EEv19GroupNormNHWCParams --------------------------
	.section	.nv.info._Z22groupNormNHWCSumKernelILi256EEv19GroupNormNHWCParams,"",@"SHT_CUDA_INFO"
	.sectionflags	@""
	.align	4


	//----- nvinfo : EIATTR_CUDA_API_VERSION
	.align		4
        /*0000*/ 	.byte	0x04, 0x37
        /*0002*/ 	.short	(.L_189 - .L_188)
.L_188:
        /*0004*/ 	.word	0x00000082


	//----- nvinfo : EIATTR_KPARAM_INFO
	.align		4
.L_189:
        /*0008*/ 	.byte	0x04, 0x17
        /*000a*/ 	.short	(.L_191 - .L_190)
.L_190:
        /*000c*/ 	.word	0x00000000
        /*0010*/ 	.short	0x0000
        /*0012*/ 	.short	0x0000
        /*0014*/ 	.byte	0x00, 0xf0, 0x81, 0x01


	//----- nvinfo : EIATTR_SPARSE_MMA_MASK
	.align		4
.L_191:
        /*0018*/ 	.byte	0x03, 0x50
        /*001a*/ 	.short	0x0000


	//----- nvinfo : EIATTR_MAXREG_COUNT
	.align		4
        /*001c*/ 	.byte	0x03, 0x1b
        /*001e*/ 	.short	0x00ff


	//----- nvinfo : EIATTR_NUM_BARRIERS
	.align		4
        /*0020*/ 	.byte	0x02, 0x4c
        /*0022*/ 	.byte	0x01
	.zero		1


	//----- nvinfo : EIATTR_MERCURY_ISA_VERSION
	.align		4
        /*0024*/ 	.byte	0x03, 0x5f
        /*0026*/ 	.short	0x0101


	//----- nvinfo : EIATTR_COOP_GROUP_MASK_REGIDS
	.align		4
        /*0028*/ 	.byte	0x04, 0x29
        /*002a*/ 	.short	(.L_193 - .L_192)


	//   ....[0]....
.L_192:
        /*002c*/ 	.word	0xffffffff


	//   ....[1]....
        /*0030*/ 	.word	0xffffffff


	//   ....[2]....
        /*0034*/ 	.word	0xffffffff


	//   ....[3]....
        /*0038*/ 	.word	0xffffffff


	//   ....[4]....
        /*003c*/ 	.word	0xffffffff


	//   ....[5]....
        /*0040*/ 	.word	0xffffffff


	//   ....[6]....
        /*0044*/ 	.word	0xffffffff


	//   ....[7]....
        /*0048*/ 	.word	0xffffffff


	//   ....[8]....
        /*004c*/ 	.word	0xffffffff


	//   ....[9]....
        /*0050*/ 	.word	0xffffffff


	//   ....[10]....
        /*0054*/ 	.word	0xffffffff


	//   ....[11]....
        /*0058*/ 	.word	0xffffffff


	//   ....[12]....
        /*005c*/ 	.word	0xffffffff


	//   ....[13]....
        /*0060*/ 	.word	0xffffffff


	//   ....[14]....
        /*0064*/ 	.word	0xffffffff


	//   ....[15]....
        /*0068*/ 	.word	0xffffffff


	//   ....[16]....
        /*006c*/ 	.word	0xffffffff


	//   ....[17]....
        /*0070*/ 	.word	0xffffffff


	//   ....[18]....
        /*0074*/ 	.word	0x05000024


	//   ....[19]....
        /*0078*/ 	.word	0x05000024


	//   ....[20]....
        /*007c*/ 	.word	0x05000024


	//   ....[21]....
        /*0080*/ 	.word	0x05000024


	//   ....[22]....
        /*0084*/ 	.word	0x05000024


	//   ....[23]....
        /*0088*/ 	.word	0x05000024


	//   ....[24]....
        /*008c*/ 	.word	0x05000024


	//   ....[25]....
        /*0090*/ 	.word	0x05000024


	//   ....[26]....
        /*0094*/ 	.word	0x05000024


	//   ....[27]....
        /*0098*/ 	.word	0x05000024


	//   ....[28]....
        /*009c*/ 	.word	0x05000024


	//   ....[29]....
        /*00a0*/ 	.word	0x05000024


	//   ....[30]....
        /*00a4*/ 	.word	0x05000024


	//   ....[31]....
        /*00a8*/ 	.word	0x05000024


	//   ....[32]....
        /*00ac*/ 	.word	0x05000024


	//   ....[33]....
        /*00b0*/ 	.word	0x05000024


	//   ....[34]....
        /*00b4*/ 	.word	0x05000024


	//   ....[35]....
        /*00b8*/ 	.word	0x05000024


	//----- nvinfo : EIATTR_COOP_GROUP_INSTR_OFFSETS
	.align		4
.L_193:
        /*00bc*/ 	.byte	0x04, 0x28
        /*00be*/ 	.short	(.L_195 - .L_194)


	//   ....[0]....
.L_194:
        /*00c0*/ 	.word	0x000019e0


	//   ....[1]....
        /*00c4*/ 	.word	0x00001a10


	//   ....[2]....
        /*00c8*/ 	.word	0x00001a30


	//   ....[3]....
        /*00cc*/ 	.word	0x00001a80


	//   ....[4]....
        /*00d0*/ 	.word	0x00001ac0


	//   ....[5]....
        /*00d4*/ 	.word	0x00001b10


	//   ....[6]....
        /*00d8*/ 	.word	0x00001b30


	//   ....[7]....
        /*00dc*/ 	.word	0x00001b50


	//   ....[8]....
        /*00e0*/ 	.word	0x00001bb0


	//   ....[9]....
        /*00e4*/ 	.word	0x00001be0


	//   ....[10]....
        /*00e8*/ 	.word	0x00001c10


	//   ....[11]....
        /*00ec*/ 	.word	0x00001c80


	//   ....[12]....
        /*00f0*/ 	.word	0x00001c90


	//   ....[13]....
        /*00f4*/ 	.word	0x00001cb0


	//   ....[14]....
        /*00f8*/ 	.word	0x00001cf0


	//   ....[15]....
        /*00fc*/ 	.word	0x00001d20


	//   ....[16]....
        /*0100*/ 	.word	0x00001d80


	//   ....[17]....
        /*0104*/ 	.word	0x00001da0


	//   ....[18]....
        /*0108*/ 	.word	0x00002480


	//   ....[19]....
        /*010c*/ 	.word	0x00002520


	//   ....[20]....
        /*0110*/ 	.word	0x000025b0


	//   ....[21]....
        /*0114*/ 	.word	0x00002650


	//   ....[22]....
        /*0118*/ 	.word	0x000026d0


	//   ....[23]....
        /*011c*/ 	.word	0x00002760


	//   ....[24]....
        /*0120*/ 	.word	0x00002800


	//   ....[25]....
        /*0124*/ 	.word	0x00002880


	//   ....[26]....
        /*0128*/ 	.word	0x000028f0


	//   ....[27]....
        /*012c*/ 	.word	0x000029a0


	//   ....[28]....
        /*0130*/ 	.word	0x00002a30


	//   ....[29]....
        /*0134*/ 	.word	0x00002ab0


	//   ....[30]....
        /*0138*/ 	.word	0x00002b60


	//   ....[31]....
        /*013c*/ 	.word	0x00002be0


	//   ....[32]....
        /*0140*/ 	.word	0x00002c80


	//   ....[33]....
        /*0144*/ 	.word	0x00002d10


	//   ....[34]....
        /*0148*/ 	.word	0x00002d80


	//   ....[35]....
        /*014c*/ 	.word	0x00002de0


	//----- nvinfo : EIATTR_VRC_CTA_INIT_COUNT
	.align		4
.L_195:
        /*0150*/ 	.byte	0x02, 0x4a
	.zero		1
	.zero		1


	//----- nvinfo : EIATTR_EXIT_INSTR_OFFSETS
	.align		4
        /*0154*/ 	.byte	0x04, 0x1c
        /*0156*/ 	.short	(.L_197 - .L_196)


	//   ....[0]....
.L_196:
        /*0158*/ 	.word	0x00002340


	//   ....[1]....
        /*015c*/ 	.word	0x00002410


	//----- nvinfo : EIATTR_CRS_STACK_SIZE
	.align		4
.L_197:
        /*0160*/ 	.byte	0x04, 0x1e
        /*0162*/ 	.short	(.L_199 - .L_198)
.L_198:
        /*0164*/ 	.word	0x00000000


	//----- nvinfo : EIATTR_CBANK_PARAM_SIZE
	.align		4
.L_199:
        /*0168*/ 	.byte	0x03, 0x19
        /*016a*/ 	.short	0x0060


	//----- nvinfo : EIATTR_PARAM_CBANK
	.align		4
        /*016c*/ 	.byte	0x04, 0x0a
        /*016e*/ 	.short	(.L_201 - .L_200)
	.align		4
.L_200:
        /*0170*/ 	.word	index@(.nv.constant0._Z22groupNormNHWCSumKernelILi256EEv19GroupNormNHWCParams)
        /*0174*/ 	.short	0x0380
        /*0176*/ 	.short	0x0060


	//----- nvinfo : EIATTR_SW_WAR
	.align		4
.L_201:
        /*0178*/ 	.byte	0x04, 0x36
        /*017a*/ 	.short	(.L_203 - .L_202)
.L_202:
        /*017c*/ 	.word	0x00000008
.L_203:


//--------------------- .nv.info._Z22groupNormNHWCSumKernelILi160EEv19GroupNormNHWCParams --------------------------
	.section	.nv.info._Z22groupNormNHWCSumKernelILi160EEv19GroupNormNHWCParams,"",@"SHT_CUDA_INFO"
	.sectionflags	@""
	.align	4


	//----- nvinfo : EIATTR_CUDA_API_VERSION
	.align		4
        /*0000*/ 	.byte	0x04, 0x37
        /*0002*/ 	.short	(.L_205 - .L_204)
.L_204:
        /*0004*/ 	.word	0x00000082


	//----- nvinfo : EIATTR_KPARAM_INFO
	.align		4
.L_205:
        /*0008*/ 	.byte	0x04, 0x17
        /*000a*/ 	.short	(.L_207 - .L_206)
.L_206:
        /*000c*/ 	.word	0x00000000
        /*0010*/ 	.short	0x0000
        /*0012*/ 	.short	0x0000
        /*0014*/ 	.byte	0x00, 0xf0, 0x81, 0x01


	//----- nvinfo : EIATTR_SPARSE_MMA_MASK
	.align		4
.L_207:
        /*0018*/ 	.byte	0x03, 0x50
        /*001a*/ 	.short	0x0000


	//----- nvinfo : EIATTR_MAXREG_COUNT
	.align		4
        /*001c*/ 	.byte	0x03, 0x1b
        /*001e*/ 	.short	0x00ff


	//----- nvinfo : EIATTR_NUM_BARRIERS
	.align		4
        /*0020*/ 	.byte	0x02, 0x4c
        /*0022*/ 	.byte	0x01
	.zero		1


	//----- nvinfo : EIATTR_MERCURY_ISA_VERSION
	.align		4
        /*0024*/ 	.byte	0x03, 0x5f
        /*0026*/ 	.short	0x0101


	//----- nvinfo : EIATTR_COOP_GROUP_MASK_REGIDS
	.align		4
        /*0028*/ 	.byte	0x04, 0x29
        /*002a*/ 	.short	(.L_209 - .L_208)


	//   ....[0]....
.L_208:
        /*002c*/ 	.word	0xffffffff


	//   ....[1]....
        /*0030*/ 	.word	0xffffffff


	//   ....[2]....
        /*0034*/ 	.word	0xffffffff


	//   ....[3]....
        /*0038*/ 	.word	0xffffffff


	//   ....[4]....
        /*003c*/ 	.word	0xffffffff


	//   ....[5]....
        /*0040*/ 	.word	0xffffffff


	//   ....[6]....
        /*0044*/ 	.word	0xffffffff


	//   ....[7]....
        /*0048*/ 	.word	0xffffffff


	//   ....[8]....
        /*004c*/ 	.word	0xffffffff


	//   ....[9]....
        /*0050*/ 	.word	0xffffffff


	//   ....[10]....
        /*0054*/ 	.word	0xffffffff


	//   ....[11]....
        /*0058*/ 	.word	0xffffffff


	//   ....[12]....
        /*005c*/ 	.word	0xffffffff


	//   ....[13]....
        /*0060*/ 	.word	0xffffffff


	//   ....[14]....
        /*0064*/ 	.word	0xffffffff


	//   ....[15]....
        /*0068*/ 	.word	0xffffffff


	//   ....[16]....
        /*006c*/ 	.word	0xffffffff


	//   ....[17]....
        /*0070*/ 	.word	0xffffffff


	//   ....[18]....
        /*0074*/ 	.word	0x05000016


	//   ....[19]....
        /*0078*/ 	.word	0x05000016


	//   ....[20]....
        /*007c*/ 	.word	0x05000016


	//   ....[21]....
        /*0080*/ 	.word	0x05000016


	//   ....[22]....
        /*0084*/ 	.word	0x05000016


	//   ....[23]....
        /*0088*/ 	.word	0x05000016


	//   ....[24]....
        /*008c*/ 	.word	0x05000016


	//   ....[25]....
        /*0090*/ 	.word	0x05000016


	//   ....[26]....
        /*0094*/ 	.word	0x05000016


	//   ....[27]....
        /*0098*/ 	.word	0x05000016


	//   ....[28]....
        /*009c*/ 	.word	0x05000016


	//   ....[29]....
        /*00a0*/ 	.word	0x05000016


	//   ....[30]....
        /*00a4*/ 	.word	0x05000016


	//   ....[31]....
        /*00a8*/ 	.word	0x05000016


	//   ....[32]....
        /*00ac*/ 	.word	0x05000016


	//   ....[33]....
        /*00b0*/ 	.word	0x05000016


	//   ....[34]....
        /*00b4*/ 	.word	0x05000016


	//   ....[35]....
        /*00b8*/ 	.word	0x05000016


	//----- nvinfo : EIATTR_COOP_GROUP_INSTR_OFFSETS
	.align		4
.L_209:
        /*00bc*/ 	.byte	0x04, 0x28
        /*00be*/ 	.short	(.L_211 - .L_210)


	//   ....[0]....
.L_210:
        /*00c0*/ 	.word	0x00001860


	//   ....[1]....
        /*00c4*/ 	.word	0x00001890


	//   ....[2]....
        /*00c8*/ 	.word	0x000018a0


	//   ....[3]....
        /*00cc*/ 	.word	0x00001900


	//   ....[4]....
        /*00d0*/ 	.word	0x00001930


	//   ....[5]....
        /*00d4*/ 	.word	0x00001950


	//   ....[6]....
        /*00d8*/ 	.word	0x000019b0


	//   ....[7]....
        /*00dc*/ 	.word	0x000019e0


	//   ....[8]....
        /*00e0*/ 	.word	0x00001a00


	//   ....[9]....
        /*00e4*/ 	.word	0x00001a60


	//   ....[10]....
        /*00e8*/ 	.word	0x00001a90


	//   ....[11]....
        /*00ec*/ 	.word	0x00001ab0


	//   ....[12]....
        /*00f0*/ 	.word	0x00001b10


	//   ....[13]....
        /*00f4*/ 	.word	0x00001b40


	//   ....[14]....
        /*00f8*/ 	.word	0x00001b60


	//   ....[15]....
        /*00fc*/ 	.word	0x00001bc0


	//   ....[16]....
        /*0100*/ 	.word	0x00001be0


	//   ....[17]....
        /*0104*/ 	.word	0x00001bf0


	//   ....[18]....
        /*0108*/ 	.word	0x00002120


	//   ....[19]....
        /*010c*/ 	.word	0x00002180


	//   ....[20]....
        /*0110*/ 	.word	0x000021d0


	//   ....[21]....
        /*0114*/ 	.word	0x00002250


	//   ....[22]....
        /*0118*/ 	.word	0x000022f0


	//   ....[23]....
        /*011c*/ 	.word	0x00002360


	//   ....[24]....
        /*0120*/ 	.word	0x000023f0


	//   ....[25]....
        /*0124*/ 	.word	0x00002460


	//   ....[26]....
        /*0128*/ 	.word	0x000024e0


	//   ....[27]....
        /*012c*/ 	.word	0x00002570


	//   ....[28]....
        /*0130*/ 	.word	0x00002600


	//   ....[29]....
        /*0134*/ 	.word	0x00002680


	//   ....[30]....
        /*0138*/ 	.word	0x00002720


	//   ....[31]....
        /*013c*/ 	.word	0x00002780


	//   ....[32]....
        /*0140*/ 	.word	0x00002800


	//   ....[33]....
        /*0144*/ 	.word	0x00002860


	//   ....[34]....
        /*0148*/ 	.word	0x000028d0


	//   ....[35]....
        /*014c*/ 	.word	0x00002920


	//----- nvinfo : EIATTR_VRC_CTA_INIT_COUNT
	.align		4
.L_211:
        /*0150*/ 	.byte	0x02, 0x4a
	.zero		1
	.zero		1


	//----- nvinfo : EIATTR_EXIT_INSTR_OFFSETS
	.align		4
        /*0154*/ 	.byte	0x04, 0x1c
        /*0156*/ 	.short	(.L_213 - .L_212)


	//   ....[0]....
.L_212:
        /*0158*/ 	.word	0x00001ff0


	//   ....[1]....
        /*015c*/ 	.word	0x000020b0


	//----- nvinfo : EIATTR_CRS_STACK_SIZE
	.align		4
.L_213:
        /*0160*/ 	.byte	0x04, 0x1e
        /*0162*/ 	.short	(.L_215 - .L_214)
.L_214:
        /*0164*/ 	.word	0x00000000


	//----- nvinfo : EIATTR_CBANK_PARAM_SIZE
	.align		4
.L_215:
        /*0168*/ 	.byte	0x03, 0x19
        /*016a*/ 	.short	0x0060


	//----- nvinfo : EIATTR_PARAM_CBANK
	.align		4
        /*016c*/ 	.byte	0x04, 0x0a
        /*016e*/ 	.short	(.L_217 - .L_216)
	.align		4
.L_216:
        /*0170*/ 	.word	index@(.nv.constant0._Z22groupNormNHWCSumKernelILi160EEv19GroupNormNHWCParams)
        /*0174*/ 	.short	0x0380
        /*0176*/ 	.short	0x0060


	//----- nvinfo : EIATTR_SW_WAR
	.align		4
.L_217:
        /*0178*/ 	.byte	0x04, 0x36
        /*017a*/ 	.short	(.L_219 - .L_218)
.L_218:
        /*017c*/ 	.word	0x00000008
.L_219:


//--------------------- .nv.callgraph             --------------------------
	.section	.nv.callgraph,"",@"SHT_CUDA_CALLGRAPH"
	.align	4
	.sectionentsize	8
	.align		4
        /*0000*/ 	.word	0x00000000
	.align		4
        /*0004*/ 	.word	0xffffffff
	.align		4
        /*0008*/ 	.word	0x00000000
	.align		4
        /*000c*/ 	.word	0xfffffffe
	.align		4
        /*0010*/ 	.word	0x00000000
	.align		4
        /*0014*/ 	.word	0xfffffffd
	.align		4
        /*0018*/ 	.word	0x00000000
	.align		4
        /*001c*/ 	.word	0xfffffffc


//--------------------- .nv.constant4             --------------------------
	.section	.nv.constant4,"a",@progbits
	.align	8
	.align		8
.nv.constant4:
        /*0000*/ 	.dword	_ZN34_INTERNAL_6f04d655_4_k_cu_b8748e324cuda3std3__45__cpo5beginE
	.align		8
        /*0008*/ 	.dword	_ZN34_INTERNAL_6f04d655_4_k_cu_b8748e324cuda3std3__45__cpo3endE
	.align		8
        /*0010*/ 	.dword	_ZN34_INTERNAL_6f04d655_4_k_cu_b8748e324cuda3std3__45__cpo6cbeginE
	.align		8
        /*0018*/ 	.dword	_ZN34_INTERNAL_6f04d655_4_k_cu_b8748e324cuda3std3__45__cpo4cendE
	.align		8
        /*0020*/ 	.dword	_ZN34_INTERNAL_6f04d655_4_k_cu_b8748e324cuda3std3__45__cpo6rbeginE
	.align		8
        /*0028*/ 	.dword	_ZN34_INTERNAL_6f04d655_4_k_cu_b8748e324cuda3std3__45__cpo4rendE
	.align		8
        /*0030*/ 	.dword	_ZN34_INTERNAL_6f04d655_4_k_cu_b8748e324cuda3std3__45__cpo7crbeginE
	.align		8
        /*0038*/ 	.dword	_ZN34_INTERNAL_6f04d655_4_k_cu_b8748e324cuda3std3__45__cpo5crendE
	.align		8
        /*0040*/ 	.dword	_ZN34_INTERNAL_6f04d655_4_k_cu_b8748e324cuda3std3__436_GLOBAL__N__6f04d655_4_k_cu_b8748e326ignoreE
	.align		8
        /*0048*/ 	.dword	_ZN34_INTERNAL_6f04d655_4_k_cu_b8748e324cuda3std3__419piecewise_constructE
	.align		8
        /*0050*/ 	.dword	_ZN34_INTERNAL_6f04d655_4_k_cu_b8748e324cuda3std3__48in_placeE
	.align		8
        /*0058*/ 	.dword	_ZN34_INTERNAL_6f04d655_4_k_cu_b8748e324cuda3std3__420unreachable_sentinelE
	.align		8
        /*0060*/ 	.dword	_ZN34_INTERNAL_6f04d655_4_k_cu_b8748e324cuda3std3__47nulloptE
	.align		8
        /*0068*/ 	.dword	_ZN34_INTERNAL_6f04d655_4_k_cu_b8748e324cuda3std3__48unexpectE
	.align		8
        /*0070*/ 	.dword	_ZN34_INTERNAL_6f04d655_4_k_cu_b8748e324cuda3std6ranges3__45__cpo4swapE
	.align		8
        /*0078*/ 	.dword	_ZN34_INTERNAL_6f04d655_4_k_cu_b8748e324cuda3std6ranges3__45__cpo9iter_moveE
	.align		8
        /*0080*/ 	.dword	_ZN34_INTERNAL_6f04d655_4_k_cu_b8748e324cuda3std6ranges3__45__cpo5beginE
	.align		8
        /*0088*/ 	.dword	_ZN34_INTERNAL_6f04d655_4_k_cu_b8748e324cuda3std6ranges3__45__cpo3endE
	.align		8
        /*0090*/ 	.dword	_ZN34_INTERNAL_6f04d655_4_k_cu_b8748e324cuda3std6ranges3__45__cpo6cbeginE
	.align		8
        /*0098*/ 	.dword	_ZN34_INTERNAL_6f04d655_4_k_cu_b8748e324cuda3std6ranges3__45__cpo4cendE
	.align		8
        /*00a0*/ 	.dword	_ZN34_INTERNAL_6f04d655_4_k_cu_b8748e324cuda3std6ranges3__45__cpo7advanceE
	.align		8
        /*00a8*/ 	.dword	_ZN34_INTERNAL_6f04d655_4_k_cu_b8748e324cuda3std6ranges3__45__cpo9iter_swapE
	.align		8
        /*00b0*/ 	.dword	_ZN34_INTERNAL_6f04d655_4_k_cu_b8748e324cuda3std6ranges3__45__cpo4nextE
	.align		8
        /*00b8*/ 	.dword	_ZN34_INTERNAL_6f04d655_4_k_cu_b8748e324cuda3std6ranges3__45__cpo4prevE
	.align		8
        /*00c0*/ 	.dword	_ZN34_INTERNAL_6f04d655_4_k_cu_b8748e324cuda3std6ranges3__45__cpo4dataE
	.align		8
        /*00c8*/ 	.dword	_ZN34_INTERNAL_6f04d655_4_k_cu_b8748e324cuda3std6ranges3__45__cpo5cdataE
	.align		8
        /*00d0*/ 	.dword	_ZN34_INTERNAL_6f04d655_4_k_cu_b8748e324cuda3std6ranges3__45__cpo4sizeE
	.align		8
        /*00d8*/ 	.dword	_ZN34_INTERNAL_6f04d655_4_k_cu_b8748e324cuda3std6ranges3__45__cpo5ssizeE
	.align		8
        /*00e0*/ 	.dword	_ZN34_INTERNAL_6f04d655_4_k_cu_b8748e324cuda3std6ranges3__45__cpo8distanceE
	.align		8
        /*00e8*/ 	.dword	_ZN34_INTERNAL_6f04d655_4_k_cu_b8748e326thrust24THRUST_300001_SM_1000_NS6system6detail10sequential3seqE
	.align		8
        /*00f0*/ 	.dword	_ZN34_INTERNAL_6f04d655_4_k_cu_b8748e326thrust24THRUST_300001_SM_1000_NS12placeholders2_1E
	.align		8
        /*00f8*/ 	.dword	_ZN34_INTERNAL_6f04d655_4_k_cu_b8748e326thrust24THRUST_300001_SM_1000_NS12placeholders2_2E
	.align		8
        /*0100*/ 	.dword	_ZN34_INTERNAL_6f04d655_4_k_cu_b8748e326thrust24THRUST_300001_SM_1000_NS12placeholders2_3E
	.align		8
        /*0108*/ 	.dword	_ZN34_INTERNAL_6f04d655_4_k_cu_b8748e326thrust24THRUST_300001_SM_1000_NS12placeholders2_4E
	.align		8
        /*0110*/ 	.dword	_ZN34_INTERNAL_6f04d655_4_k_cu_b8748e326thrust24THRUST_300001_SM_1000_NS12placeholders2_5E
	.align		8
        /*0118*/ 	.dword	_ZN34_INTERNAL_6f04d655_4_k_cu_b8748e326thrust24THRUST_300001_SM_1000_NS12placeholders2_6E
	.align		8
        /*0120*/ 	.dword	_ZN34_INTERNAL_6f04d655_4_k_cu_b8748e326thrust24THRUST_300001_SM_1000_NS12placeholders2_7E
	.align		8
        /*0128*/ 	.dword	_ZN34_INTERNAL_6f04d655_4_k_cu_b8748e326thrust24THRUST_300001_SM_1000_NS12placeholders2_8E
	.align		8
        /*0130*/ 	.dword	_ZN34_INTERNAL_6f04d655_4_k_cu_b8748e326thrust24THRUST_300001_SM_1000_NS12placeholders2_9E
	.align		8
        /*0138*/ 	.dword	_ZN34_INTERNAL_6f04d655_4_k_cu_b8748e326thrust24THRUST_300001_SM_1000_NS12placeholders3_10E


//--------------------- .text._ZN3cub18CUB_300001_SM_10006detail11EmptyKernelIvEEvv --------------------------
	.section	.text._ZN3cub18CUB_300001_SM_10006detail11EmptyKernelIvEEvv,"ax",@progbits
	.align	128
        .global         _ZN3cub18CUB_300001_SM_10006detail11EmptyKernelIvEEvv
        .type           _ZN3cub18CUB_300001_SM_10006detail11EmptyKernelIvEEvv,@function
        .size           _ZN3cub18CUB_300001_SM_10006detail11EmptyKernelIvEEvv,(.L_x_253 - _ZN3cub18CUB_300001_SM_10006detail11EmptyKernelIvEEvv)
        .other          _ZN3cub18CUB_300001_SM_10006detail11EmptyKernelIvEEvv,@"STO_CUDA_ENTRY STV_DEFAULT"
_ZN3cub18CUB_300001_SM_10006detail11EmptyKernelIvEEvv:
.text._ZN3cub18CUB_300001_SM_10006detail11EmptyKernelIvEEvv:
[----:B------:R-:W-:Y:S01]  /*0000*/  LDC R1, c[0x0][0x37c] ;  /* 0x0000df00ff017b82 */ /* 0x000fe20000000800 */
[----:B------:R-:W-:Y:S05]  /*0010*/  EXIT ;  /* 0x000000000000794d */ /* 0x000fea0003800000 */
.L_x_0:
[----:B------:R-:W-:-:S00]  /*0020*/  BRA `(.L_x_0) ;  /* 0xfffffffc00fc7947 */ /* 0x000fc0000383ffff */
[----:B------:R-:W-:-:S00]  /*0030*/  NOP ;  /* 0x0000000000007918 */ /* 0x000fc00000000000 */
        /* <DEDUP_REMOVED lines=12> */
.L_x_253:


//--------------------- .text._Z24groupNormNHWCScaleKernelILi64EEv19GroupNormNHWCParams --------------------------
	.section	.text._Z24groupNormNHWCScaleKernelILi64EEv19GroupNormNHWCParams,"ax",@progbits
	.align	128
        .global         _Z24groupNormNHWCScaleKernelILi64EEv19GroupNormNHWCParams
        .type           _Z24groupNormNHWCScaleKernelILi64EEv19GroupNormNHWCParams,@function
        .size           _Z24groupNormNHWCScaleKernelILi64EEv19GroupNormNHWCParams,(.L_x_249 - _Z24groupNormNHWCScaleKernelILi64EEv19GroupNormNHWCParams)
        .other          _Z24groupNormNHWCScaleKernelILi64EEv19GroupNormNHWCParams,@"STO_CUDA_ENTRY STV_DEFAULT"
_Z24groupNormNHWCScaleKernelILi64EEv19GroupNormNHWCParams:
.text._Z24groupNormNHWCScaleKernelILi64EEv19GroupNormNHWCParams:
[----:B------:R-:W-:Y:S08]  /*0000*/  LDC R1, c[0x0][0x37c] ;  /* 0x0000df00ff017b82 */ /* 0x000ff00000000800 */
[----:B------:R-:W0:Y:S01]  /*0010*/  LDC.64 R12, c[0x0][0x3c8] ;  /* 0x0000f200ff0c7b82 */ /* 0x000e220000000a00 */
[----:B------:R-:W1:Y:S01]  /*0020*/  S2R R5, SR_TID.X ;  /* 0x0000000000057919 */ /* 0x000e620000002100 */
[----:B------:R-:W2:Y:S01]  /*0030*/  LDCU.64 UR8, c[0x0][0x358] ;  /* 0x00006b00ff0877ac */ /* 0x000ea20008000a00 */
[----:B------:R-:W-:Y:S01]  /*0040*/  IMAD.MOV.U32 R8, RZ, RZ, RZ ;  /* 0x000000ffff087224 */ /* 0x000fe200078e00ff */
[----:B------:R-:W3:Y:S04]  /*0050*/  LDCU UR7, c[0x0][0x3d4] ;  /* 0x00007a80ff0777ac */ /* 0x000ee80008000800 */
[----:B------:R-:W4:Y:S08]  /*0060*/  S2UR UR4, SR_CTAID.X ;  /* 0x00000000000479c3 */ /* 0x000f300000002500 */
[----:B------:R-:W2:Y:S01]  /*0070*/  S2UR UR5, SR_CTAID.Z ;  /* 0x00000000000579c3 */ /* 0x000ea20000002700 */
[----:B0-----:R-:W-:-:S07]  /*0080*/  IABS R7, R13 ;  /* 0x0000000d00077213 */ /* 0x001fce0000000000 */
[----:B------:R-:W0:Y:S01]  /*0090*/  LDC.64 R10, c[0x0][0x398] ;  /* 0x0000e600ff0a7b82 */ /* 0x000e220000000a00 */
[----:B------:R-:W3:Y:S01]  /*00a0*/  I2F.RP R0, R7 ;  /* 0x0000000700007306 */ /* 0x000ee20000209400 */
[----:B-1----:R-:W-:-:S04]  /*00b0*/  IMAD.SHL.U32 R5, R5, 0x2, RZ ;  /* 0x0000000205057824 */ /* 0x002fc800078e00ff */
[----:B----4-:R-:W-:Y:S01]  /*00c0*/  IMAD R12, R12, UR4, R5 ;  /* 0x000000040c0c7c24 */ /* 0x010fe2000f8e0205 */
[----:B------:R-:W1:Y:S02]  /*00d0*/  LDCU UR4, c[0x0][0x3b4] ;  /* 0x00007680ff0477ac */ /* 0x000e640008000800 */
[----:B---3--:R-:W3:Y:S02]  /*00e0*/  MUFU.RCP R0, R0 ;  /* 0x0000000000007308 */ /* 0x008ee40000001000 */
[----:B---3--:R-:W-:Y:S02]  /*00f0*/  IADD3 R2, PT, PT, R0, 0xffffffe, RZ ;  /* 0x0ffffffe00027810 */ /* 0x008fe40007ffe0ff */
[----:B------:R-:W-:-:S04]  /*0100*/  IABS R0, R12 ;  /* 0x0000000c00007213 */ /* 0x000fc80000000000 */
[----:B------:R3:W4:Y:S02]  /*0110*/  F2I.FTZ.U32.TRUNC.NTZ R3, R2 ;  /* 0x0000000200037305 */ /* 0x000724000021f000 */
[----:B---3--:R-:W-:Y:S01]  /*0120*/  IMAD.MOV.U32 R2, RZ, RZ, RZ ;  /* 0x000000ffff027224 */ /* 0x008fe200078e00ff */
[----:B----4-:R-:W-:-:S05]  /*0130*/  IADD3 R4, PT, PT, RZ, -R3, RZ ;  /* 0x80000003ff047210 */ /* 0x010fca0007ffe0ff */
[----:B------:R-:W-:-:S04]  /*0140*/  IMAD R5, R4, R7, RZ ;  /* 0x0000000704057224 */ /* 0x000fc800078e02ff */
[----:B------:R-:W-:-:S06]  /*0150*/  IMAD.HI.U32 R3, R3, R5, R2 ;  /* 0x0000000503037227 */ /* 0x000fcc00078e0002 */
[----:B------:R-:W-:-:S05]  /*0160*/  IMAD.HI.U32 R3, R3, R0, RZ ;  /* 0x0000000003037227 */ /* 0x000fca00078e00ff */
[----:B------:R-:W-:-:S05]  /*0170*/  IADD3 R2, PT, PT, -R3, RZ, RZ ;  /* 0x000000ff03027210 */ /* 0x000fca0007ffe1ff */
[----:B------:R-:W-:-:S05]  /*0180*/  IMAD R0, R7, R2, R0 ;  /* 0x0000000207007224 */ /* 0x000fca00078e0200 */
[----:B------:R-:W-:-:S13]  /*0190*/  ISETP.GT.U32.AND P1, PT, R7, R0, PT ;  /* 0x000000000700720c */ /* 0x000fda0003f24070 */
[----:B------:R-:W-:Y:S01]  /*01a0*/  @!P1 IMAD.IADD R0, R0, 0x1, -R7 ;  /* 0x0000000100009824 */ /* 0x000fe200078e0a07 */
[----:B------:R-:W-:Y:S02]  /*01b0*/  @!P1 IADD3 R3, PT, PT, R3, 0x1, RZ ;  /* 0x0000000103039810 */ /* 0x000fe40007ffe0ff */
[----:B------:R-:W-:Y:S02]  /*01c0*/  ISETP.NE.AND P1, PT, R13, RZ, PT ;  /* 0x000000ff0d00720c */ /* 0x000fe40003f25270 */
[----:B------:R-:W-:Y:S02]  /*01d0*/  ISETP.GE.U32.AND P0, PT, R0, R7, PT ;  /* 0x000000070000720c */ /* 0x000fe40003f06070 */
[----:B------:R-:W3:Y:S01]  /*01e0*/  LDC R7, c[0x0][0x3b8] ;  /* 0x0000ee00ff077b82 */ /* 0x000ee20000000800 */
[----:B------:R-:W-:-:S04]  /*01f0*/  LOP3.LUT R0, R12, R13, RZ, 0x3c, !PT ;  /* 0x0000000d0c007212 */ /* 0x000fc800078e3cff */
[----:B------:R-:W-:-:S06]  /*0200*/  ISETP.GE.AND P2, PT, R0, RZ, PT ;  /* 0x000000ff0000720c */ /* 0x000fcc0003f46270 */
[----:B------:R-:W-:-:S05]  /*0210*/  @P0 VIADD R3, R3, 0x1 ;  /* 0x0000000103030836 */ /* 0x000fca0000000000 */
[----:B------:R-:W-:-:S05]  /*0220*/  MOV R5, R3 ;  /* 0x0000000300057202 */ /* 0x000fca0000000f00 */
[----:B------:R-:W-:Y:S01]  /*0230*/  @!P2 IMAD.MOV R5, RZ, RZ, -R5 ;  /* 0x000000ffff05a224 */ /* 0x000fe200078e0a05 */
[----:B------:R-:W-:-:S04]  /*0240*/  @!P1 LOP3.LUT R5, RZ, R13, RZ, 0x33, !PT ;  /* 0x0000000dff059212 */ /* 0x000fc800078e33ff */
[----:B---3--:R-:W-:-:S13]  /*0250*/  ISETP.GE.AND P0, PT, R5, R7, PT ;  /* 0x000000070500720c */ /* 0x008fda0003f06270 */
[----:B------:R-:W3:Y:S01]  /*0260*/  @!P0 LDC.64 R2, c[0x0][0x3a0] ;  /* 0x0000e800ff028b82 */ /* 0x000ee20000000a00 */
[----:B--2---:R-:W-:-:S05]  /*0270*/  @!P0 IMAD R0, R7, UR5, RZ ;  /* 0x0000000507008c24 */ /* 0x004fca000f8e02ff */
[----:B------:R-:W-:Y:S01]  /*0280*/  @!P0 LEA R5, R0, R5, 0x1 ;  /* 0x0000000500058211 */ /* 0x000fe200078e08ff */
[----:B------:R-:W-:-:S04]  /*0290*/  HFMA2 R0, -RZ, RZ, 0, 0 ;  /* 0x00000000ff007431 */ /* 0x000fc800000001ff */
[----:B---3--:R-:W-:-:S05]  /*02a0*/  @!P0 IMAD.WIDE R2, R5, 0x4, R2 ;  /* 0x0000000405028825 */ /* 0x008fca00078e0202 */
[----:B------:R-:W2:Y:S01]  /*02b0*/  @!P0 LDG.E R8, desc[UR8][R2.64] ;  /* 0x0000000802088981 */ /* 0x000ea2000c1e1900 */
[----:B------:R-:W-:Y:S02]  /*02c0*/  @!P0 IMAD.WIDE R4, R7, 0x4, R2 ;  /* 0x0000000407048825 */ /* 0x000fe400078e0202 */
[----:B------:R-:W3:Y:S03]  /*02d0*/  LDC.64 R6, c[0x0][0x390] ;  /* 0x0000e400ff067b82 */ /* 0x000ee60000000a00 */
[----:B------:R4:W2:Y:S01]  /*02e0*/  @!P0 LDG.E R0, desc[UR8][R4.64] ;  /* 0x0000000804008981 */ /* 0x0008a2000c1e1900 */
[----:B-1----:R-:W-:-:S04]  /*02f0*/  ISETP.GE.AND P3, PT, R12, UR4, PT ;  /* 0x000000040c007c0c */ /* 0x002fc8000bf66270 */
[----:B------:R-:W1:Y:S08]  /*0300*/  S2UR UR6, SR_CTAID.Y ;  /* 0x00000000000679c3 */ /* 0x000e700000002600 */
[----:B----4-:R-:W1:Y:S01]  /*0310*/  LDC.64 R4, c[0x0][0x3c0] ;  /* 0x0000f000ff047b82 */ /* 0x010e620000000a00 */
[----:B0-----:R-:W-:-:S05]  /*0320*/  @!P3 IMAD.WIDE R10, R12, 0x4, R10 ;  /* 0x000000040c0ab825 */ /* 0x001fca00078e020a */
[----:B------:R0:W5:Y:S01]  /*0330*/  @!P3 LDG.E.64 R16, desc[UR8][R10.64] ;  /* 0x000000080a10b981 */ /* 0x000162000c1e1b00 */
[----:B---3--:R-:W-:-:S05]  /*0340*/  @!P3 IMAD.WIDE R6, R12, 0x4, R6 ;  /* 0x000000040c06b825 */ /* 0x008fca00078e0206 */
[----:B------:R0:W5:Y:S01]  /*0350*/  @!P3 LDG.E.64 R14, desc[UR8][R6.64] ;  /* 0x00000008060eb981 */ /* 0x000162000c1e1b00 */
[----:B-1----:R-:W-:Y:S01]  /*0360*/  IMAD R20, R5, UR6, RZ ;  /* 0x0000000605147c24 */ /* 0x002fe2000f8e02ff */
[----:B------:R-:W-:Y:S01]  /*0370*/  PLOP3.LUT P0, PT, PT, PT, PT, 0x80, 0x8 ;  /* 0x000000000008781c */ /* 0x000fe20003f0f070 */
[----:B--2---:R-:W-:-:S04]  /*0380*/  FMUL R8, R8, UR7 ;  /* 0x0000000708087c20 */ /* 0x004fc80008400000 */
[----:B------:R-:W-:-:S04]  /*0390*/  FMUL R3, R8, R8 ;  /* 0x0000000808037220 */ /* 0x000fc80000400000 */
[----:B------:R-:W-:Y:S01]  /*03a0*/  FFMA R0, R0, UR7, -R3 ;  /* 0x0000000700007c23 */ /* 0x000fe20008000803 */
[----:B------:R-:W-:-:S04]  /*03b0*/  VIADDMNMX R3, R20, R5, R4, PT ;  /* 0x0000000514037246 */ /* 0x000fc80003800104 */
[----:B------:R-:W-:Y:S02]  /*03c0*/  FSETP.GTU.AND P1, PT, R0, RZ, PT ;  /* 0x000000ff0000720b */ /* 0x000fe40003f2c000 */
[----:B------:R-:W-:-:S11]  /*03d0*/  ISETP.GT.AND P4, PT, R3, R20, PT ;  /* 0x000000140300720c */ /* 0x000fd60003f84270 */
[----:B------:R-:W-:-:S04]  /*03e0*/  @P1 FSETP.GEU.AND P2, PT, |R0|, 1.175494350822287508e-38, PT ;  /* 0x008000000000180b */ /* 0x000fc80003f4e200 */
[----:B------:R-:W-:Y:S01]  /*03f0*/  @P1 PLOP3.LUT P0, PT, P2, PT, PT, 0x80, 0x8 ;  /* 0x000000000008181c */ /* 0x000fe2000170f070 */
[----:B0-----:R-:W-:-:S12]  /*0400*/  @!P4 EXIT ;  /* 0x000000000000c94d */ /* 0x001fd80003800000 */
[----:B------:R-:W0:Y:S01]  /*0410*/  LDC R19, c[0x0][0x3d0] ;  /* 0x0000f400ff137b82 */ /* 0x000e220000000800 */
[----:B------:R-:W1:Y:S01]  /*0420*/  LDCU.U8 UR7, c[0x0][0x3bc] ;  /* 0x00007780ff0777ac */ /* 0x000e620008000000 */
[----:B------:R-:W-:Y:S01]  /*0430*/  @!P0 FMUL R0, R0, 16777216 ;  /* 0x4b80000000008820 */ /* 0x000fe20000400000 */
[--C-:B------:R-:W-:Y:S01]  /*0440*/  SHF.R.S32.HI R13, RZ, 0x1f, R12.reuse ;  /* 0x0000001fff0d7819 */ /* 0x100fe2000001140c */
[----:B------:R-:W-:Y:S02]  /*0450*/  IMAD.MOV.U32 R6, RZ, RZ, 0x3f800000 ;  /* 0x3f800000ff067424 */ /* 0x000fe400078e00ff */
[----:B------:R-:W2:Y:S01]  /*0460*/  @P1 MUFU.RSQ R2, R0 ;  /* 0x0000000000021308 */ /* 0x000ea20000001400 */
[----:B-1----:R-:W-:Y:S01]  /*0470*/  UISETP.NE.AND UP0, UPT, UR7, URZ, UPT ;  /* 0x000000ff0700728c */ /* 0x002fe2000bf05270 */
[----:B--2---:R-:W-:Y:S01]  /*0480*/  @!P0 FMUL R2, R2, 4096 ;  /* 0x4580000002028820 */ /* 0x004fe20000400000 */
[----:B0-----:R-:W-:Y:S01]  /*0490*/  SHF.R.S32.HI R4, RZ, 0x1f, R19 ;  /* 0x0000001fff047819 */ /* 0x001fe20000011413 */
[----:B------:R-:W-:-:S03]  /*04a0*/  IMAD.WIDE.U32 R18, R19, UR5, R12 ;  /* 0x0000000513127c25 */ /* 0x000fc6000f8e000c */
[----:B------:R-:W-:Y:S01]  /*04b0*/  @P1 MOV R6, R2 ;  /* 0x0000000200061202 */ /* 0x000fe20000000f00 */
[----:B------:R-:W-:Y:S02]  /*04c0*/  IMAD R7, R4, UR5, RZ ;  /* 0x0000000504077c24 */ /* 0x000fe4000f8e02ff */
[----:B------:R-:W-:-:S03]  /*04d0*/  IMAD.MOV.U32 R2, RZ, RZ, R20 ;  /* 0x000000ffff027224 */ /* 0x000fc600078e0014 */
[----:B------:R-:W-:Y:S01]  /*04e0*/  IADD3 R7, PT, PT, R19, R7, RZ ;  /* 0x0000000713077210 */ /* 0x000fe20007ffe0ff */
[----:B------:R-:W-:Y:S06]  /*04f0*/  BRA.U UP0, `(.L_x_1) ;  /* 0x0000000900587547 */ /* 0x000fec000b800000 */
[C---:B------:R-:W-:Y:S01]  /*0500*/  IMAD.IADD R0, R3.reuse, 0x1, -R2 ;  /* 0x0000000103007824 */ /* 0x040fe200078e0a02 */
[----:B------:R-:W-:-:S04]  /*0510*/  IADD3 R4, PT, PT, -R3, R2, RZ ;  /* 0x0000000203047210 */ /* 0x000fc80007ffe1ff */
[----:B------:R-:W-:Y:S02]  /*0520*/  LOP3.LUT P0, R9, R0, 0x3, RZ, 0xc0, !PT ;  /* 0x0000000300097812 */ /* 0x000fe4000780c0ff */
[----:B------:R-:W-:-:S11]  /*0530*/  ISETP.GT.U32.AND P1, PT, R4, -0x4, PT ;  /* 0xfffffffc0400780c */ /* 0x000fd60003f24070 */
[----:B------:R-:W-:Y:S05]  /*0540*/  @!P0 BRA `(.L_x_2) ;  /* 0x0000000000848947 */ /* 0x000fea0003800000 */
[----:B------:R-:W-:Y:S01]  /*0550*/  IMAD R5, R5, UR4, RZ ;  /* 0x0000000405057c24 */ /* 0x000fe2000f8e02ff */
[----:B------:R-:W-:Y:S01]  /*0560*/  IADD3 R0, PT, PT, -R9, RZ, RZ ;  /* 0x000000ff09007210 */ /* 0x000fe20007ffe1ff */
[----:B------:R-:W-:Y:S01]  /*0570*/  IMAD.IADD R2, R2, 0x1, R9 ;  /* 0x0000000102027824 */ /* 0x000fe200078e0209 */
[----:B------:R-:W0:Y:S01]  /*0580*/  LDCU UR5, c[0x0][0x3b4] ;  /* 0x00007680ff0577ac */ /* 0x000e220008000800 */
[----:B------:R-:W-:-:S07]  /*0590*/  IMAD R9, R5, UR6, RZ ;  /* 0x0000000605097c24 */ /* 0x000fce000f8e02ff */
.L_x_3:
[----:B-1----:R-:W1:Y:S01]  /*05a0*/  @!P3 LDC.64 R4, c[0x0][0x388] ;  /* 0x0000e200ff04bb82 */ /* 0x002e620000000a00 */
[----:B------:R-:W-:-:S04]  /*05b0*/  IADD3 R11, P0, PT, R9, R18, RZ ;  /* 0x00000012090b7210 */ /* 0x000fc80007f1e0ff */
[----:B------:R-:W-:Y:S02]  /*05c0*/  LEA.HI.X.SX32 R10, R9, R7, 0x1, P0 ;  /* 0x00000007090a7211 */ /* 0x000fe400000f0eff */
[----:B-1----:R-:W-:-:S04]  /*05d0*/  @!P3 LEA R20, P0, R11, R4, 0x1 ;  /* 0x000000040b14b211 */ /* 0x002fc800078008ff */
[----:B------:R-:W-:-:S05]  /*05e0*/  @!P3 LEA.HI.X R21, R11, R5, R10, 0x1, P0 ;  /* 0x000000050b15b211 */ /* 0x000fca00000f0c0a */
[----:B------:R1:W2:Y:S01]  /*05f0*/  @!P3 LDG.E R20, desc[UR8][R20.64] ;  /* 0x000000081414b981 */ /* 0x0002a2000c1e1900 */
[----:B0-----:R-:W-:Y:S01]  /*0600*/  UMOV UR4, UR5 ;  /* 0x0000000500047c82 */ /* 0x001fe20008000000 */
[----:B------:R-:W-:Y:S01]  /*0610*/  VIADD R0, R0, 0x1 ;  /* 0x0000000100007836 */ /* 0x000fe20000000000 */
[----:B------:R-:W-:Y:S02]  /*0620*/  IADD3 R9, PT, PT, R9, UR4, RZ ;  /* 0x0000000409097c10 */ /* 0x000fe4000fffe0ff */
[----:B-1----:R-:W-:-:S04]  /*0630*/  PRMT R21, RZ, 0x5410, RZ ;  /* 0x00005410ff157816 */ /* 0x002fc800000000ff */
[----:B--2---:R-:W-:-:S04]  /*0640*/  @!P3 PRMT R21, R21, 0x5410, R20 ;  /* 0x000054101515b816 */ /* 0x004fc80000000014 */
[----:B------:R-:W-:Y:S02]  /*0650*/  @!P3 PRMT R21, R20, 0x7632, R21 ;  /* 0x000076321415b816 */ /* 0x000fe40000000015 */
[----:B------:R-:W-:-:S03]  /*0660*/  ISETP.GE.AND P3, PT, R12, UR4, PT ;  /* 0x000000040c007c0c */ /* 0x000fc6000bf66270 */
[--C-:B------:R-:W-:Y:S02]  /*0670*/  HADD2.F32 R23, -RZ, R21.reuse.H1_H1 ;  /* 0x30000015ff177230 */ /* 0x100fe40000004100 */
[----:B------:R-:W-:-:S03]  /*0680*/  HADD2.F32 R25, -RZ, R21.H0_H0 ;  /* 0x20000015ff197230 */ /* 0x000fc60000004100 */
[C---:B------:R-:W-:Y:S02]  /*0690*/  FADD R23, -R8.reuse, R23 ;  /* 0x0000001708177221 */ /* 0x040fe40000000100 */
[----:B------:R-:W-:Y:S02]  /*06a0*/  FADD R25, -R8, R25 ;  /* 0x0000001908197221 */ /* 0x000fe40000000100 */
[-C--:B------:R-:W-:Y:S01]  /*06b0*/  FMUL R23, R23, R6.reuse ;  /* 0x0000000617177220 */ /* 0x080fe20000400000 */
[----:B------:R-:W0:Y:S01]  /*06c0*/  @!P3 LDC.64 R4, c[0x0][0x380] ;  /* 0x0000e000ff04bb82 */ /* 0x000e220000000a00 */
[----:B------:R-:W-:Y:S02]  /*06d0*/  FMUL R20, R25, R6 ;  /* 0x0000000619147220 */ /* 0x000fe40000400000 */
[----:B-----5:R-:W-:Y:S02]  /*06e0*/  FFMA R23, R14, R23, R16 ;  /* 0x000000170e177223 */ /* 0x020fe40000000010 */
[----:B------:R-:W-:Y:S01]  /*06f0*/  FFMA R20, R15, R20, R17 ;  /* 0x000000140f147223 */ /* 0x000fe20000000011 */
[----:B0-----:R-:W-:-:S04]  /*0700*/  @!P3 LEA R4, P0, R11, R4, 0x1 ;  /* 0x000000040b04b211 */ /* 0x001fc800078008ff */
[----:B------:R-:W-:Y:S02]  /*0710*/  @!P3 LEA.HI.X R5, R11, R5, R10, 0x1, P0 ;  /* 0x000000050b05b211 */ /* 0x000fe400000f0c0a */
[----:B------:R-:W-:Y:S02]  /*0720*/  @!P3 F2FP.F16.F32.PACK_AB R11, R20, R23 ;  /* 0x00000017140bb23e */ /* 0x000fe400000000ff */
[----:B------:R-:W-:-:S03]  /*0730*/  ISETP.NE.AND P0, PT, R0, RZ, PT ;  /* 0x000000ff0000720c */ /* 0x000fc60003f05270 */
[----:B------:R1:W-:Y:S10]  /*0740*/  @!P3 STG.E desc[UR8][R4.64], R11 ;  /* 0x0000000b0400b986 */ /* 0x0003f4000c101908 */
[----:B------:R-:W-:Y:S05]  /*0750*/  @P0 BRA `(.L_x_3) ;  /* 0xfffffffc00900947 */ /* 0x000fea000383ffff */
.L_x_2:
[----:B------:R-:W-:Y:S05]  /*0760*/  @P1 EXIT ;  /* 0x000000000000194d */ /* 0x000fea0003800000 */
[----:B-1----:R-:W0:Y:S01]  /*0770*/  LDC R5, c[0x0][0x3b4] ;  /* 0x0000ed00ff057b82 */ /* 0x002e220000000800 */
[C---:B------:R-:W-:Y:S01]  /*0780*/  IADD3 R22, PT, PT, R2.reuse, 0x3, RZ ;  /* 0x0000000302167810 */ /* 0x040fe20007ffe0ff */
[C---:B------:R-:W-:Y:S02]  /*0790*/  IMAD R0, R2.reuse, UR4, RZ ;  /* 0x0000000402007c24 */ /* 0x040fe4000f8e02ff */
[C---:B------:R-:W-:Y:S02]  /*07a0*/  VIADD R20, R2.reuse, 0x2 ;  /* 0x0000000202147836 */ /* 0x040fe40000000000 */
[----:B------:R-:W-:Y:S01]  /*07b0*/  IMAD.IADD R9, R2, 0x1, -R3 ;  /* 0x0000000102097824 */ /* 0x000fe200078e0a03 */
[----:B------:R-:W-:Y:S01]  /*07c0*/  IADD3 R4, PT, PT, R0, UR4, RZ ;  /* 0x0000000400047c10 */ /* 0x000fe2000fffe0ff */
[----:B------:R-:W-:Y:S02]  /*07d0*/  IMAD R20, R20, UR4, RZ ;  /* 0x0000000414147c24 */ /* 0x000fe4000f8e02ff */
[----:B------:R-:W-:-:S07]  /*07e0*/  IMAD R22, R22, UR4, RZ ;  /* 0x0000000416167c24 */ /* 0x000fce000f8e02ff */
.L_x_4:
[----:B------:R-:W1:Y:S01]  /*07f0*/  @!P3 LDC.64 R2, c[0x0][0x388] ;  /* 0x0000e200ff02bb82 */ /* 0x000e620000000a00 */
[----:B------:R-:W-:-:S04]  /*0800*/  IADD3 R21, P0, PT, R0, R18, RZ ;  /* 0x0000001200157210 */ /* 0x000fc80007f1e0ff */
[----:B------:R-:W-:-:S03]  /*0810*/  LEA.HI.X.SX32 R24, R0, R7, 0x1, P0 ;  /* 0x0000000700187211 */ /* 0x000fc600000f0eff */
[----:B------:R-:W2:Y:S01]  /*0820*/  @!P3 LDC.64 R10, c[0x0][0x380] ;  /* 0x0000e000ff0abb82 */ /* 0x000ea20000000a00 */
[----:B-1----:R-:W-:-:S04]  /*0830*/  @!P3 LEA R2, P0, R21, R2, 0x1 ;  /* 0x000000021502b211 */ /* 0x002fc800078008ff */
[----:B------:R-:W-:-:S05]  /*0840*/  @!P3 LEA.HI.X R3, R21, R3, R24, 0x1, P0 ;  /* 0x000000031503b211 */ /* 0x000fca00000f0c18 */
[----:B------:R1:W3:Y:S01]  /*0850*/  @!P3 LDG.E R2, desc[UR8][R2.64] ;  /* 0x000000080202b981 */ /* 0x0002e2000c1e1900 */
[----:B--2---:R-:W-:Y:S02]  /*0860*/  @!P3 LEA R10, P0, R21, R10, 0x1 ;  /* 0x0000000a150ab211 */ /* 0x004fe400078008ff */
[----:B-1----:R-:W-:-:S04]  /*0870*/  PRMT R3, RZ, 0x5410, RZ ;  /* 0x00005410ff037816 */ /* 0x002fc800000000ff */
[----:B---3--:R-:W-:-:S04]  /*0880*/  @!P3 PRMT R3, R3, 0x5410, R2 ;  /* 0x000054100303b816 */ /* 0x008fc80000000002 */
[----:B------:R-:W-:-:S05]  /*0890*/  @!P3 PRMT R3, R2, 0x7632, R3 ;  /* 0x000076320203b816 */ /* 0x000fca0000000003 */
[--C-:B------:R-:W-:Y:S02]  /*08a0*/  HADD2.F32 R23, -RZ, R3.reuse.H1_H1 ;  /* 0x30000003ff177230 */ /* 0x100fe40000004100 */
[----:B------:R-:W-:-:S03]  /*08b0*/  HADD2.F32 R25, -RZ, R3.H0_H0 ;  /* 0x20000003ff197230 */ /* 0x000fc60000004100 */
[C---:B------:R-:W-:Y:S02]  /*08c0*/  FADD R23, -R8.reuse, R23 ;  /* 0x0000001708177221 */ /* 0x040fe40000000100 */
[----:B------:R-:W-:Y:S02]  /*08d0*/  FADD R25, -R8, R25 ;  /* 0x0000001908197221 */ /* 0x000fe40000000100 */
[-C--:B------:R-:W-:Y:S02]  /*08e0*/  FMUL R23, R23, R6.reuse ;  /* 0x0000000617177220 */ /* 0x080fe40000400000 */
[----:B------:R-:W-:Y:S01]  /*08f0*/  FMUL R2, R25, R6 ;  /* 0x0000000619027220 */ /* 0x000fe20000400000 */
[----:B------:R-:W-:Y:S01]  /*0900*/  @!P3 LEA.HI.X R25, R21, R11, R24, 0x1, P0 ;  /* 0x0000000b1519b211 */ /* 0x000fe200000f0c18 */
[----:B-----5:R-:W-:Y:S01]  /*0910*/  FFMA R23, R14, R23, R16 ;  /* 0x000000170e177223 */ /* 0x020fe20000000010 */
[----:B------:R-:W-:Y:S02]  /*0920*/  @!P3 IMAD.MOV.U32 R24, RZ, RZ, R10 ;  /* 0x000000ffff18b224 */ /* 0x000fe400078e000a */
[----:B------:R-:W-:Y:S01]  /*0930*/  FFMA R2, R15, R2, R17 ;  /* 0x000000020f027223 */ /* 0x000fe20000000011 */
[----:B------:R-:W-:-:S04]  /*0940*/  IADD3 R21, P0, PT, R4, R18, RZ ;  /* 0x0000001204157210 */ /* 0x000fc80007f1e0ff */
[----:B------:R-:W-:Y:S02]  /*0950*/  @!P3 F2FP.F16.F32.PACK_AB R23, R2, R23 ;  /* 0x000000170217b23e */ /* 0x000fe400000000ff */
[----:B------:R-:W-:-:S03]  /*0960*/  LEA.HI.X.SX32 R26, R4, R7, 0x1, P0 ;  /* 0x00000007041a7211 */ /* 0x000fc600000f0eff */
[----:B------:R1:W-:Y:S01]  /*0970*/  @!P3 STG.E desc[UR8][R24.64], R23 ;  /* 0x000000171800b986 */ /* 0x0003e2000c101908 */
[----:B0-----:R-:W-:-:S13]  /*0980*/  ISETP.GE.AND P3, PT, R12, R5, PT ;  /* 0x000000050c00720c */ /* 0x001fda0003f66270 */
[----:B------:R-:W0:Y:S01]  /*0990*/  @!P3 LDC.64 R2, c[0x0][0x388] ;  /* 0x0000e200ff02bb82 */ /* 0x000e220000000a00 */
[----:B-1----:R-:W-:-:S07]  /*09a0*/  PRMT R23, RZ, 0x5410, RZ ;  /* 0x00005410ff177816 */ /* 0x002fce00000000ff */
[----:B------:R-:W1:Y:S01]  /*09b0*/  @!P3 LDC.64 R10, c[0x0][0x388] ;  /* 0x0000e200ff0abb82 */ /* 0x000e620000000a00 */
[----:B0-----:R-:W-:-:S04]  /*09c0*/  @!P3 LEA R2, P0, R21, R2, 0x1 ;  /* 0x000000021502b211 */ /* 0x001fc800078008ff */
[----:B------:R-:W-:Y:S02]  /*09d0*/  @!P3 LEA.HI.X R3, R21, R3, R26, 0x1, P0 ;  /* 0x000000031503b211 */ /* 0x000fe400000f0c1a */
[----:B------:R-:W-:-:S03]  /*09e0*/  @!P3 MOV R24, R2 ;  /* 0x000000020018b202 */ /* 0x000fc60000000f00 */
[----:B------:R-:W-:Y:S02]  /*09f0*/  @!P3 IMAD.MOV.U32 R25, RZ, RZ, R3 ;  /* 0x000000ffff19b224 */ /* 0x000fe400078e0003 */
[----:B------:R-:W0:Y:S03]  /*0a00*/  @!P3 LDC.64 R2, c[0x0][0x380] ;  /* 0x0000e000ff02bb82 */ /* 0x000e260000000a00 */
[----:B------:R-:W2:Y:S01]  /*0a10*/  @!P3 LDG.E R27, desc[UR8][R24.64] ;  /* 0x00000008181bb981 */ /* 0x000ea2000c1e1900 */
[----:B0-----:R-:W-:Y:S02]  /*0a20*/  @!P3 LEA R2, P0, R21, R2, 0x1 ;  /* 0x000000021502b211 */ /* 0x001fe400078008ff */
[----:B--2---:R-:W-:-:S04]  /*0a30*/  @!P3 PRMT R23, R23, 0x5410, R27 ;  /* 0x000054101717b816 */ /* 0x004fc8000000001b */
[----:B------:R-:W-:Y:S02]  /*0a40*/  @!P3 PRMT R23, R27, 0x7632, R23 ;  /* 0x000076321b17b816 */ /* 0x000fe40000000017 */
[----:B------:R-:W-:Y:S02]  /*0a50*/  @!P3 LEA.HI.X R27, R21, R3, R26, 0x1, P0 ;  /* 0x00000003151bb211 */ /* 0x000fe400000f0c1a */
[C---:B------:R-:W-:Y:S01]  /*0a60*/  IADD3 R21, P0, PT, R20.reuse, R18, RZ ;  /* 0x0000001214157210 */ /* 0x040fe20007f1e0ff */
[--C-:B------:R-:W-:Y:S02]  /*0a70*/  HADD2.F32 R29, -RZ, R23.reuse.H1_H1 ;  /* 0x30000017ff1d7230 */ /* 0x100fe40000004100 */
[----:B------:R-:W-:Y:S01]  /*0a80*/  HADD2.F32 R23, -RZ, R23.H0_H0 ;  /* 0x20000017ff177230 */ /* 0x000fe20000004100 */
[----:B------:R-:W-:Y:S02]  /*0a90*/  LEA.HI.X.SX32 R28, R20, R7, 0x1, P0 ;  /* 0x00000007141c7211 */ /* 0x000fe400000f0eff */
[C---:B------:R-:W-:Y:S01]  /*0aa0*/  FADD R29, -R8.reuse, R29 ;  /* 0x0000001d081d7221 */ /* 0x040fe20000000100 */
[----:B-1----:R-:W-:Y:S01]  /*0ab0*/  @!P3 LEA R24, P0, R21, R10, 0x1 ;  /* 0x0000000a1518b211 */ /* 0x002fe200078008ff */
[----:B------:R-:W-:-:S02]  /*0ac0*/  FADD R23, -R8, R23 ;  /* 0x0000001708177221 */ /* 0x000fc40000000100 */
[-C--:B------:R-:W-:Y:S01]  /*0ad0*/  FMUL R29, R29, R6.reuse ;  /* 0x000000061d1d7220 */ /* 0x080fe20000400000 */
[----:B------:R-:W-:Y:S01]  /*0ae0*/  @!P3 LEA.HI.X R25, R21, R11, R28, 0x1, P0 ;  /* 0x0000000b1519b211 */ /* 0x000fe200000f0c1c */
[----:B------:R-:W-:Y:S01]  /*0af0*/  FMUL R26, R23, R6 ;  /* 0x00000006171a7220 */ /* 0x000fe20000400000 */
[----:B------:R-:W0:Y:S01]  /*0b00*/  @!P3 LDC.64 R10, c[0x0][0x388] ;  /* 0x0000e200ff0abb82 */ /* 0x000e220000000a00 */
[----:B------:R-:W-:Y:S02]  /*0b10*/  FFMA R23, R14, R29, R16 ;  /* 0x0000001d0e177223 */ /* 0x000fe40000000010 */
[----:B------:R-:W-:-:S05]  /*0b20*/  FFMA R26, R15, R26, R17 ;  /* 0x0000001a0f1a7223 */ /* 0x000fca0000000011 */
[----:B------:R-:W-:Y:S02]  /*0b30*/  @!P3 F2FP.F16.F32.PACK_AB R23, R26, R23 ;  /* 0x000000171a17b23e */ /* 0x000fe400000000ff */
[----:B------:R-:W-:Y:S02]  /*0b40*/  @!P3 MOV R26, R2 ;  /* 0x00000002001ab202 */ /* 0x000fe40000000f00 */
[----:B------:R-:W1:Y:S03]  /*0b50*/  @!P3 LDC.64 R2, c[0x0][0x380] ;  /* 0x0000e000ff02bb82 */ /* 0x000e660000000a00 */
[----:B------:R2:W-:Y:S04]  /*0b60*/  @!P3 STG.E desc[UR8][R26.64], R23 ;  /* 0x000000171a00b986 */ /* 0x0005e8000c101908 */
[----:B------:R3:W4:Y:S02]  /*0b70*/  @!P3 LDG.E R24, desc[UR8][R24.64] ;  /* 0x000000081818b981 */ /* 0x000724000c1e1900 */
[----:B---3--:R-:W-:-:S02]  /*0b80*/  PRMT R25, RZ, 0x5410, RZ ;  /* 0x00005410ff197816 */ /* 0x008fc400000000ff */
[----:B-1----:R-:W-:-:S04]  /*0b90*/  @!P3 LEA R2, P0, R21, R2, 0x1 ;  /* 0x000000021502b211 */ /* 0x002fc800078008ff */
[----:B------:R-:W-:Y:S02]  /*0ba0*/  @!P3 LEA.HI.X R3, R21, R3, R28, 0x1, P0 ;  /* 0x000000031503b211 */ /* 0x000fe400000f0c1c */
[----:B------:R-:W-:-:S04]  /*0bb0*/  IADD3 R21, P0, PT, R22, R18, RZ ;  /* 0x0000001216157210 */ /* 0x000fc80007f1e0ff */
[----:B--2---:R-:W-:Y:S02]  /*0bc0*/  LEA.HI.X.SX32 R26, R22, R7, 0x1, P0 ;  /* 0x00000007161a7211 */ /* 0x004fe400000f0eff */
[----:B0-----:R-:W-:-:S04]  /*0bd0*/  @!P3 LEA R10, P0, R21, R10, 0x1 ;  /* 0x0000000a150ab211 */ /* 0x001fc800078008ff */
[----:B------:R-:W-:Y:S02]  /*0be0*/  @!P3 LEA.HI.X R11, R21, R11, R26, 0x1, P0 ;  /* 0x0000000b150bb211 */ /* 0x000fe400000f0c1a */
[----:B----4-:R-:W-:-:S04]  /*0bf0*/  @!P3 PRMT R25, R25, 0x5410, R24 ;  /* 0x000054101919b816 */ /* 0x010fc80000000018 */
[----:B------:R-:W-:-:S05]  /*0c00*/  @!P3 PRMT R25, R24, 0x7632, R25 ;  /* 0x000076321819b816 */ /* 0x000fca0000000019 */
[--C-:B------:R-:W-:Y:S02]  /*0c10*/  HADD2.F32 R29, -RZ, R25.reuse.H1_H1 ;  /* 0x30000019ff1d7230 */ /* 0x100fe40000004100 */
[----:B------:R-:W-:-:S03]  /*0c20*/  HADD2.F32 R25, -RZ, R25.H0_H0 ;  /* 0x20000019ff197230 */ /* 0x000fc60000004100 */
[C---:B------:R-:W-:Y:S02]  /*0c30*/  FADD R29, -R8.reuse, R29 ;  /* 0x0000001d081d7221 */ /* 0x040fe40000000100 */
[----:B------:R-:W-:Y:S02]  /*0c40*/  FADD R25, -R8, R25 ;  /* 0x0000001908197221 */ /* 0x000fe40000000100 */
[-C--:B------:R-:W-:Y:S02]  /*0c50*/  FMUL R29, R29, R6.reuse ;  /* 0x000000061d1d7220 */ /* 0x080fe40000400000 */
[----:B------:R-:W-:Y:S02]  /*0c60*/  FMUL R24, R25, R6 ;  /* 0x0000000619187220 */ /* 0x000fe40000400000 */
[----:B------:R-:W-:Y:S02]  /*0c70*/  FFMA R23, R14, R29, R16 ;  /* 0x0000001d0e177223 */ /* 0x000fe40000000010 */
[----:B------:R-:W-:-:S05]  /*0c80*/  FFMA R24, R15, R24, R17 ;  /* 0x000000180f187223 */ /* 0x000fca0000000011 */
[----:B------:R-:W-:Y:S02]  /*0c90*/  @!P3 F2FP.F16.F32.PACK_AB R23, R24, R23 ;  /* 0x000000171817b23e */ /* 0x000fe400000000ff */
[----:B------:R-:W0:Y:S03]  /*0ca0*/  @!P3 LDC.64 R24, c[0x0][0x380] ;  /* 0x0000e000ff18bb82 */ /* 0x000e260000000a00 */
[----:B------:R1:W-:Y:S04]  /*0cb0*/  @!P3 STG.E desc[UR8][R2.64], R23 ;  /* 0x000000170200b986 */ /* 0x0003e8000c101908 */
[----:B------:R-:W2:Y:S01]  /*0cc0*/  @!P3 LDG.E R10, desc[UR8][R10.64] ;  /* 0x000000080a0ab981 */ /* 0x000ea2000c1e1900 */
[C---:B------:R-:W-:Y:S01]  /*0cd0*/  IMAD R0, R5.reuse, 0x4, R0 ;  /* 0x0000000405007824 */ /* 0x040fe200078e0200 */
[C---:B------:R-:W-:Y:S01]  /*0ce0*/  LEA R4, R5.reuse, R4, 0x2 ;  /* 0x0000000405047211 */ /* 0x040fe200078e10ff */
[C---:B------:R-:W-:Y:S01]  /*0cf0*/  IMAD R20, R5.reuse, 0x4, R20 ;  /* 0x0000000405147824 */ /* 0x040fe200078e0214 */
[----:B------:R-:W-:-:S02]  /*0d00*/  LEA R22, R5, R22, 0x2 ;  /* 0x0000001605167211 */ /* 0x000fc400078e10ff */
[----:B-1----:R-:W-:Y:S02]  /*0d10*/  PRMT R3, RZ, 0x5410, RZ ;  /* 0x00005410ff037816 */ /* 0x002fe400000000ff */
[----:B0-----:R-:W-:Y:S02]  /*0d20*/  @!P3 LEA R24, P0, R21, R24, 0x1 ;  /* 0x000000181518b211 */ /* 0x001fe400078008ff */
[----:B--2---:R-:W-:-:S04]  /*0d30*/  @!P3 PRMT R3, R3, 0x5410, R10 ;  /* 0x000054100303b816 */ /* 0x004fc8000000000a */
[----:B------:R-:W-:Y:S01]  /*0d40*/  @!P3 PRMT R3, R10, 0x7632, R3 ;  /* 0x000076320a03b816 */ /* 0x000fe20000000003 */
[----:B------:R-:W-:-:S04]  /*0d50*/  VIADD R10, R9, 0x4 ;  /* 0x00000004090a7836 */ /* 0x000fc80000000000 */
[--C-:B------:R-:W-:Y:S02]  /*0d60*/  HADD2.F32 R27, -RZ, R3.reuse.H1_H1 ;  /* 0x30000003ff1b7230 */ /* 0x100fe40000004100 */
[----:B------:R-:W-:Y:S01]  /*0d70*/  HADD2.F32 R29, -RZ, R3.H0_H0 ;  /* 0x20000003ff1d7230 */ /* 0x000fe20000004100 */
[----:B------:R-:W-:Y:S02]  /*0d80*/  @!P3 LEA.HI.X R3, R21, R25, R26, 0x1, P0 ;  /* 0x000000191503b211 */ /* 0x000fe400000f0c1a */
[----:B------:R-:W-:Y:S01]  /*0d90*/  FADD R27, -R8, R27 ;  /* 0x0000001b081b7221 */ /* 0x000fe20000000100 */
[----:B------:R-:W-:Y:S01]  /*0da0*/  ISETP.NE.AND P0, PT, R10, RZ, PT ;  /* 0x000000ff0a00720c */ /* 0x000fe20003f05270 */
[----:B------:R-:W-:Y:S02]  /*0db0*/  FADD R29, -R8, R29 ;  /* 0x0000001d081d7221 */ /* 0x000fe40000000100 */
[-C--:B------:R-:W-:Y:S02]  /*0dc0*/  FMUL R27, R27, R6.reuse ;  /* 0x000000061b1b7220 */ /* 0x080fe40000400000 */
[----:B------:R-:W-:-:S02]  /*0dd0*/  FMUL R2, R29, R6 ;  /* 0x000000061d027220 */ /* 0x000fc40000400000 */
[----:B------:R-:W-:Y:S02]  /*0de0*/  FFMA R27, R14, R27, R16 ;  /* 0x0000001b0e1b7223 */ /* 0x000fe40000000010 */
[----:B------:R-:W-:-:S05]  /*0df0*/  FFMA R2, R15, R2, R17 ;  /* 0x000000020f027223 */ /* 0x000fca0000000011 */
[----:B------:R-:W-:Y:S02]  /*0e00*/  @!P3 F2FP.F16.F32.PACK_AB R9, R2, R27 ;  /* 0x0000001b0209b23e */ /* 0x000fe400000000ff */
[----:B------:R-:W-:-:S05]  /*0e10*/  @!P3 MOV R2, R24 ;  /* 0x000000180002b202 */ /* 0x000fca0000000f00 */
[----:B------:R0:W-:Y:S01]  /*0e20*/  @!P3 STG.E desc[UR8][R2.64], R9 ;  /* 0x000000090200b986 */ /* 0x0001e2000c101908 */
[----:B------:R-:W-:Y:S05]  /*0e30*/  @!P0 EXIT ;  /* 0x000000000000894d */ /* 0x000fea0003800000 */
[----:B0-----:R-:W-:Y:S01]  /*0e40*/  IMAD.MOV.U32 R9, RZ, RZ, R10 ;  /* 0x000000ffff097224 */ /* 0x001fe200078e000a */
[----:B------:R-:W-:Y:S06]  /*0e50*/  BRA `(.L_x_4) ;  /* 0xfffffff800647947 */ /* 0x000fec000383ffff */
.L_x_1:
[----:B------:R-:W-:Y:S01]  /*0e60*/  IADD3 R0, PT, PT, R3, -R2, RZ ;  /* 0x8000000203007210 */ /* 0x000fe20007ffe0ff */
[----:B------:R-:W-:-:S03]  /*0e70*/  VIADD R22, R2, 0x1 ;  /* 0x0000000102167836 */ /* 0x000fc60000000000 */
[----:B------:R-:W-:-:S04]  /*0e80*/  LOP3.LUT R0, R0, 0x1, RZ, 0xc0, !PT ;  /* 0x0000000100007812 */ /* 0x000fc800078ec0ff */
[----:B------:R-:W-:-:S13]  /*0e90*/  ISETP.NE.U32.AND P0, PT, R0, 0x1, PT ;  /* 0x000000010000780c */ /* 0x000fda0003f05070 */
[----:B------:R-:W-:Y:S05]  /*0ea0*/  @P0 BRA `(.L_x_5) ;  /* 0x0000000400300947 */ /* 0x000fea0003800000 */
[----:B------:R-:W-:Y:S01]  /*0eb0*/  IMAD R10, R2, UR4, RZ ;  /* 0x00000004020a7c24 */ /* 0x000fe2000f8e02ff */
[----:B------:R-:W-:Y:S01]  /*0ec0*/  BSSY.RECONVERGENT B0, `(.L_x_6) ;  /* 0x000000a000007945 */ /* 0x000fe20003800200 */
[----:B------:R-:W-:-:S03]  /*0ed0*/  PRMT R0, RZ, 0x5410, RZ ;  /* 0x00005410ff007816 */ /* 0x000fc600000000ff */
[----:B------:R-:W-:-:S04]  /*0ee0*/  IADD3 R5, P0, PT, R10, R18, RZ ;  /* 0x000000120a057210 */ /* 0x000fc80007f1e0ff */
[----:B------:R-:W-:Y:S01]  /*0ef0*/  LEA.HI.X.SX32 R10, R10, R7, 0x1, P0 ;  /* 0x000000070a0a7211 */ /* 0x000fe200000f0eff */
[----:B------:R-:W-:Y:S08]  /*0f00*/  @P3 BRA `(.L_x_7) ;  /* 0x0000000000143947 */ /* 0x000ff00003800000 */
[----:B------:R-:W0:Y:S02]  /*0f10*/  LDCU.64 UR4, c[0x0][0x388] ;  /* 0x00007100ff0477ac */ /* 0x000e240008000a00 */
[----:B0-----:R-:W-:-:S04]  /*0f20*/  LEA R20, P0, R5, UR4, 0x1 ;  /* 0x0000000405147c11 */ /* 0x001fc8000f8008ff */
[----:B------:R-:W-:-:S05]  /*0f30*/  LEA.HI.X R21, R5, UR5, R10, 0x1, P0 ;  /* 0x0000000505157c11 */ /* 0x000fca00080f0c0a */
[----:B------:R-:W2:Y:S02]  /*0f40*/  LDG.E R20, desc[UR8][R20.64] ;  /* 0x0000000814147981 */ /* 0x000ea4000c1e1900 */
[----:B--2---:R-:W-:-:S07]  /*0f50*/  PRMT R0, R20, 0x5432, R20 ;  /* 0x0000543214007816 */ /* 0x004fce0000000014 */
.L_x_7:
[----:B------:R-:W-:Y:S05]  /*0f60*/  BSYNC.RECONVERGENT B0 ;  /* 0x0000000000007941 */ /* 0x000fea0003800200 */
.L_x_6:
[----:B------:R-:W-:Y:S02]  /*0f70*/  HADD2.F32 R9, -RZ, R0.H1_H1 ;  /* 0x30000000ff097230 */ /* 0x000fe40000004100 */
[----:B------:R-:W-:Y:S01]  /*0f80*/  HFMA2 R11, -RZ, RZ, 0.96630859375, -0.0022525787353515625 ;  /* 0x3bbb989dff0b7431 */ /* 0x000fe200000001ff */
[----:B------:R-:W-:Y:S02]  /*0f90*/  BSSY.RECONVERGENT B0, `(.L_x_8) ;  /* 0x000001d000007945 */ /* 0x000fe40003800200 */
[----:B------:R-:W-:-:S04]  /*0fa0*/  FADD R9, -R8, R9 ;  /* 0x0000000908097221 */ /* 0x000fc80000000100 */
[----:B------:R-:W-:-:S04]  /*0fb0*/  FMUL R9, R9, R6 ;  /* 0x0000000609097220 */ /* 0x000fc80000400000 */
[----:B-----5:R-:W-:Y:S01]  /*0fc0*/  FFMA R2, R14, R9, R16 ;  /* 0x000000090e027223 */ /* 0x020fe20000000010 */
[----:B------:R-:W-:-:S03]  /*0fd0*/  IMAD.MOV.U32 R9, RZ, RZ, 0x437c0000 ;  /* 0x437c0000ff097424 */ /* 0x000fc600078e00ff */
[----:B------:R-:W-:-:S04]  /*0fe0*/  FFMA.SAT R4, R2, -R11, 0.5 ;  /* 0x3f00000002047423 */ /* 0x000fc8000000280b */
[----:B------:R-:W-:-:S04]  /*0ff0*/  FFMA.RM R4, R4, R9, 12582913 ;  /* 0x4b40000104047423 */ /* 0x000fc80000004009 */
[C---:B------:R-:W-:Y:S01]  /*1000*/  FADD R9, R4.reuse, -12583039 ;  /* 0xcb40007f04097421 */ /* 0x040fe20000000000 */
[----:B------:R-:W-:-:S03]  /*1010*/  SHF.L.U32 R4, R4, 0x17, RZ ;  /* 0x0000001704047819 */ /* 0x000fc600000006ff */
[----:B------:R-:W-:-:S04]  /*1020*/  FFMA R9, R2, -1.4426950216293334961, -R9 ;  /* 0xbfb8aa3b02097823 */ /* 0x000fc80000000809 */
[----:B------:R-:W-:Y:S01]  /*1030*/  FFMA R11, R2, -1.925963033500011079e-08, R9 ;  /* 0xb2a57060020b7823 */ /* 0x000fe20000000009 */
[----:B------:R-:W-:-:S05]  /*1040*/  HADD2.F32 R9, -RZ, R0.H0_H0 ;  /* 0x20000000ff097230 */ /* 0x000fca0000004100 */
[----:B------:R-:W0:Y:S01]  /*1050*/  MUFU.EX2 R11, R11 ;  /* 0x0000000b000b7308 */ /* 0x000e220000000800 */
[----:B------:R-:W-:Y:S01]  /*1060*/  FADD R9, -R8, R9 ;  /* 0x0000000908097221 */ /* 0x000fe20000000100 */
[----:B0-----:R-:W-:-:S04]  /*1070*/  FFMA R20, R4, R11, 1 ;  /* 0x3f80000004147423 */ /* 0x001fc8000000000b */
[----:B------:R-:W-:-:S05]  /*1080*/  VIADD R4, R20, 0x1800000 ;  /* 0x0180000014047836 */ /* 0x000fca0000000000 */
[----:B------:R-:W-:-:S04]  /*1090*/  LOP3.LUT R4, R4, 0x7f800000, RZ, 0xc0, !PT ;  /* 0x7f80000004047812 */ /* 0x000fc800078ec0ff */
[----:B------:R-:W-:Y:S01]  /*10a0*/  ISETP.GT.U32.AND P0, PT, R4, 0x1ffffff, PT ;  /* 0x01ffffff0400780c */ /* 0x000fe20003f04070 */
[----:B------:R-:W-:-:S04]  /*10b0*/  FMUL R4, R9, R6 ;  /* 0x0000000609047220 */ /* 0x000fc80000400000 */
[----:B------:R-:W-:-:S08]  /*10c0*/  FFMA R4, R15, R4, R17 ;  /* 0x000000040f047223 */ /* 0x000fd00000000011 */
[----:B------:R-:W-:Y:S05]  /*10d0*/  @P0 BRA `(.L_x_9) ;  /* 0x0000000000100947 */ /* 0x000fea0003800000 */
[----:B------:R-:W-:Y:S02]  /*10e0*/  MOV R0, R20 ;  /* 0x0000001400007202 */ /* 0x000fe40000000f00 */
[----:B------:R-:W-:-:S07]  /*10f0*/  MOV R20, 0x1110 ;  /* 0x0000111000147802 */ /* 0x000fce0000000f00 */
[----:B------:R-:W-:Y:S05]  /*1100*/  CALL.REL.NOINC `($__internal_0_$__cuda_sm20_rcp_rn_f32_slowpath) ;  /* 0x0000000c00247944 */ /* 0x000fea0003c00000 */
[----:B------:R-:W-:Y:S05]  /*1110*/  BRA `(.L_x_10) ;  /* 0x0000000000107947 */ /* 0x000fea0003800000 */
.L_x_9:
[----:B------:R-:W0:Y:S02]  /*1120*/  MUFU.RCP R23, R20 ;  /* 0x0000001400177308 */ /* 0x000e240000001000 */
[----:B0-----:R-:W-:-:S04]  /*1130*/  FFMA R0, R20, R23, -1 ;  /* 0xbf80000014007423 */ /* 0x001fc80000000017 */
[----:B------:R-:W-:-:S04]  /*1140*/  FADD.FTZ R0, -R0, -RZ ;  /* 0x800000ff00007221 */ /* 0x000fc80000010100 */
[----:B------:R-:W-:-:S07]  /*1150*/  FFMA R23, R23, R0, R23 ;  /* 0x0000000017177223 */ /* 0x000fce0000000017 */
.L_x_10:
[----:B------:R-:W-:Y:S05]  /*1160*/  BSYNC.RECONVERGENT B0 ;  /* 0x0000000000007941 */ /* 0x000fea0003800200 */
.L_x_8:
[----:B------:R-:W-:Y:S01]  /*1170*/  IMAD.MOV.U32 R9, RZ, RZ, 0x3bbb989d ;  /* 0x3bbb989dff097424 */ /* 0x000fe200078e00ff */
[----:B------:R-:W-:Y:S01]  /*1180*/  MOV R11, 0x437c0000 ;  /* 0x437c0000000b7802 */ /* 0x000fe20000000f00 */
[----:B------:R-:W-:Y:S01]  /*1190*/  BSSY.RECONVERGENT B0, `(.L_x_11) ;  /* 0x0000016000007945 */ /* 0x000fe20003800200 */
[----:B------:R-:W-:Y:S01]  /*11a0*/  FMUL R2, R2, R23 ;  /* 0x0000001702027220 */ /* 0x000fe20000400000 */
[----:B------:R-:W-:-:S04]  /*11b0*/  FFMA.SAT R0, R4, -R9, 0.5 ;  /* 0x3f00000004007423 */ /* 0x000fc80000002809 */
[----:B------:R-:W-:-:S04]  /*11c0*/  FFMA.RM R0, R0, R11, 12582913 ;  /* 0x4b40000100007423 */ /* 0x000fc8000000400b */
[C---:B------:R-:W-:Y:S01]  /*11d0*/  FADD R9, R0.reuse, -12583039 ;  /* 0xcb40007f00097421 */ /* 0x040fe20000000000 */
[----:B------:R-:W-:-:S03]  /*11e0*/  IMAD.SHL.U32 R0, R0, 0x800000, RZ ;  /* 0x0080000000007824 */ /* 0x000fc600078e00ff */
[----:B------:R-:W-:-:S04]  /*11f0*/  FFMA R9, R4, -1.4426950216293334961, -R9 ;  /* 0xbfb8aa3b04097823 */ /* 0x000fc80000000809 */
[----:B------:R-:W-:-:S06]  /*1200*/  FFMA R9, R4, -1.925963033500011079e-08, R9 ;  /* 0xb2a5706004097823 */ /* 0x000fcc0000000009 */
[----:B------:R-:W0:Y:S02]  /*1210*/  MUFU.EX2 R9, R9 ;  /* 0x0000000900097308 */ /* 0x000e240000000800 */
[----:B0-----:R-:W-:-:S05]  /*1220*/  FFMA R20, R0, R9, 1 ;  /* 0x3f80000000147423 */ /* 0x001fca0000000009 */
[----:B------:R-:W-:-:S04]  /*1230*/  IADD3 R0, PT, PT, R20, 0x1800000, RZ ;  /* 0x0180000014007810 */ /* 0x000fc80007ffe0ff */
[----:B------:R-:W-:-:S04]  /*1240*/  LOP3.LUT R0, R0, 0x7f800000, RZ, 0xc0, !PT ;  /* 0x7f80000000007812 */ /* 0x000fc800078ec0ff */
[----:B------:R-:W-:-:S13]  /*1250*/  ISETP.GT.U32.AND P0, PT, R0, 0x1ffffff, PT ;  /* 0x01ffffff0000780c */ /* 0x000fda0003f04070 */
[----:B------:R-:W-:Y:S05]  /*1260*/  @P0 BRA `(.L_x_12) ;  /* 0x0000000000100947 */ /* 0x000fea0003800000 */
[----:B------:R-:W-:Y:S01]  /*1270*/  IMAD.MOV.U32 R0, RZ, RZ, R20 ;  /* 0x000000ffff007224 */ /* 0x000fe200078e0014 */
[----:B------:R-:W-:-:S07]  /*1280*/  MOV R20, 0x12a0 ;  /* 0x000012a000147802 */ /* 0x000fce0000000f00 */
[----:B------:R-:W-:Y:S05]  /*1290*/  CALL.REL.NOINC `($__internal_0_$__cuda_sm20_rcp_rn_f32_slowpath) ;  /* 0x0000000800c07944 */ /* 0x000fea0003c00000 */
[----:B------:R-:W-:Y:S05]  /*12a0*/  BRA `(.L_x_13) ;  /* 0x0000000000107947 */ /* 0x000fea0003800000 */
.L_x_12:
[----:B------:R-:W0:Y:S02]  /*12b0*/  MUFU.RCP R23, R20 ;  /* 0x0000001400177308 */ /* 0x000e240000001000 */
[----:B0-----:R-:W-:-:S04]  /*12c0*/  FFMA R0, R20, R23, -1 ;  /* 0xbf80000014007423 */ /* 0x001fc80000000017 */
[----:B------:R-:W-:-:S04]  /*12d0*/  FADD.FTZ R0, -R0, -RZ ;  /* 0x800000ff00007221 */ /* 0x000fc80000010100 */
[----:B------:R-:W-:-:S07]  /*12e0*/  FFMA R23, R23, R0, R23 ;  /* 0x0000000017177223 */ /* 0x000fce0000000017 */
.L_x_13:
[----:B------:R-:W-:Y:S05]  /*12f0*/  BSYNC.RECONVERGENT B0 ;  /* 0x0000000000007941 */ /* 0x000fea0003800200 */
.L_x_11:
[----:B------:R-:W0:Y:S01]  /*1300*/  @!P3 LDC.64 R20, c[0x0][0x380] ;  /* 0x0000e000ff14bb82 */ /* 0x000e220000000a00 */
[----:B------:R-:W-:-:S05]  /*1310*/  FMUL R9, R4, R23 ;  /* 0x0000001704097220 */ /* 0x000fca0000400000 */
[----:B------:R-:W-:Y:S02]  /*1320*/  @!P3 F2FP.F16.F32.PACK_AB R9, R9, R2 ;  /* 0x000000020909b23e */ /* 0x000fe400000000ff */
[----:B------:R-:W-:Y:S02]  /*1330*/  MOV R2, R22 ;  /* 0x0000001600027202 */ /* 0x000fe40000000f00 */
[----:B0-----:R-:W-:-:S04]  /*1340*/  @!P3 LEA R4, P0, R5, R20, 0x1 ;  /* 0x000000140504b211 */ /* 0x001fc800078008ff */
[----:B------:R-:W-:-:S05]  /*1350*/  @!P3 LEA.HI.X R5, R5, R21, R10, 0x1, P0 ;  /* 0x000000150505b211 */ /* 0x000fca00000f0c0a */
[----:B------:R0:W-:Y:S04]  /*1360*/  @!P3 STG.E desc[UR8][R4.64], R9 ;  /* 0x000000090400b986 */ /* 0x0001e8000c101908 */
.L_x_5:
[----:B------:R-:W-:-:S13]  /*1370*/  ISETP.NE.AND P0, PT, R3, R22, PT ;  /* 0x000000160300720c */ /* 0x000fda0003f05270 */
[----:B------:R-:W-:Y:S05]  /*1380*/  @!P0 EXIT ;  /* 0x000000000000894d */ /* 0x000fea0003800000 */
[----:B------:R-:W1:Y:S01]  /*1390*/  LDCU UR4, c[0x0][0x3b4] ;  /* 0x00007680ff0477ac */ /* 0x000e620008000800 */
[----:B0-----:R-:W0:Y:S01]  /*13a0*/  LDC R5, c[0x0][0x3b4] ;  /* 0x0000ed00ff057b82 */ /* 0x001e220000000800 */
[C---:B------:R-:W-:Y:S01]  /*13b0*/  IMAD.IADD R3, R2.reuse, 0x1, -R3 ;  /* 0x0000000102037824 */ /* 0x040fe200078e0a03 */
[----:B------:R-:W2:Y:S01]  /*13c0*/  LDCU UR5, c[0x0][0x3b4] ;  /* 0x00007680ff0577ac */ /* 0x000ea20008000800 */
[----:B------:R-:W3:Y:S01]  /*13d0*/  LDCU.64 UR6, c[0x0][0x388] ;  /* 0x00007100ff0677ac */ /* 0x000ee20008000a00 */
[----:B-1----:R-:W-:-:S05]  /*13e0*/  IMAD R4, R2, UR4, RZ ;  /* 0x0000000402047c24 */ /* 0x002fca000f8e02ff */
[----:B--23--:R-:W-:-:S07]  /*13f0*/  IADD3 R2, PT, PT, R4, UR4, RZ ;  /* 0x0000000404027c10 */ /* 0x00cfce000fffe0ff */
.L_x_28:
[----:B------:R-:W-:Y:S02]  /*1400*/  ISETP.GE.AND P3, PT, R12, UR5, PT ;  /* 0x000000050c007c0c */ /* 0x000fe4000bf66270 */
[----:B-1----:R-:W-:-:S04]  /*1410*/  IADD3 R9, P0, PT, R4, R18, RZ ;  /* 0x0000001204097210 */ /* 0x002fc80007f1e0ff */
[----:B------:R-:W-:-:S07]  /*1420*/  LEA.HI.X.SX32 R10, R4, R7, 0x1, P0 ;  /* 0x00000007040a7211 */ /* 0x000fce00000f0eff */
[----:B------:R-:W1:Y:S02]  /*1430*/  @!P3 LDC.64 R20, c[0x0][0x388] ;  /* 0x0000e200ff14bb82 */ /* 0x000e640000000a00 */
[----:B-1----:R-:W-:-:S04]  /*1440*/  @!P3 LEA R20, P0, R9, R20, 0x1 ;  /* 0x000000140914b211 */ /* 0x002fc800078008ff */
[----:B------:R-:W-:-:S05]  /*1450*/  @!P3 LEA.HI.X R21, R9, R21, R10, 0x1, P0 ;  /* 0x000000150915b211 */ /* 0x000fca00000f0c0a */
[----:B------:R-:W2:Y:S01]  /*1460*/  @!P3 LDG.E R20, desc[UR8][R20.64] ;  /* 0x000000081414b981 */ /* 0x000ea2000c1e1900 */
[----:B------:R-:W-:Y:S01]  /*1470*/  PRMT R0, RZ, 0x7610, R0 ;  /* 0x00007610ff007816 */ /* 0x000fe20000000000 */
[----:B------:R-:W-:Y:S01]  /*1480*/  IMAD.MOV.U32 R23, RZ, RZ, 0x3bbb989d ;  /* 0x3bbb989dff177424 */ /* 0x000fe200078e00ff */
[----:B------:R-:W-:Y:S01]  /*1490*/  BSSY.RECONVERGENT B0, `(.L_x_14) ;  /* 0x0000023000007945 */ /* 0x000fe20003800200 */
[----:B------:R-:W-:-:S05]  /*14a0*/  VIADD R3, R3, 0x2 ;  /* 0x0000000203037836 */ /* 0x000fca0000000000 */
[----:B------:R-:W-:Y:S02]  /*14b0*/  ISETP.NE.AND P4, PT, R3, RZ, PT ;  /* 0x000000ff0300720c */ /* 0x000fe40003f85270 */
[----:B--2---:R-:W-:-:S05]  /*14c0*/  @!P3 PRMT R0, R20, 0x7610, R0 ;  /* 0x000076101400b816 */ /* 0x004fca0000000000 */
[----:B------:R-:W-:-:S05]  /*14d0*/  HADD2.F32 R11, -RZ, R0.H0_H0 ;  /* 0x20000000ff0b7230 */ /* 0x000fca0000004100 */
[----:B------:R-:W-:-:S04]  /*14e0*/  FADD R11, -R8, R11 ;  /* 0x0000000b080b7221 */ /* 0x000fc80000000100 */
[----:B------:R-:W-:-:S04]  /*14f0*/  FMUL R11, R11, R6 ;  /* 0x000000060b0b7220 */ /* 0x000fc80000400000 */
[----:B-----5:R-:W-:Y:S01]  /*1500*/  FFMA R22, R14, R11, R16 ;  /* 0x0000000b0e167223 */ /* 0x020fe20000000010 */
[----:B------:R-:W-:-:S03]  /*1510*/  HFMA2 R11, -RZ, RZ, 3.7421875, 0 ;  /* 0x437c0000ff0b7431 */ /* 0x000fc600000001ff */
[----:B------:R-:W-:-:S04]  /*1520*/  FFMA.SAT R0, R22, -R23, 0.5 ;  /* 0x3f00000016007423 */ /* 0x000fc80000002817 */
[----:B------:R-:W-:-:S04]  /*1530*/  FFMA.RM R0, R0, R11, 12582913 ;  /* 0x4b40000100007423 */ /* 0x000fc8000000400b */
[----:B------:R-:W-:-:S04]  /*1540*/  FADD R11, R0, -12583039 ;  /* 0xcb40007f000b7421 */ /* 0x000fc80000000000 */
[----:B------:R-:W-:-:S04]  /*1550*/  FFMA R11, R22, -1.4426950216293334961, -R11 ;  /* 0xbfb8aa3b160b7823 */ /* 0x000fc8000000080b */
[----:B------:R-:W-:Y:S01]  /*1560*/  FFMA R21, R22, -1.925963033500011079e-08, R11 ;  /* 0xb2a5706016157823 */ /* 0x000fe2000000000b */
[----:B------:R-:W-:Y:S01]  /*1570*/  IMAD.SHL.U32 R11, R0, 0x800000, RZ ;  /* 0x00800000000b7824 */ /* 0x000fe200078e00ff */
[----:B------:R-:W-:Y:S02]  /*1580*/  PRMT R0, RZ, 0x7610, R0 ;  /* 0x00007610ff007816 */ /* 0x000fe40000000000 */
[----:B------:R-:W1:Y:S02]  /*1590*/  MUFU.EX2 R24, R21 ;  /* 0x0000001500187308 */ /* 0x000e640000000800 */
[----:B------:R-:W-:Y:S01]  /*15a0*/  @!P3 PRMT R0, R20, 0x7632, R0 ;  /* 0x000076321400b816 */ /* 0x000fe20000000000 */
[----:B-1----:R-:W-:-:S04]  /*15b0*/  FFMA R24, R11, R24, 1 ;  /* 0x3f8000000b187423 */ /* 0x002fc80000000018 */
[----:B------:R-:W-:Y:S01]  /*15c0*/  HADD2.F32 R11, -RZ, R0.H0_H0 ;  /* 0x20000000ff0b7230 */ /* 0x000fe20000004100 */
[----:B------:R-:W-:-:S04]  /*15d0*/  IADD3 R20, PT, PT, R24, 0x1800000, RZ ;  /* 0x0180000018147810 */ /* 0x000fc80007ffe0ff */
[----:B------:R-:W-:Y:S01]  /*15e0*/  FADD R11, -R8, R11 ;  /* 0x0000000b080b7221 */ /* 0x000fe20000000100 */
[----:B------:R-:W-:-:S03]  /*15f0*/  LOP3.LUT R20, R20, 0x7f800000, RZ, 0xc0, !PT ;  /* 0x7f80000014147812 */ /* 0x000fc600078ec0ff */
[----:B------:R-:W-:Y:S01]  /*1600*/  FMUL R0, R11, R6 ;  /* 0x000000060b007220 */ /* 0x000fe20000400000 */
[----:B------:R-:W-:-:S03]  /*1610*/  ISETP.GT.U32.AND P0, PT, R20, 0x1ffffff, PT ;  /* 0x01ffffff1400780c */ /* 0x000fc60003f04070 */
[----:B------:R-:W-:-:S10]  /*1620*/  FFMA R11, R15, R0, R17 ;  /* 0x000000000f0b7223 */ /* 0x000fd40000000011 */
[----:B------:R-:W-:Y:S05]  /*1630*/  @P0 BRA `(.L_x_15) ;  /* 0x0000000000100947 */ /* 0x000fea0003800000 */
[----:B------:R-:W-:Y:S02]  /*1640*/  MOV R0, R24 ;  /* 0x0000001800007202 */ /* 0x000fe40000000f00 */
[----:B------:R-:W-:-:S07]  /*1650*/  MOV R20, 0x1670 ;  /* 0x0000167000147802 */ /* 0x000fce0000000f00 */
[----:B0-----:R-:W-:Y:S05]  /*1660*/  CALL.REL.NOINC `($__internal_0_$__cuda_sm20_rcp_rn_f32_slowpath) ;  /* 0x0000000400cc7944 */ /* 0x001fea0003c00000 */
[----:B------:R-:W-:Y:S05]  /*1670*/  BRA `(.L_x_16) ;  /* 0x0000000000107947 */ /* 0x000fea0003800000 */
.L_x_15:
[----:B------:R-:W1:Y:S02]  /*1680*/  MUFU.RCP R23, R24 ;  /* 0x0000001800177308 */ /* 0x000e640000001000 */
[----:B-1----:R-:W-:-:S04]  /*1690*/  FFMA R0, R24, R23, -1 ;  /* 0xbf80000018007423 */ /* 0x002fc80000000017 */
[----:B------:R-:W-:-:S04]  /*16a0*/  FADD.FTZ R0, -R0, -RZ ;  /* 0x800000ff00007221 */ /* 0x000fc80000010100 */
[----:B------:R-:W-:-:S07]  /*16b0*/  FFMA R23, R23, R0, R23 ;  /* 0x0000000017177223 */ /* 0x000fce0000000017 */
.L_x_16:
[----:B------:R-:W-:Y:S05]  /*16c0*/  BSYNC.RECONVERGENT B0 ;  /* 0x0000000000007941 */ /* 0x000fea0003800200 */
.L_x_14:
[----:B------:R-:W-:Y:S01]  /*16d0*/  IMAD.MOV.U32 R0, RZ, RZ, 0x3bbb989d ;  /* 0x3bbb989dff007424 */ /* 0x000fe200078e00ff */
[----:B------:R-:W-:Y:S01]  /*16e0*/  MOV R21, 0x437c0000 ;  /* 0x437c000000157802 */ /* 0x000fe20000000f00 */
[----:B------:R-:W-:Y:S01]  /*16f0*/  BSSY.RECONVERGENT B0, `(.L_x_17) ;  /* 0x0000016000007945 */ /* 0x000fe20003800200 */
[----:B------:R-:W-:Y:S01]  /*1700*/  FMUL R22, R22, R23 ;  /* 0x0000001716167220 */ /* 0x000fe20000400000 */
[----:B------:R-:W-:-:S04]  /*1710*/  FFMA.SAT R0, R11, -R0, 0.5 ;  /* 0x3f0000000b007423 */ /* 0x000fc80000002800 */
[----:B------:R-:W-:-:S04]  /*1720*/  FFMA.RM R0, R0, R21, 12582913 ;  /* 0x4b40000100007423 */ /* 0x000fc80000004015 */
[C---:B------:R-:W-:Y:S01]  /*1730*/  FADD R20, R0.reuse, -12583039 ;  /* 0xcb40007f00147421 */ /* 0x040fe20000000000 */
[----:B------:R-:W-:-:S03]  /*1740*/  SHF.L.U32 R0, R0, 0x17, RZ ;  /* 0x0000001700007819 */ /* 0x000fc600000006ff */
[----:B------:R-:W-:-:S04]  /*1750*/  FFMA R20, R11, -1.4426950216293334961, -R20 ;  /* 0xbfb8aa3b0b147823 */ /* 0x000fc80000000814 */
[----:B------:R-:W-:-:S04]  /*1760*/  FFMA R20, R11, -1.925963033500011079e-08, R20 ;  /* 0xb2a570600b147823 */ /* 0x000fc80000000014 */
[----:B------:R-:W1:Y:S02]  /*1770*/  MUFU.EX2 R21, R20 ;  /* 0x0000001400157308 */ /* 0x000e640000000800 */
[----:B-1----:R-:W-:-:S04]  /*1780*/  FFMA R24, R0, R21, 1 ;  /* 0x3f80000000187423 */ /* 0x002fc80000000015 */
[----:B------:R-:W-:-:S05]  /*1790*/  VIADD R0, R24, 0x1800000 ;  /* 0x0180000018007836 */ /* 0x000fca0000000000 */
[----:B------:R-:W-:-:S04]  /*17a0*/  LOP3.LUT R0, R0, 0x7f800000, RZ, 0xc0, !PT ;  /* 0x7f80000000007812 */ /* 0x000fc800078ec0ff */
[----:B------:R-:W-:-:S13]  /*17b0*/  ISETP.GT.U32.AND P0, PT, R0, 0x1ffffff, PT ;  /* 0x01ffffff0000780c */ /* 0x000fda0003f04070 */
[----:B------:R-:W-:Y:S05]  /*17c0*/  @P0 BRA `(.L_x_18) ;  /* 0x0000000000100947 */ /* 0x000fea0003800000 */
[----:B------:R-:W-:Y:S02]  /*17d0*/  MOV R0, R24 ;  /* 0x0000001800007202 */ /* 0x000fe40000000f00 */
[----:B------:R-:W-:-:S07]  /*17e0*/  MOV R20, 0x1800 ;  /* 0x0000180000147802 */ /* 0x000fce0000000f00 */
[----:B0-----:R-:W-:Y:S05]  /*17f0*/  CALL.REL.NOINC `($__internal_0_$__cuda_sm20_rcp_rn_f32_slowpath) ;  /* 0x0000000400687944 */ /* 0x001fea0003c00000 */
[----:B------:R-:W-:Y:S05]  /*1800*/  BRA `(.L_x_19) ;  /* 0x0000000000107947 */ /* 0x000fea0003800000 */
.L_x_18:
[----:B------:R-:W1:Y:S02]  /*1810*/  MUFU.RCP R23, R24 ;  /* 0x0000001800177308 */ /* 0x000e640000001000 */
[----:B-1----:R-:W-:-:S04]  /*1820*/  FFMA R0, R24, R23, -1 ;  /* 0xbf80000018007423 */ /* 0x002fc80000000017 */
[----:B------:R-:W-:-:S04]  /*1830*/  FADD.FTZ R0, -R0, -RZ ;  /* 0x800000ff00007221 */ /* 0x000fc80000010100 */
[----:B------:R-:W-:-:S07]  /*1840*/  FFMA R23, R23, R0, R23 ;  /* 0x0000000017177223 */ /* 0x000fce0000000017 */
.L_x_19:
[----:B------:R-:W-:Y:S05]  /*1850*/  BSYNC.RECONVERGENT B0 ;  /* 0x0000000000007941 */ /* 0x000fea0003800200 */
.L_x_17:
[----:B------:R-:W1:Y:S01]  /*1860*/  @!P3 LDC.64 R20, c[0x0][0x380] ;  /* 0x0000e000ff14bb82 */ /* 0x000e620000000a00 */
[----:B------:R-:W-:Y:S01]  /*1870*/  FMUL R11, R11, R23 ;  /* 0x000000170b0b7220 */ /* 0x000fe20000400000 */
[----:B------:R-:W-:Y:S01]  /*1880*/  ISETP.GE.AND P5, PT, R12, UR5, PT ;  /* 0x000000050c007c0c */ /* 0x000fe2000bfa6270 */
[----:B------:R-:W-:Y:S01]  /*1890*/  BSSY.RECONVERGENT B0, `(.L_x_20) ;  /* 0x000000d000007945 */ /* 0x000fe20003800200 */
[----:B------:R-:W-:Y:S02]  /*18a0*/  PRMT R0, RZ, 0x5410, RZ ;  /* 0x00005410ff007816 */ /* 0x000fe400000000ff */
[----:B------:R-:W-:Y:S02]  /*18b0*/  @!P3 F2FP.F16.F32.PACK_AB R11, R11, R22 ;  /* 0x000000160b0bb23e */ /* 0x000fe400000000ff */
[----:B-1----:R-:W-:-:S04]  /*18c0*/  @!P3 LEA R20, P0, R9, R20, 0x1 ;  /* 0x000000140914b211 */ /* 0x002fc800078008ff */
[----:B------:R-:W-:Y:S02]  /*18d0*/  @!P3 LEA.HI.X R21, R9, R21, R10, 0x1, P0 ;  /* 0x000000150915b211 */ /* 0x000fe400000f0c0a */
[----:B------:R-:W-:-:S03]  /*18e0*/  IADD3 R9, P0, PT, R2, R18, RZ ;  /* 0x0000001202097210 */ /* 0x000fc60007f1e0ff */
[----:B------:R1:W-:Y:S01]  /*18f0*/  @!P3 STG.E desc[UR8][R20.64], R11 ;  /* 0x0000000b1400b986 */ /* 0x0003e2000c101908 */
[----:B------:R-:W-:Y:S01]  /*1900*/  LEA.HI.X.SX32 R10, R2, R7, 0x1, P0 ;  /* 0x00000007020a7211 */ /* 0x000fe200000f0eff */
[----:B------:R-:W-:Y:S08]  /*1910*/  @P5 BRA `(.L_x_21) ;  /* 0x0000000000105947 */ /* 0x000ff00003800000 */
[----:B-1----:R-:W-:-:S04]  /*1920*/  LEA R20, P0, R9, UR6, 0x1 ;  /* 0x0000000609147c11 */ /* 0x002fc8000f8008ff */
[----:B------:R-:W-:-:S05]  /*1930*/  LEA.HI.X R21, R9, UR7, R10, 0x1, P0 ;  /* 0x0000000709157c11 */ /* 0x000fca00080f0c0a */
[----:B------:R-:W2:Y:S02]  /*1940*/  LDG.E R20, desc[UR8][R20.64] ;  /* 0x0000000814147981 */ /* 0x000ea4000c1e1900 */
[----:B--2---:R-:W-:-:S07]  /*1950*/  PRMT R0, R20, 0x5432, R20 ;  /* 0x0000543214007816 */ /* 0x004fce0000000014 */
.L_x_21:
[----:B------:R-:W-:Y:S05]  /*1960*/  BSYNC.RECONVERGENT B0 ;  /* 0x0000000000007941 */ /* 0x000fea0003800200 */
.L_x_20:
[----:B-1----:R-:W-:Y:S02]  /*1970*/  HADD2.F32 R11, -RZ, R0.H1_H1 ;  /* 0x30000000ff0b7230 */ /* 0x002fe40000004100 */
[----:B------:R-:W-:Y:S02]  /*1980*/  HFMA2 R21, -RZ, RZ, 0.96630859375, -0.0022525787353515625 ;  /* 0x3bbb989dff157431 */ /* 0x000fe400000001ff */
[----:B------:R-:W-:Y:S01]  /*1990*/  IMAD.MOV.U32 R20, RZ, RZ, 0x437c0000 ;  /* 0x437c0000ff147424 */ /* 0x000fe200078e00ff */
[----:B------:R-:W-:Y:S01]  /*19a0*/  BSSY.RECONVERGENT B0, `(.L_x_22) ;  /* 0x000001c000007945 */ /* 0x000fe20003800200 */
[----:B------:R-:W-:-:S04]  /*19b0*/  FADD R11, -R8, R11 ;  /* 0x0000000b080b7221 */ /* 0x000fc80000000100 */
[----:B------:R-:W-:-:S04]  /*19c0*/  FMUL R11, R11, R6 ;  /* 0x000000060b0b7220 */ /* 0x000fc80000400000 */
[----:B------:R-:W-:-:S04]  /*19d0*/  FFMA R22, R14, R11, R16 ;  /* 0x0000000b0e167223 */ /* 0x000fc80000000010 */
[----:B------:R-:W-:-:S04]  /*19e0*/  FFMA.SAT R11, R22, -R21, 0.5 ;  /* 0x3f000000160b7423 */ /* 0x000fc80000002815 */
[----:B------:R-:W-:-:S04]  /*19f0*/  FFMA.RM R11, R11, R20, 12582913 ;  /* 0x4b4000010b0b7423 */ /* 0x000fc80000004014 */
[C---:B------:R-:W-:Y:S01]  /*1a00*/  FADD R21, R11.reuse, -12583039 ;  /* 0xcb40007f0b157421 */ /* 0x040fe20000000000 */
[----:B------:R-:W-:-:S03]  /*1a10*/  SHF.L.U32 R11, R11, 0x17, RZ ;  /* 0x000000170b0b7819 */ /* 0x000fc600000006ff */
[----:B------:R-:W-:-:S04]  /*1a20*/  FFMA R21, R22, -1.4426950216293334961, -R21 ;  /* 0xbfb8aa3b16157823 */ /* 0x000fc80000000815 */
[----:B------:R-:W-:-:S04]  /*1a30*/  FFMA R21, R22, -1.925963033500011079e-08, R21 ;  /* 0xb2a5706016157823 */ /* 0x000fc80000000015 */
[----:B------:R-:W1:Y:S02]  /*1a40*/  MUFU.EX2 R20, R21 ;  /* 0x0000001500147308 */ /* 0x000e640000000800 */
[----:B-1----:R-:W-:Y:S01]  /*1a50*/  FFMA R24, R11, R20, 1 ;  /* 0x3f8000000b187423 */ /* 0x002fe20000000014 */
[----:B------:R-:W-:-:S04]  /*1a60*/  HADD2.F32 R11, -RZ, R0.H0_H0 ;  /* 0x20000000ff0b7230 */ /* 0x000fc80000004100 */
[----:B------:R-:W-:Y:S01]  /*1a70*/  IADD3 R20, PT, PT, R24, 0x1800000, RZ ;  /* 0x0180000018147810 */ /* 0x000fe20007ffe0ff */
[----:B------:R-:W-:-:S03]  /*1a80*/  FADD R11, -R8, R11 ;  /* 0x0000000b080b7221 */ /* 0x000fc60000000100 */
[----:B------:R-:W-:Y:S01]  /*1a90*/  LOP3.LUT R20, R20, 0x7f800000, RZ, 0xc0, !PT ;  /* 0x7f80000014147812 */ /* 0x000fe200078ec0ff */
[----:B------:R-:W-:-:S03]  /*1aa0*/  FMUL R0, R11, R6 ;  /* 0x000000060b007220 */ /* 0x000fc60000400000 */
[----:B------:R-:W-:Y:S01]  /*1ab0*/  ISETP.GT.U32.AND P0, PT, R20, 0x1ffffff, PT ;  /* 0x01ffffff1400780c */ /* 0x000fe20003f04070 */
[----:B------:R-:W-:-:S12]  /*1ac0*/  FFMA R11, R15, R0, R17 ;  /* 0x000000000f0b7223 */ /* 0x000fd80000000011 */
[----:B------:R-:W-:Y:S05]  /*1ad0*/  @P0 BRA `(.L_x_23) ;  /* 0x0000000000100947 */ /* 0x000fea0003800000 */
[----:B------:R-:W-:Y:S01]  /*1ae0*/  IMAD.MOV.U32 R0, RZ, RZ, R24 ;  /* 0x000000ffff007224 */ /* 0x000fe200078e0018 */
[----:B------:R-:W-:-:S07]  /*1af0*/  MOV R20, 0x1b10 ;  /* 0x00001b1000147802 */ /* 0x000fce0000000f00 */
[----:B0-----:R-:W-:Y:S05]  /*1b00*/  CALL.REL.NOINC `($__internal_0_$__cuda_sm20_rcp_rn_f32_slowpath) ;  /* 0x0000000000a47944 */ /* 0x001fea0003c00000 */
[----:B------:R-:W-:Y:S05]  /*1b10*/  BRA `(.L_x_24) ;  /* 0x0000000000107947 */ /* 0x000fea0003800000 */
.L_x_23:
[----:B------:R-:W1:Y:S02]  /*1b20*/  MUFU.RCP R23, R24 ;  /* 0x0000001800177308 */ /* 0x000e640000001000 */
[----:B-1----:R-:W-:-:S04]  /*1b30*/  FFMA R0, R24, R23, -1 ;  /* 0xbf80000018007423 */ /* 0x002fc80000000017 */
[----:B------:R-:W-:-:S04]  /*1b40*/  FADD.FTZ R0, -R0, -RZ ;  /* 0x800000ff00007221 */ /* 0x000fc80000010100 */
[----:B------:R-:W-:-:S07]  /*1b50*/  FFMA R23, R23, R0, R23 ;  /* 0x0000000017177223 */ /* 0x000fce0000000017 */
.L_x_24:
[----:B------:R-:W-:Y:S05]  /*1b60*/  BSYNC.RECONVERGENT B0 ;  /* 0x0000000000007941 */ /* 0x000fea0003800200 */
.L_x_22:
[----:B------:R-:W-:Y:S01]  /*1b70*/  HFMA2 R21, -RZ, RZ, 3.7421875, 0 ;  /* 0x437c0000ff157431 */ /* 0x000fe200000001ff */
[----:B------:R-:W-:Y:S01]  /*1b80*/  MOV R0, 0x3bbb989d ;  /* 0x3bbb989d00007802 */ /* 0x000fe20000000f00 */
[----:B------:R-:W-:Y:S01]  /*1b90*/  BSSY.RECONVERGENT B0, `(.L_x_25) ;  /* 0x0000016000007945 */ /* 0x000fe20003800200 */
[----:B------:R-:W-:-:S03]  /*1ba0*/  FMUL R22, R22, R23 ;  /* 0x0000001716167220 */ /* 0x000fc60000400000 */
[----:B------:R-:W-:-:S04]  /*1bb0*/  FFMA.SAT R0, R11, -R0, 0.5 ;  /* 0x3f0000000b007423 */ /* 0x000fc80000002800 */
[----:B------:R-:W-:-:S04]  /*1bc0*/  FFMA.RM R0, R0, R21, 12582913 ;  /* 0x4b40000100007423 */ /* 0x000fc80000004015 */
[C---:B------:R-:W-:Y:S01]  /*1bd0*/  FADD R20, R0.reuse, -12583039 ;  /* 0xcb40007f00147421 */ /* 0x040fe20000000000 */
[----:B------:R-:W-:-:S03]  /*1be0*/  IMAD.SHL.U32 R0, R0, 0x800000, RZ ;  /* 0x0080000000007824 */ /* 0x000fc600078e00ff */
[----:B------:R-:W-:-:S04]  /*1bf0*/  FFMA R20, R11, -1.4426950216293334961, -R20 ;  /* 0xbfb8aa3b0b147823 */ /* 0x000fc80000000814 */
[----:B------:R-:W-:-:S04]  /*1c00*/  FFMA R20, R11, -1.925963033500011079e-08, R20 ;  /* 0xb2a570600b147823 */ /* 0x000fc80000000014 */
[----:B------:R-:W1:Y:S02]  /*1c10*/  MUFU.EX2 R21, R20 ;  /* 0x0000001400157308 */ /* 0x000e640000000800 */
[----:B-1----:R-:W-:-:S05]  /*1c20*/  FFMA R24, R0, R21, 1 ;  /* 0x3f80000000187423 */ /* 0x002fca0000000015 */
[----:B------:R-:W-:-:S04]  /*1c30*/  IADD3 R0, PT, PT, R24, 0x1800000, RZ ;  /* 0x0180000018007810 */ /* 0x000fc80007ffe0ff */
[----:B------:R-:W-:-:S04]  /*1c40*/  LOP3.LUT R0, R0, 0x7f800000, RZ, 0xc0, !PT ;  /* 0x7f80000000007812 */ /* 0x000fc800078ec0ff */
[----:B------:R-:W-:-:S13]  /*1c50*/  ISETP.GT.U32.AND P0, PT, R0, 0x1ffffff, PT ;  /* 0x01ffffff0000780c */ /* 0x000fda0003f04070 */
[----:B------:R-:W-:Y:S05]  /*1c60*/  @P0 BRA `(.L_x_26) ;  /* 0x0000000000100947 */ /* 0x000fea0003800000 */
[----:B------:R-:W-:Y:S02]  /*1c70*/  MOV R0, R24 ;  /* 0x0000001800007202 */ /* 0x000fe40000000f00 */
[----:B------:R-:W-:-:S07]  /*1c80*/  MOV R20, 0x1ca0 ;  /* 0x00001ca000147802 */ /* 0x000fce0000000f00 */
[----:B0-----:R-:W-:Y:S05]  /*1c90*/  CALL.REL.NOINC `($__internal_0_$__cuda_sm20_rcp_rn_f32_slowpath) ;  /* 0x0000000000407944 */ /* 0x001fea0003c00000 */
[----:B------:R-:W-:Y:S05]  /*1ca0*/  BRA `(.L_x_27) ;  /* 0x0000000000107947 */ /* 0x000fea0003800000 */
.L_x_26:
[----:B------:R-:W1:Y:S02]  /*1cb0*/  MUFU.RCP R23, R24 ;  /* 0x0000001800177308 */ /* 0x000e640000001000 */
[----:B-1----:R-:W-:-:S04]  /*1cc0*/  FFMA R0, R24, R23, -1 ;  /* 0xbf80000018007423 */ /* 0x002fc80000000017 */
[----:B------:R-:W-:-:S04]  /*1cd0*/  FADD.FTZ R0, -R0, -RZ ;  /* 0x800000ff00007221 */ /* 0x000fc80000010100 */
[----:B------:R-:W-:-:S07]  /*1ce0*/  FFMA R23, R23, R0, R23 ;  /* 0x0000000017177223 */ /* 0x000fce0000000017 */
.L_x_27:
[----:B------:R-:W-:Y:S05]  /*1cf0*/  BSYNC.RECONVERGENT B0 ;  /* 0x0000000000007941 */ /* 0x000fea0003800200 */
.L_x_25:
[----:B------:R-:W1:Y:S01]  /*1d00*/  @!P5 LDC.64 R20, c[0x0][0x380] ;  /* 0x0000e000ff14db82 */ /* 0x000e620000000a00 */
[----:B------:R-:W-:Y:S01]  /*1d10*/  FMUL R23, R11, R23 ;  /* 0x000000170b177220 */ /* 0x000fe20000400000 */
[C---:B0-----:R-:W-:Y:S01]  /*1d20*/  IMAD R2, R5.reuse, 0x2, R2 ;  /* 0x0000000205027824 */ /* 0x041fe200078e0202 */
[----:B------:R-:W-:Y:S02]  /*1d30*/  LEA R4, R5, R4, 0x1 ;  /* 0x0000000405047211 */ /* 0x000fe400078e08ff */
[----:B-1----:R-:W-:-:S04]  /*1d40*/  @!P5 LEA R20, P0, R9, R20, 0x1 ;  /* 0x000000140914d211 */ /* 0x002fc800078008ff */
[----:B------:R-:W-:Y:S02]  /*1d50*/  @!P5 LEA.HI.X R21, R9, R21, R10, 0x1, P0 ;  /* 0x000000150915d211 */ /* 0x000fe400000f0c0a */
[----:B------:R-:W-:-:S05]  /*1d60*/  @!P5 F2FP.F16.F32.PACK_AB R9, R23, R22 ;  /* 0x000000161709d23e */ /* 0x000fca00000000ff */
[----:B------:R1:W-:Y:S01]  /*1d70*/  @!P5 STG.E desc[UR8][R20.64], R9 ;  /* 0x000000091400d986 */ /* 0x0003e2000c101908 */
[----:B------:R-:W-:Y:S05]  /*1d80*/  @P4 BRA `(.L_x_28) ;  /* 0xfffffff4009c4947 */ /* 0x000fea000383ffff */
[----:B------:R-:W-:Y:S05]  /*1d90*/  EXIT ;  /* 0x000000000000794d */ /* 0x000fea0003800000 */
        .weak           $__internal_0_$__cuda_sm20_rcp_rn_f32_slowpath
        .type           $__internal_0_$__cuda_sm20_rcp_rn_f32_slowpath,@function
        .size           $__internal_0_$__cuda_sm20_rcp_rn_f32_slowpath,(.L_x_249 - $__internal_0_$__cuda_sm20_rcp_rn_f32_slowpath)
$__internal_0_$__cuda_sm20_rcp_rn_f32_slowpath:
[----:B------:R-:W-:Y:S01]  /*1da0*/  SHF.L.U32 R21, R0, 0x1, RZ ;  /* 0x0000000100157819 */ /* 0x000fe200000006ff */
[----:B------:R-:W-:Y:S03]  /*1db0*/  BSSY.RECONVERGENT B1, `(.L_x_29) ;  /* 0x0000030000017945 */ /* 0x000fe60003800200 */
[----:B------:R-:W-:-:S04]  /*1dc0*/  SHF.R.U32.HI R21, RZ, 0x18, R21 ;  /* 0x00000018ff157819 */ /* 0x000fc80000011615 */
[----:B------:R-:W-:-:S13]  /*1dd0*/  ISETP.NE.U32.AND P0, PT, R21, RZ, PT ;  /* 0x000000ff1500720c */ /* 0x000fda0003f05070 */
[----:B------:R-:W-:Y:S05]  /*1de0*/  @P0 BRA `(.L_x_30) ;  /* 0x0000000000280947 */ /* 0x000fea0003800000 */
[----:B------:R-:W-:-:S05]  /*1df0*/  IMAD.SHL.U32 R21, R0, 0x2, RZ ;  /* 0x0000000200157824 */ /* 0x000fca00078e00ff */
[----:B------:R-:W-:-:S13]  /*1e00*/  ISETP.NE.AND P0, PT, R21, RZ, PT ;  /* 0x000000ff1500720c */ /* 0x000fda0003f05270 */
[----:B------:R-:W-:Y:S01]  /*1e10*/  @P0 FFMA R24, R0, 1.84467440737095516160e+19, RZ ;  /* 0x5f80000000180823 */ /* 0x000fe200000000ff */
[----:B------:R-:W-:Y:S08]  /*1e20*/  @!P0 MUFU.RCP R23, R0 ;  /* 0x0000000000178308 */ /* 0x000ff00000001000 */
[----:B------:R-:W0:Y:S02]  /*1e30*/  @P0 MUFU.RCP R21, R24 ;  /* 0x0000001800150308 */ /* 0x000e240000001000 */
[----:B0-----:R-:W-:-:S04]  /*1e40*/  @P0 FFMA R26, R24, R21, -1 ;  /* 0xbf800000181a0423 */ /* 0x001fc80000000015 */
[----:B------:R-:W-:-:S04]  /*1e50*/  @P0 FADD.FTZ R26, -R26, -RZ ;  /* 0x800000ff1a1a0221 */ /* 0x000fc80000010100 */
[----:B------:R-:W-:-:S04]  /*1e60*/  @P0 FFMA R26, R21, R26, R21 ;  /* 0x0000001a151a0223 */ /* 0x000fc80000000015 */
[----:B------:R-:W-:Y:S01]  /*1e70*/  @P0 FFMA R23, R26, 1.84467440737095516160e+19, RZ ;  /* 0x5f8000001a170823 */ /* 0x000fe200000000ff */
[----:B------:R-:W-:Y:S06]  /*1e80*/  BRA `(.L_x_31) ;  /* 0x0000000000887947 */ /* 0x000fec0003800000 */
.L_x_30:
[----:B------:R-:W-:-:S04]  /*1e90*/  IADD3 R23, PT, PT, R21, -0xfd, RZ ;  /* 0xffffff0315177810 */ /* 0x000fc80007ffe0ff */
[----:B------:R-:W-:-:S13]  /*1ea0*/  ISETP.GT.U32.AND P0, PT, R23, 0x1, PT ;  /* 0x000000011700780c */ /* 0x000fda0003f04070 */
[----:B------:R-:W-:Y:S05]  /*1eb0*/  @P0 BRA `(.L_x_32) ;  /* 0x0000000000780947 */ /* 0x000fea0003800000 */
[----:B------:R-:W-:-:S04]  /*1ec0*/  LOP3.LUT R29, R0, 0x7fffff, RZ, 0xc0, !PT ;  /* 0x007fffff001d7812 */ /* 0x000fc800078ec0ff */
[----:B------:R-:W-:-:S04]  /*1ed0*/  LOP3.LUT R29, R29, 0x3f800000, RZ, 0xfc, !PT ;  /* 0x3f8000001d1d7812 */ /* 0x000fc800078efcff */
[----:B------:R-:W0:Y:S02]  /*1ee0*/  MUFU.RCP R26, R29 ;  /* 0x0000001d001a7308 */ /* 0x000e240000001000 */
[----:B0-----:R-:W-:-:S04]  /*1ef0*/  FFMA R25, R29, R26, -1 ;  /* 0xbf8000001d197423 */ /* 0x001fc8000000001a */
[----:B------:R-:W-:-:S04]  /*1f00*/  FADD.FTZ R25, -R25, -RZ ;  /* 0x800000ff19197221 */ /* 0x000fc80000010100 */
[CCC-:B------:R-:W-:Y:S01]  /*1f10*/  FFMA.RM R24, R26.reuse, R25.reuse, R26.reuse ;  /* 0x000000191a187223 */ /* 0x1c0fe2000000401a */
[----:B------:R-:W-:Y:S01]  /*1f20*/  FFMA.RP R25, R26, R25, R26 ;  /* 0x000000191a197223 */ /* 0x000fe2000000801a */
[----:B------:R-:W-:-:S03]  /*1f30*/  MOV R26, 0x3 ;  /* 0x00000003001a7802 */ /* 0x000fc60000000f00 */
[C---:B------:R-:W-:Y:S02]  /*1f40*/  LOP3.LUT R27, R24.reuse, 0x7fffff, RZ, 0xc0, !PT ;  /* 0x007fffff181b7812 */ /* 0x040fe400078ec0ff */
[----:B------:R-:W-:Y:S02]  /*1f50*/  FSETP.NEU.FTZ.AND P0, PT, R24, R25, PT ;  /* 0x000000191800720b */ /* 0x000fe40003f1d000 */
[----:B------:R-:W-:Y:S02]  /*1f60*/  SHF.L.U32 R26, R26, R23, RZ ;  /* 0x000000171a1a7219 */ /* 0x000fe400000006ff */
[----:B------:R-:W-:Y:S02]  /*1f70*/  LOP3.LUT R27, R27, 0x800000, RZ, 0xfc, !PT ;  /* 0x008000001b1b7812 */ /* 0x000fe400078efcff */
[----:B------:R-:W-:Y:S02]  /*1f80*/  SEL R24, RZ, 0xffffffff, !P0 ;  /* 0xffffffffff187807 */ /* 0x000fe40004000000 */
[----:B------:R-:W-:-:S03]  /*1f90*/  LOP3.LUT R26, R26, R27, RZ, 0xc0, !PT ;  /* 0x0000001b1a1a7212 */ /* 0x000fc600078ec0ff */
[----:B------:R-:W-:Y:S01]  /*1fa0*/  IMAD.MOV R24, RZ, RZ, -R24 ;  /* 0x000000ffff187224 */ /* 0x000fe200078e0a18 */
[----:B------:R-:W-:-:S04]  /*1fb0*/  SHF.R.U32.HI R26, RZ, R23, R26 ;  /* 0x00000017ff1a7219 */ /* 0x000fc8000001161a */
[----:B------:R-:W-:Y:S02]  /*1fc0*/  LOP3.LUT P1, RZ, R24, R23, R27, 0xf8, !PT ;  /* 0x0000001718ff7212 */ /* 0x000fe4000782f81b */
[C---:B------:R-:W-:Y:S02]  /*1fd0*/  LOP3.LUT P0, RZ, R26.reuse, 0x1, RZ, 0xc0, !PT ;  /* 0x000000011aff7812 */ /* 0x040fe4000780c0ff */
[----:B------:R-:W-:Y:S02]  /*1fe0*/  LOP3.LUT P2, RZ, R26, 0x2, RZ, 0xc0, !PT ;  /* 0x000000021aff7812 */ /* 0x000fe4000784c0ff */
[----:B------:R-:W-:Y:S02]  /*1ff0*/  IADD3 R24, PT, PT, R21, -0xfc, RZ ;  /* 0xffffff0415187810 */ /* 0x000fe40007ffe0ff */
[----:B------:R-:W-:Y:S02]  /*2000*/  PLOP3.LUT P0, PT, P0, P1, P2, 0xe0, 0x0 ;  /* 0x000000000000781c */ /* 0x000fe40000703c20 */
[----:B------:R-:W-:-:S02]  /*2010*/  LOP3.LUT P1, RZ, R0, 0x7fffff, RZ, 0xc0, !PT ;  /* 0x007fffff00ff7812 */ /* 0x000fc4000782c0ff */
[----:B------:R-:W-:-:S04]  /*2020*/  SEL R23, RZ, 0x1, !P0 ;  /* 0x00000001ff177807 */ /* 0x000fc80004000000 */
[----:B------:R-:W-:-:S04]  /*2030*/  IADD3 R23, PT, PT, -R23, RZ, RZ ;  /* 0x000000ff17177210 */ /* 0x000fc80007ffe1ff */
[----:B------:R-:W-:Y:S02]  /*2040*/  ISETP.GE.AND P0, PT, R23, RZ, PT ;  /* 0x000000ff1700720c */ /* 0x000fe40003f06270 */
[----:B------:R-:W-:-:S11]  /*2050*/  SHF.R.U32.HI R23, RZ, R24, R27 ;  /* 0x00000018ff177219 */ /* 0x000fd6000001161b */
[----:B------:R-:W-:-:S05]  /*2060*/  @!P0 VIADD R23, R23, 0x1 ;  /* 0x0000000117178836 */ /* 0x000fca0000000000 */
[----:B------:R-:W-:-:S04]  /*2070*/  @!P1 SHF.L.U32 R23, R23, 0x1, RZ ;  /* 0x0000000117179819 */ /* 0x000fc800000006ff */
[----:B------:R-:W-:Y:S01]  /*2080*/  LOP3.LUT R23, R23, 0x80000000, R0, 0xf8, !PT ;  /* 0x8000000017177812 */ /* 0x000fe200078ef800 */
[----:B------:R-:W-:Y:S06]  /*2090*/  BRA `(.L_x_31) ;  /* 0x0000000000047947 */ /* 0x000fec0003800000 */
.L_x_32:
[----:B------:R0:W1:Y:S02]  /*20a0*/  MUFU.RCP R23, R0 ;  /* 0x0000000000177308 */ /* 0x0000640000001000 */
.L_x_31:
[----:B------:R-:W-:Y:S05]  /*20b0*/  BSYNC.RECONVERGENT B1 ;  /* 0x0000000000017941 */ /* 0x000fea0003800200 */
.L_x_29:
[----:B------:R-:W-:-:S04]  /*20c0*/  HFMA2 R21, -RZ, RZ, 0, 0 ;  /* 0x00000000ff157431 */ /* 0x000fc800000001ff */
[----:B01----:R-:W-:Y:S05]  /*20d0*/  RET.REL.NODEC R20 `(_Z24groupNormNHWCScaleKernelILi64EEv19GroupNormNHWCParams) ;  /* 0xffffffdc14c87950 */ /* 0x003fea0003c3ffff */
.L_x_33:
        /* <DEDUP_REMOVED lines=10> */
.L_x_249:


//--------------------- .text._Z24groupNormNHWCScaleKernelILi128EEv19GroupNormNHWCParams --------------------------
	.section	.text._Z24groupNormNHWCScaleKernelILi128EEv19GroupNormNHWCParams,"ax",@progbits
	.align	128
        .global         _Z24groupNormNHWCScaleKernelILi128EEv19GroupNormNHWCParams
        .type           _Z24groupNormNHWCScaleKernelILi128EEv19GroupNormNHWCParams,@function
        .size           _Z24groupNormNHWCScaleKernelILi128EEv19GroupNormNHWCParams,(.L_x_250 - _Z24groupNormNHWCScaleKernelILi128EEv19GroupNormNHWCParams)
        .other          _Z24groupNormNHWCScaleKernelILi128EEv19GroupNormNHWCParams,@"STO_CUDA_ENTRY STV_DEFAULT"
_Z24groupNormNHWCScaleKernelILi128EEv19GroupNormNHWCParams:
.text._Z24groupNormNHWCScaleKernelILi128EEv19GroupNormNHWCParams:
        /* <DEDUP_REMOVED lines=90> */
.L_x_36:
        /* <DEDUP_REMOVED lines=28> */
.L_x_35:
        /* <DEDUP_REMOVED lines=9> */
.L_x_37:
        /* <DEDUP_REMOVED lines=103> */
.L_x_34:
        /* <DEDUP_REMOVED lines=16> */
.L_x_40:
[----:B------:R-:W-:Y:S05]  /*0f60*/  BSYNC.RECONVERGENT B0 ;  /* 0x0000000000007941 */ /* 0x000fea0003800200 */
.L_x_39:
        /* <DEDUP_REMOVED lines=25> */
[----:B------:R-:W-:Y:S05]  /*1100*/  CALL.REL.NOINC `($__internal_1_$__cuda_sm20_rcp_rn_f32_slowpath) ;  /* 0x0000000c00247944 */ /* 0x000fea0003c00000 */
[----:B------:R-:W-:Y:S05]  /*1110*/  BRA `(.L_x_43) ;  /* 0x0000000000107947 */ /* 0x000fea0003800000 */
.L_x_42:
[----:B------:R-:W0:Y:S02]  /*1120*/  MUFU.RCP R23, R20 ;  /* 0x0000001400177308 */ /* 0x000e240000001000 */
[----:B0-----:R-:W-:-:S04]  /*1130*/  FFMA R0, R20, R23, -1 ;  /* 0xbf80000014007423 */ /* 0x001fc80000000017 */
[----:B------:R-:W-:-:S04]  /*1140*/  FADD.FTZ R0, -R0, -RZ ;  /* 0x800000ff00007221 */ /* 0x000fc80000010100 */
[----:B------:R-:W-:-:S07]  /*1150*/  FFMA R23, R23, R0, R23 ;  /* 0x0000000017177223 */ /* 0x000fce0000000017 */
.L_x_43:
[----:B------:R-:W-:Y:S05]  /*1160*/  BSYNC.RECONVERGENT B0 ;  /* 0x0000000000007941 */ /* 0x000fea0003800200 */
.L_x_41:
        /* <DEDUP_REMOVED lines=18> */
[----:B------:R-:W-:Y:S05]  /*1290*/  CALL.REL.NOINC `($__internal_1_$__cuda_sm20_rcp_rn_f32_slowpath) ;  /* 0x0000000800c07944 */ /* 0x000fea0003c00000 */
[----:B------:R-:W-:Y:S05]  /*12a0*/  BRA `(.L_x_46) ;  /* 0x0000000000107947 */ /* 0x000fea0003800000 */
.L_x_45:
[----:B------:R-:W0:Y:S02]  /*12b0*/  MUFU.RCP R23, R20 ;  /* 0x0000001400177308 */ /* 0x000e240000001000 */
[----:B0-----:R-:W-:-:S04]  /*12c0*/  FFMA R0, R20, R23, -1 ;  /* 0xbf80000014007423 */ /* 0x001fc80000000017 */
[----:B------:R-:W-:-:S04]  /*12d0*/  FADD.FTZ R0, -R0, -RZ ;  /* 0x800000ff00007221 */ /* 0x000fc80000010100 */
[----:B------:R-:W-:-:S07]  /*12e0*/  FFMA R23, R23, R0, R23 ;  /* 0x0000000017177223 */ /* 0x000fce0000000017 */
.L_x_46:
[----:B------:R-:W-:Y:S05]  /*12f0*/  BSYNC.RECONVERGENT B0 ;  /* 0x0000000000007941 */ /* 0x000fea0003800200 */
.L_x_44:
[----:B------:R-:W0:Y:S01]  /*1300*/  @!P3 LDC.64 R20, c[0x0][0x380] ;  /* 0x0000e000ff14bb82 */ /* 0x000e220000000a00 */
[----:B------:R-:W-:-:S05]  /*1310*/  FMUL R9, R4, R23 ;  /* 0x0000001704097220 */ /* 0x000fca0000400000 */
[----:B------:R-:W-:Y:S02]  /*1320*/  @!P3 F2FP.F16.F32.PACK_AB R9, R9, R2 ;  /* 0x000000020909b23e */ /* 0x000fe400000000ff */
[----:B------:R-:W-:Y:S02]  /*1330*/  MOV R2, R22 ;  /* 0x0000001600027202 */ /* 0x000fe40000000f00 */
[----:B0-----:R-:W-:-:S04]  /*1340*/  @!P3 LEA R4, P0, R5, R20, 0x1 ;  /* 0x000000140504b211 */ /* 0x001fc800078008ff */
[----:B------:R-:W-:-:S05]  /*1350*/  @!P3 LEA.HI.X R5, R5, R21, R10, 0x1, P0 ;  /* 0x000000150505b211 */ /* 0x000fca00000f0c0a */
[----:B------:R0:W-:Y:S04]  /*1360*/  @!P3 STG.E desc[UR8][R4.64], R9 ;  /* 0x000000090400b986 */ /* 0x0001e8000c101908 */
.L_x_38:
        /* <DEDUP_REMOVED lines=9> */
.L_x_61:
        /* <DEDUP_REMOVED lines=38> */
[----:B0-----:R-:W-:Y:S05]  /*1660*/  CALL.REL.NOINC `($__internal_1_$__cuda_sm20_rcp_rn_f32_slowpath) ;  /* 0x0000000400cc7944 */ /* 0x001fea0003c00000 */
[----:B------:R-:W-:Y:S05]  /*1670*/  BRA `(.L_x_49) ;  /* 0x0000000000107947 */ /* 0x000fea0003800000 */
.L_x_48:
[----:B------:R-:W1:Y:S02]  /*1680*/  MUFU.RCP R23, R24 ;  /* 0x0000001800177308 */ /* 0x000e640000001000 */
[----:B-1----:R-:W-:-:S04]  /*1690*/  FFMA R0, R24, R23, -1 ;  /* 0xbf80000018007423 */ /* 0x002fc80000000017 */
[----:B------:R-:W-:-:S04]  /*16a0*/  FADD.FTZ R0, -R0, -RZ ;  /* 0x800000ff00007221 */ /* 0x000fc80000010100 */
[----:B------:R-:W-:-:S07]  /*16b0*/  FFMA R23, R23, R0, R23 ;  /* 0x0000000017177223 */ /* 0x000fce0000000017 */
.L_x_49:
[----:B------:R-:W-:Y:S05]  /*16c0*/  BSYNC.RECONVERGENT B0 ;  /* 0x0000000000007941 */ /* 0x000fea0003800200 */
.L_x_47:
        /* <DEDUP_REMOVED lines=18> */
[----:B0-----:R-:W-:Y:S05]  /*17f0*/  CALL.REL.NOINC `($__internal_1_$__cuda_sm20_rcp_rn_f32_slowpath) ;  /* 0x0000000400687944 */ /* 0x001fea0003c00000 */
[----:B------:R-:W-:Y:S05]  /*1800*/  BRA `(.L_x_52) ;  /* 0x0000000000107947 */ /* 0x000fea0003800000 */
.L_x_51:
[----:B------:R-:W1:Y:S02]  /*1810*/  MUFU.RCP R23, R24 ;  /* 0x0000001800177308 */ /* 0x000e640000001000 */
[----:B-1----:R-:W-:-:S04]  /*1820*/  FFMA R0, R24, R23, -1 ;  /* 0xbf80000018007423 */ /* 0x002fc80000000017 */
[----:B------:R-:W-:-:S04]  /*1830*/  FADD.FTZ R0, -R0, -RZ ;  /* 0x800000ff00007221 */ /* 0x000fc80000010100 */
[----:B------:R-:W-:-:S07]  /*1840*/  FFMA R23, R23, R0, R23 ;  /* 0x0000000017177223 */ /* 0x000fce0000000017 */
.L_x_52:
[----:B------:R-:W-:Y:S05]  /*1850*/  BSYNC.RECONVERGENT B0 ;  /* 0x0000000000007941 */ /* 0x000fea0003800200 */
.L_x_50:
        /* <DEDUP_REMOVED lines=16> */
.L_x_54:
[----:B------:R-:W-:Y:S05]  /*1960*/  BSYNC.RECONVERGENT B0 ;  /* 0x0000000000007941 */ /* 0x000fea0003800200 */
.L_x_53:
        /* <DEDUP_REMOVED lines=25> */
[----:B0-----:R-:W-:Y:S05]  /*1b00*/  CALL.REL.NOINC `($__internal_1_$__cuda_sm20_rcp_rn_f32_slowpath) ;  /* 0x0000000000a47944 */ /* 0x001fea0003c00000 */
[----:B------:R-:W-:Y:S05]  /*1b10*/  BRA `(.L_x_57) ;  /* 0x0000000000107947 */ /* 0x000fea0003800000 */
.L_x_56:
[----:B------:R-:W1:Y:S02]  /*1b20*/  MUFU.RCP R23, R24 ;  /* 0x0000001800177308 */ /* 0x000e640000001000 */
[----:B-1----:R-:W-:-:S04]  /*1b30*/  FFMA R0, R24, R23, -1 ;  /* 0xbf80000018007423 */ /* 0x002fc80000000017 */
[----:B------:R-:W-:-:S04]  /*1b40*/  FADD.FTZ R0, -R0, -RZ ;  /* 0x800000ff00007221 */ /* 0x000fc80000010100 */
[----:B------:R-:W-:-:S07]  /*1b50*/  FFMA R23, R23, R0, R23 ;  /* 0x0000000017177223 */ /* 0x000fce0000000017 */
.L_x_57:
[----:B------:R-:W-:Y:S05]  /*1b60*/  BSYNC.RECONVERGENT B0 ;  /* 0x0000000000007941 */ /* 0x000fea0003800200 */
.L_x_55:
        /* <DEDUP_REMOVED lines=18> */
[----:B0-----:R-:W-:Y:S05]  /*1c90*/  CALL.REL.NOINC `($__internal_1_$__cuda_sm20_rcp_rn_f32_slowpath) ;  /* 0x0000000000407944 */ /* 0x001fea0003c00000 */
[----:B------:R-:W-:Y:S05]  /*1ca0*/  BRA `(.L_x_60) ;  /* 0x0000000000107947 */ /* 0x000fea0003800000 */
.L_x_59:
[----:B------:R-:W1:Y:S02]  /*1cb0*/  MUFU.RCP R23, R24 ;  /* 0x0000001800177308 */ /* 0x000e640000001000 */
[----:B-1----:R-:W-:-:S04]  /*1cc0*/  FFMA R0, R24, R23, -1 ;  /* 0xbf80000018007423 */ /* 0x002fc80000000017 */
[----:B------:R-:W-:-:S04]  /*1cd0*/  FADD.FTZ R0, -R0, -RZ ;  /* 0x800000ff00007221 */ /* 0x000fc80000010100 */
[----:B------:R-:W-:-:S07]  /*1ce0*/  FFMA R23, R23, R0, R23 ;  /* 0x0000000017177223 */ /* 0x000fce0000000017 */
.L_x_60:
[----:B------:R-:W-:Y:S05]  /*1cf0*/  BSYNC.RECONVERGENT B0 ;  /* 0x0000000000007941 */ /* 0x000fea0003800200 */
.L_x_58:
        /* <DEDUP_REMOVED lines=10> */
        .weak           $__internal_1_$__cuda_sm20_rcp_rn_f32_slowpath
        .type           $__internal_1_$__cuda_sm20_rcp_rn_f32_slowpath,@function
        .size           $__internal_1_$__cuda_sm20_rcp_rn_f32_slowpath,(.L_x_250 - $__internal_1_$__cuda_sm20_rcp_rn_f32_slowpath)
$__internal_1_$__cuda_sm20_rcp_rn_f32_slowpath:
        /* <DEDUP_REMOVED lines=15> */
.L_x_63:
        /* <DEDUP_REMOVED lines=33> */
.L_x_65:
[----:B------:R0:W1:Y:S02]  /*20a0*/  MUFU.RCP R23, R0 ;  /* 0x0000000000177308 */ /* 0x0000640000001000 */
.L_x_64:
[----:B------:R-:W-:Y:S05]  /*20b0*/  BSYNC.RECONVERGENT B1 ;  /* 0x0000000000017941 */ /* 0x000fea0003800200 */
.L_x_62:
[----:B------:R-:W-:-:S04]  /*20c0*/  HFMA2 R21, -RZ, RZ, 0, 0 ;  /* 0x00000000ff157431 */ /* 0x000fc800000001ff */
[----:B01----:R-:W-:Y:S05]  /*20d0*/  RET.REL.NODEC R20 `(_Z24groupNormNHWCScaleKernelILi128EEv19GroupNormNHWCParams) ;  /* 0xffffffdc14c87950 */ /* 0x003fea0003c3ffff */
.L_x_66:
        /* <DEDUP_REMOVED lines=10> */
.L_x_250:


//--------------------- .text._Z24groupNormNHWCScaleKernelILi256EEv19GroupNormNHWCParams --------------------------
	.section	.text._Z24groupNormNHWCScaleKernelILi256EEv19GroupNormNHWCParams,"ax",@progbits
	.align	128
        .global         _Z24groupNormNHWCScaleKernelILi256EEv19GroupNormNHWCParams
        .type           _Z24groupNormNHWCScaleKernelILi256EEv19GroupNormNHWCParams,@function
        .size           _Z24groupNormNHWCScaleKernelILi256EEv19GroupNormNHWCParams,(.L_x_251 - _Z24groupNormNHWCScaleKernelILi256EEv19GroupNormNHWCParams)
        .other          _Z24groupNormNHWCScaleKernelILi256EEv19GroupNormNHWCParams,@"STO_CUDA_ENTRY STV_DEFAULT"
_Z24groupNormNHWCScaleKernelILi256EEv19GroupNormNHWCParams:
.text._Z24groupNormNHWCScaleKernelILi256EEv19GroupNormNHWCParams:
        /* <DEDUP_REMOVED lines=90> */
.L_x_69:
        /* <DEDUP_REMOVED lines=28> */
.L_x_68:
        /* <DEDUP_REMOVED lines=9> */
.L_x_70:
        /* <DEDUP_REMOVED lines=103> */
.L_x_67:
        /* <DEDUP_REMOVED lines=16> */
.L_x_73:
[----:B------:R-:W-:Y:S05]  /*0f60*/  BSYNC.RECONVERGENT B0 ;  /* 0x0000000000007941 */ /* 0x000fea0003800200 */
.L_x_72:
        /* <DEDUP_REMOVED lines=25> */
[----:B------:R-:W-:Y:S05]  /*1100*/  CALL.REL.NOINC `($__internal_2_$__cuda_sm20_rcp_rn_f32_slowpath) ;  /* 0x0000000c00247944 */ /* 0x000fea0003c00000 */
[----:B------:R-:W-:Y:S05]  /*1110*/  BRA `(.L_x_76) ;  /* 0x0000000000107947 */ /* 0x000fea0003800000 */
.L_x_75:
[----:B------:R-:W0:Y:S02]  /*1120*/  MUFU.RCP R23, R20 ;  /* 0x0000001400177308 */ /* 0x000e240000001000 */
[----:B0-----:R-:W-:-:S04]  /*1130*/  FFMA R0, R20, R23, -1 ;  /* 0xbf80000014007423 */ /* 0x001fc80000000017 */
[----:B------:R-:W-:-:S04]  /*1140*/  FADD.FTZ R0, -R0, -RZ ;  /* 0x800000ff00007221 */ /* 0x000fc80000010100 */
[----:B------:R-:W-:-:S07]  /*1150*/  FFMA R23, R23, R0, R23 ;  /* 0x0000000017177223 */ /* 0x000fce0000000017 */
.L_x_76:
[----:B------:R-:W-:Y:S05]  /*1160*/  BSYNC.RECONVERGENT B0 ;  /* 0x0000000000007941 */ /* 0x000fea0003800200 */
.L_x_74:
        /* <DEDUP_REMOVED lines=18> */
[----:B------:R-:W-:Y:S05]  /*1290*/  CALL.REL.NOINC `($__internal_2_$__cuda_sm20_rcp_rn_f32_slowpath) ;  /* 0x0000000800c07944 */ /* 0x000fea0003c00000 */
[----:B------:R-:W-:Y:S05]  /*12a0*/  BRA `(.L_x_79) ;  /* 0x0000000000107947 */ /* 0x000fea0003800000 */
.L_x_78:
[----:B------:R-:W0:Y:S02]  /*12b0*/  MUFU.RCP R23, R20 ;  /* 0x0000001400177308 */ /* 0x000e240000001000 */
[----:B0-----:R-:W-:-:S04]  /*12c0*/  FFMA R0, R20, R23, -1 ;  /* 0xbf80000014007423 */ /* 0x001fc80000000017 */
[----:B------:R-:W-:-:S04]  /*12d0*/  FADD.FTZ R0, -R0, -RZ ;  /* 0x800000ff00007221 */ /* 0x000fc80000010100 */
[----:B------:R-:W-:-:S07]  /*12e0*/  FFMA R23, R23, R0, R23 ;  /* 0x0000000017177223 */ /* 0x000fce0000000017 */
.L_x_79:
[----:B------:R-:W-:Y:S05]  /*12f0*/  BSYNC.RECONVERGENT B0 ;  /* 0x0000000000007941 */ /* 0x000fea0003800200 */
.L_x_77:
[----:B------:R-:W0:Y:S01]  /*1300*/  @!P3 LDC.64 R20, c[0x0][0x380] ;  /* 0x0000e000ff14bb82 */ /* 0x000e220000000a00 */
[----:B------:R-:W-:-:S05]  /*1310*/  FMUL R9, R4, R23 ;  /* 0x0000001704097220 */ /* 0x000fca0000400000 */
[----:B------:R-:W-:Y:S02]  /*1320*/  @!P3 F2FP.F16.F32.PACK_AB R9, R9, R2 ;  /* 0x000000020909b23e */ /* 0x000fe400000000ff */
[----:B------:R-:W-:Y:S02]  /*1330*/  MOV R2, R22 ;  /* 0x0000001600027202 */ /* 0x000fe40000000f00 */
[----:B0-----:R-:W-:-:S04]  /*1340*/  @!P3 LEA R4, P0, R5, R20, 0x1 ;  /* 0x000000140504b211 */ /* 0x001fc800078008ff */
[----:B------:R-:W-:-:S05]  /*1350*/  @!P3 LEA.HI.X R5, R5, R21, R10, 0x1, P0 ;  /* 0x000000150505b211 */ /* 0x000fca00000f0c0a */
[----:B------:R0:W-:Y:S04]  /*1360*/  @!P3 STG.E desc[UR8][R4.64], R9 ;  /* 0x000000090400b986 */ /* 0x0001e8000c101908 */
.L_x_71:
        /* <DEDUP_REMOVED lines=9> */
.L_x_94:
        /* <DEDUP_REMOVED lines=38> */
[----:B0-----:R-:W-:Y:S05]  /*1660*/  CALL.REL.NOINC `($__internal_2_$__cuda_sm20_rcp_rn_f32_slowpath) ;  /* 0x0000000400cc7944 */ /* 0x001fea0003c00000 */
[----:B------:R-:W-:Y:S05]  /*1670*/  BRA `(.L_x_82) ;  /* 0x0000000000107947 */ /* 0x000fea0003800000 */
.L_x_81:
[----:B------:R-:W1:Y:S02]  /*1680*/  MUFU.RCP R23, R24 ;  /* 0x0000001800177308 */ /* 0x000e640000001000 */
[----:B-1----:R-:W-:-:S04]  /*1690*/  FFMA R0, R24, R23, -1 ;  /* 0xbf80000018007423 */ /* 0x002fc80000000017 */
[----:B------:R-:W-:-:S04]  /*16a0*/  FADD.FTZ R0, -R0, -RZ ;  /* 0x800000ff00007221 */ /* 0x000fc80000010100 */
[----:B------:R-:W-:-:S07]  /*16b0*/  FFMA R23, R23, R0, R23 ;  /* 0x0000000017177223 */ /* 0x000fce0000000017 */
.L_x_82:
[----:B------:R-:W-:Y:S05]  /*16c0*/  BSYNC.RECONVERGENT B0 ;  /* 0x0000000000007941 */ /* 0x000fea0003800200 */
.L_x_80:
        /* <DEDUP_REMOVED lines=18> */
[----:B0-----:R-:W-:Y:S05]  /*17f0*/  CALL.REL.NOINC `($__internal_2_$__cuda_sm20_rcp_rn_f32_slowpath) ;  /* 0x0000000400687944 */ /* 0x001fea0003c00000 */
[----:B------:R-:W-:Y:S05]  /*1800*/  BRA `(.L_x_85) ;  /* 0x0000000000107947 */ /* 0x000fea0003800000 */
.L_x_84:
[----:B------:R-:W1:Y:S02]  /*1810*/  MUFU.RCP R23, R24 ;  /* 0x0000001800177308 */ /* 0x000e640000001000 */
[----:B-1----:R-:W-:-:S04]  /*1820*/  FFMA R0, R24, R23, -1 ;  /* 0xbf80000018007423 */ /* 0x002fc80000000017 */
[----:B------:R-:W-:-:S04]  /*1830*/  FADD.FTZ R0, -R0, -RZ ;  /* 0x800000ff00007221 */ /* 0x000fc80000010100 */
[----:B------:R-:W-:-:S07]  /*1840*/  FFMA R23, R23, R0, R23 ;  /* 0x0000000017177223 */ /* 0x000fce0000000017 */
.L_x_85:
[----:B------:R-:W-:Y:S05]  /*1850*/  BSYNC.RECONVERGENT B0 ;  /* 0x0000000000007941 */ /* 0x000fea0003800200 */
.L_x_83:
        /* <DEDUP_REMOVED lines=16> */
.L_x_87:
[----:B------:R-:W-:Y:S05]  /*1960*/  BSYNC.RECONVERGENT B0 ;  /* 0x0000000000007941 */ /* 0x000fea0003800200 */
.L_x_86:
        /* <DEDUP_REMOVED lines=25> */
[----:B0-----:R-:W-:Y:S05]  /*1b00*/  CALL.REL.NOINC `($__internal_2_$__cuda_sm20_rcp_rn_f32_slowpath) ;  /* 0x0000000000a47944 */ /* 0x001fea0003c00000 */
[----:B------:R-:W-:Y:S05]  /*1b10*/  BRA `(.L_x_90) ;  /* 0x0000000000107947 */ /* 0x000fea0003800000 */
.L_x_89:
[----:B------:R-:W1:Y:S02]  /*1b20*/  MUFU.RCP R23, R24 ;  /* 0x0000001800177308 */ /* 0x000e640000001000 */
[----:B-1----:R-:W-:-:S04]  /*1b30*/  FFMA R0, R24, R23, -1 ;  /* 0xbf80000018007423 */ /* 0x002fc80000000017 */
[----:B------:R-:W-:-:S04]  /*1b40*/  FADD.FTZ R0, -R0, -RZ ;  /* 0x800000ff00007221 */ /* 0x000fc80000010100 */
[----:B------:R-:W-:-:S07]  /*1b50*/  FFMA R23, R23, R0, R23 ;  /* 0x0000000017177223 */ /* 0x000fce0000000017 */
.L_x_90:
[----:B------:R-:W-:Y:S05]  /*1b60*/  BSYNC.RECONVERGENT B0 ;  /* 0x0000000000007941 */ /* 0x000fea0003800200 */
.L_x_88:
        /* <DEDUP_REMOVED lines=18> */
[----:B0-----:R-:W-:Y:S05]  /*1c90*/  CALL.REL.NOINC `($__internal_2_$__cuda_sm20_rcp_rn_f32_slowpath) ;  /* 0x0000000000407944 */ /* 0x001fea0003c00000 */
[----:B------:R-:W-:Y:S05]  /*1ca0*/  BRA `(.L_x_93) ;  /* 0x0000000000107947 */ /* 0x000fea0003800000 */
.L_x_92:
[----:B------:R-:W1:Y:S02]  /*1cb0*/  MUFU.RCP R23, R24 ;  /* 0x0000001800177308 */ /* 0x000e640000001000 */
[----:B-1----:R-:W-:-:S04]  /*1cc0*/  FFMA R0, R24, R23, -1 ;  /* 0xbf80000018007423 */ /* 0x002fc80000000017 */
[----:B------:R-:W-:-:S04]  /*1cd0*/  FADD.FTZ R0, -R0, -RZ ;  /* 0x800000ff00007221 */ /* 0x000fc80000010100 */
[----:B------:R-:W-:-:S07]  /*1ce0*/  FFMA R23, R23, R0, R23 ;  /* 0x0000000017177223 */ /* 0x000fce0000000017 */
.L_x_93:
[----:B------:R-:W-:Y:S05]  /*1cf0*/  BSYNC.RECONVERGENT B0 ;  /* 0x0000000000007941 */ /* 0x000fea0003800200 */
.L_x_91:
        /* <DEDUP_REMOVED lines=10> */
        .weak           $__internal_2_$__cuda_sm20_rcp_rn_f32_slowpath
        .type           $__internal_2_$__cuda_sm20_rcp_rn_f32_slowpath,@function
        .size           $__internal_2_$__cuda_sm20_rcp_rn_f32_slowpath,(.L_x_251 - $__internal_2_$__cuda_sm20_rcp_rn_f32_slowpath)
$__internal_2_$__cuda_sm20_rcp_rn_f32_slowpath:
        /* <DEDUP_REMOVED lines=15> */
.L_x_96:
        /* <DEDUP_REMOVED lines=33> */
.L_x_98:
[----:B------:R0:W1:Y:S02]  /*20a0*/  MUFU.RCP R23, R0 ;  /* 0x0000000000177308 */ /* 0x0000640000001000 */
.L_x_97:
[----:B------:R-:W-:Y:S05]  /*20b0*/  BSYNC.RECONVERGENT B1 ;  /* 0x0000000000017941 */ /* 0x000fea0003800200 */
.L_x_95:
[----:B------:R-:W-:-:S04]  /*20c0*/  HFMA2 R21, -RZ, RZ, 0, 0 ;  /* 0x00000000ff157431 */ /* 0x000fc800000001ff */
[----:B01----:R-:W-:Y:S05]  /*20d0*/  RET.REL.NODEC R20 `(_Z24groupNormNHWCScaleKernelILi256EEv19GroupNormNHWCParams) ;  /* 0xffffffdc14c87950 */ /* 0x003fea0003c3ffff */
.L_x_99:
        /* <DEDUP_REMOVED lines=10> */
.L_x_251:


//--------------------- .text._Z24groupNormNHWCScaleKernelILi160EEv19GroupNormNHWCParams --------------------------
	.section	.text._Z24groupNormNHWCScaleKernelILi160EEv19GroupNormNHWCParams,"ax",@progbits
	.align	128
        .global         _Z24groupNormNHWCScaleKernelILi160EEv19GroupNormNHWCParams
        .type           _Z24groupNormNHWCScaleKernelILi160EEv19GroupNormNHWCParams,@function
        .size           _Z24groupNormNHWCScaleKernelILi160EEv19GroupNormNHWCParams,(.L_x_252 - _Z24groupNormNHWCScaleKernelILi160EEv19GroupNormNHWCParams)
        .other          _Z24groupNormNHWCScaleKernelILi160EEv19GroupNormNHWCParams,@"STO_CUDA_ENTRY STV_DEFAULT"
_Z24groupNormNHWCScaleKernelILi160EEv19GroupNormNHWCParams:
.text._Z24groupNormNHWCScaleKernelILi160EEv19GroupNormNHWCParams:
        /* <DEDUP_REMOVED lines=90> */
.L_x_102:
        /* <DEDUP_REMOVED lines=28> */
.L_x_101:
        /* <DEDUP_REMOVED lines=9> */
.L_x_103:
        /* <DEDUP_REMOVED lines=103> */
.L_x_100:
        /* <DEDUP_REMOVED lines=16> */
.L_x_106:
[----:B------:R-:W-:Y:S05]  /*0f60*/  BSYNC.RECONVERGENT B0 ;  /* 0x0000000000007941 */ /* 0x000fea0003800200 */
.L_x_105:
        /* <DEDUP_REMOVED lines=25> */
[----:B------:R-:W-:Y:S05]  /*1100*/  CALL.REL.NOINC `($__internal_3_$__cuda_sm20_rcp_rn_f32_slowpath) ;  /* 0x0000000c00247944 */ /* 0x000fea0003c00000 */
[----:B------:R-:W-:Y:S05]  /*1110*/  BRA `(.L_x_109) ;  /* 0x0000000000107947 */ /* 0x000fea0003800000 */
.L_x_108:
[----:B------:R-:W0:Y:S02]  /*1120*/  MUFU.RCP R23, R20 ;  /* 0x0000001400177308 */ /* 0x000e240000001000 */
[----:B0-----:R-:W-:-:S04]  /*1130*/  FFMA R0, R20, R23, -1 ;  /* 0xbf80000014007423 */ /* 0x001fc80000000017 */
[----:B------:R-:W-:-:S04]  /*1140*/  FADD.FTZ R0, -R0, -RZ ;  /* 0x800000ff00007221 */ /* 0x000fc80000010100 */
[----:B------:R-:W-:-:S07]  /*1150*/  FFMA R23, R23, R0, R23 ;  /* 0x0000000017177223 */ /* 0x000fce0000000017 */
.L_x_109:
[----:B------:R-:W-:Y:S05]  /*1160*/  BSYNC.RECONVERGENT B0 ;  /* 0x0000000000007941 */ /* 0x000fea0003800200 */
.L_x_107:
        /* <DEDUP_REMOVED lines=18> */
[----:B------:R-:W-:Y:S05]  /*1290*/  CALL.REL.NOINC `($__internal_3_$__cuda_sm20_rcp_rn_f32_slowpath) ;  /* 0x0000000800c07944 */ /* 0x000fea0003c00000 */
[----:B------:R-:W-:Y:S05]  /*12a0*/  BRA `(.L_x_112) ;  /* 0x0000000000107947 */ /* 0x000fea0003800000 */
.L_x_111:
[----:B------:R-:W0:Y:S02]  /*12b0*/  MUFU.RCP R23, R20 ;  /* 0x0000001400177308 */ /* 0x000e240000001000 */
[----:B0-----:R-:W-:-:S04]  /*12c0*/  FFMA R0, R20, R23, -1 ;  /* 0xbf80000014007423 */ /* 0x001fc80000000017 */
[----:B------:R-:W-:-:S04]  /*12d0*/  FADD.FTZ R0, -R0, -RZ ;  /* 0x800000ff00007221 */ /* 0x000fc80000010100 */
[----:B------:R-:W-:-:S07]  /*12e0*/  FFMA R23, R23, R0, R23 ;  /* 0x0000000017177223 */ /* 0x000fce0000000017 */
.L_x_112:
[----:B------:R-:W-:Y:S05]  /*12f0*/  BSYNC.RECONVERGENT B0 ;  /* 0x0000000000007941 */ /* 0x000fea0003800200 */
.L_x_110:
[----:B------:R-:W0:Y:S01]  /*1300*/  @!P3 LDC.64 R20, c[0x0][0x380] ;  /* 0x0000e000ff14bb82 */ /* 0x000e220000000a00 */
[----:B------:R-:W-:-:S05]  /*1310*/  FMUL R9, R4, R23 ;  /* 0x0000001704097220 */ /* 0x000fca0000400000 */
[----:B------:R-:W-:Y:S02]  /*1320*/  @!P3 F2FP.F16.F32.PACK_AB R9, R9, R2 ;  /* 0x000000020909b23e */ /* 0x000fe400000000ff */
[----:B------:R-:W-:Y:S02]  /*1330*/  MOV R2, R22 ;  /* 0x0000001600027202 */ /* 0x000fe40000000f00 */
[----:B0-----:R-:W-:-:S04]  /*1340*/  @!P3 LEA R4, P0, R5, R20, 0x1 ;  /* 0x000000140504b211 */ /* 0x001fc800078008ff */
[----:B------:R-:W-:-:S05]  /*1350*/  @!P3 LEA.HI.X R5, R5, R21, R10, 0x1, P0 ;  /* 0x000000150505b211 */ /* 0x000fca00000f0c0a */
[----:B------:R0:W-:Y:S04]  /*1360*/  @!P3 STG.E desc[UR8][R4.64], R9 ;  /* 0x000000090400b986 */ /* 0x0001e8000c101908 */
.L_x_104:
        /* <DEDUP_REMOVED lines=9> */
.L_x_127:
        /* <DEDUP_REMOVED lines=38> */
[----:B0-----:R-:W-:Y:S05]  /*1660*/  CALL.REL.NOINC `($__internal_3_$__cuda_sm20_rcp_rn_f32_slowpath) ;  /* 0x0000000400cc7944 */ /* 0x001fea0003c00000 */
[----:B------:R-:W-:Y:S05]  /*1670*/  BRA `(.L_x_115) ;  /* 0x0000000000107947 */ /* 0x000fea0003800000 */
.L_x_114:
[----:B------:R-:W1:Y:S02]  /*1680*/  MUFU.RCP R23, R24 ;  /* 0x0000001800177308 */ /* 0x000e640000001000 */
[----:B-1----:R-:W-:-:S04]  /*1690*/  FFMA R0, R24, R23, -1 ;  /* 0xbf80000018007423 */ /* 0x002fc80000000017 */
[----:B------:R-:W-:-:S04]  /*16a0*/  FADD.FTZ R0, -R0, -RZ ;  /* 0x800000ff00007221 */ /* 0x000fc80000010100 */
[----:B------:R-:W-:-:S07]  /*16b0*/  FFMA R23, R23, R0, R23 ;  /* 0x0000000017177223 */ /* 0x000fce0000000017 */
.L_x_115:
[----:B------:R-:W-:Y:S05]  /*16c0*/  BSYNC.RECONVERGENT B0 ;  /* 0x0000000000007941 */ /* 0x000fea0003800200 */
.L_x_113:
        /* <DEDUP_REMOVED lines=18> */
[----:B0-----:R-:W-:Y:S05]  /*17f0*/  CALL.REL.NOINC `($__internal_3_$__cuda_sm20_rcp_rn_f32_slowpath) ;  /* 0x0000000400687944 */ /* 0x001fea0003c00000 */
[----:B------:R-:W-:Y:S05]  /*1800*/  BRA `(.L_x_118) ;  /* 0x0000000000107947 */ /* 0x000fea0003800000 */
.L_x_117:
[----:B------:R-:W1:Y:S02]  /*1810*/  MUFU.RCP R23, R24 ;  /* 0x0000001800177308 */ /* 0x000e640000001000 */
[----:B-1----:R-:W-:-:S04]  /*1820*/  FFMA R0, R24, R23, -1 ;  /* 0xbf80000018007423 */ /* 0x002fc80000000017 */
[----:B------:R-:W-:-:S04]  /*1830*/  FADD.FTZ R0, -R0, -RZ ;  /* 0x800000ff00007221 */ /* 0x000fc80000010100 */
[----:B------:R-:W-:-:S07]  /*1840*/  FFMA R23, R23, R0, R23 ;  /* 0x0000000017177223 */ /* 0x000fce0000000017 */
.L_x_118:
[----:B------:R-:W-:Y:S05]  /*1850*/  BSYNC.RECONVERGENT B0 ;  /* 0x0000000000007941 */ /* 0x000fea0003800200 */
.L_x_116:
        /* <DEDUP_REMOVED lines=16> */
.L_x_120:
[----:B------:R-:W-:Y:S05]  /*1960*/  BSYNC.RECONVERGENT B0 ;  /* 0x0000000000007941 */ /* 0x000fea0003800200 */
.L_x_119:
        /* <DEDUP_REMOVED lines=25> */
[----:B0-----:R-:W-:Y:S05]  /*1b00*/  CALL.REL.NOINC `($__internal_3_$__cuda_sm20_rcp_rn_f32_slowpath) ;  /* 0x0000000000a47944 */ /* 0x001fea0003c00000 */
[----:B------:R-:W-:Y:S05]  /*1b10*/  BRA `(.L_x_123) ;  /* 0x0000000000107947 */ /* 0x000fea0003800000 */
.L_x_122:
[----:B------:R-:W1:Y:S02]  /*1b20*/  MUFU.RCP R23, R24 ;  /* 0x0000001800177308 */ /* 0x000e640000001000 */
[----:B-1----:R-:W-:-:S04]  /*1b30*/  FFMA R0, R24, R23, -1 ;  /* 0xbf80000018007423 */ /* 0x002fc80000000017 */
[----:B------:R-:W-:-:S04]  /*1b40*/  FADD.FTZ R0, -R0, -RZ ;  /* 0x800000ff00007221 */ /* 0x000fc80000010100 */
[----:B------:R-:W-:-:S07]  /*1b50*/  FFMA R23, R23, R0, R23 ;  /* 0x0000000017177223 */ /* 0x000fce0000000017 */
.L_x_123:
[----:B------:R-:W-:Y:S05]  /*1b60*/  BSYNC.RECONVERGENT B0 ;  /* 0x0000000000007941 */ /* 0x000fea0003800200 */
.L_x_121:
        /* <DEDUP_REMOVED lines=18> */
[----:B0-----:R-:W-:Y:S05]  /*1c90*/  CALL.REL.NOINC `($__internal_3_$__cuda_sm20_rcp_rn_f32_slowpath) ;  /* 0x0000000000407944 */ /* 0x001fea0003c00000 */
[----:B------:R-:W-:Y:S05]  /*1ca0*/  BRA `(.L_x_126) ;  /* 0x0000000000107947 */ /* 0x000fea0003800000 */
.L_x_125:
[----:B------:R-:W1:Y:S02]  /*1cb0*/  MUFU.RCP R23, R24 ;  /* 0x0000001800177308 */ /* 0x000e640000001000 */
[----:B-1----:R-:W-:-:S04]  /*1cc0*/  FFMA R0, R24, R23, -1 ;  /* 0xbf80000018007423 */ /* 0x002fc80000000017 */
[----:B------:R-:W-:-:S04]  /*1cd0*/  FADD.FTZ R0, -R0, -RZ ;  /* 0x800000ff00007221 */ /* 0x000fc80000010100 */
[----:B------:R-:W-:-:S07]  /*1ce0*/  FFMA R23, R23, R0, R23 ;  /* 0x0000000017177223 */ /* 0x000fce0000000017 */
.L_x_126:
[----:B------:R-:W-:Y:S05]  /*1cf0*/  BSYNC.RECONVERGENT B0 ;  /* 0x0000000000007941 */ /* 0x000fea0003800200 */
.L_x_124:
        /* <DEDUP_REMOVED lines=10> */
        .weak           $__internal_3_$__cuda_sm20_rcp_rn_f32_slowpath
        .type           $__internal_3_$__cuda_sm20_rcp_rn_f32_slowpath,@function
        .size           $__internal_3_$__cuda_sm20_rcp_rn_f32_slowpath,(.L_x_252 - $__internal_3_$__cuda_sm20_rcp_rn_f32_slowpath)
$__internal_3_$__cuda_sm20_rcp_rn_f32_slowpath:
        /* <DEDUP_REMOVED lines=15> */
.L_x_129:
        /* <DEDUP_REMOVED lines=33> */
.L_x_131:
[----:B------:R0:W1:Y:S02]  /*20a0*/  MUFU.RCP R23, R0 ;  /* 0x0000000000177308 */ /* 0x0000640000001000 */
.L_x_130:
[----:B------:R-:W-:Y:S05]  /*20b0*/  BSYNC.RECONVERGENT B1 ;  /* 0x0000000000017941 */ /* 0x000fea0003800200 */
.L_x_128:
[----:B------:R-:W-:-:S04]  /*20c0*/  HFMA2 R21, -RZ, RZ, 0, 0 ;  /* 0x00000000ff157431 */ /* 0x000fc800000001ff */
[----:B01----:R-:W-:Y:S05]  /*20d0*/  RET.REL.NODEC R20 `(_Z24groupNormNHWCScaleKernelILi160EEv19GroupNormNHWCParams) ;  /* 0xffffffdc14c87950 */ /* 0x003fea0003c3ffff */
.L_x_132:
        /* <DEDUP_REMOVED lines=10> */
.L_x_252:


//--------------------- .text._Z22groupNormNHWCSumKernelILi64EEv19GroupNormNHWCParams --------------------------
	.section	.text._Z22groupNormNHWCSumKernelILi64EEv19GroupNormNHWCParams,"ax",@progbits
	.align	128
        .global         _Z22groupNormNHWCSumKernelILi64EEv19GroupNormNHWCParams
        .type           _Z22groupNormNHWCSumKernelILi64EEv19GroupNormNHWCParams,@function
        .size           _Z22groupNormNHWCSumKernelILi64EEv19GroupNormNHWCParams,(.L_x_258 - _Z22groupNormNHWCSumKernelILi64EEv19GroupNormNHWCParams)
        .other          _Z22groupNormNHWCSumKernelILi64EEv19GroupNormNHWCParams,@"STO_CUDA_ENTRY STV_DEFAULT"
_Z22groupNormNHWCSumKernelILi64EEv19GroupNormNHWCParams:
.text._Z22groupNormNHWCSumKernelILi64EEv19GroupNormNHWCParams:
[----:B------:R-:W-:Y:S08]  /*0000*/  LDC R1, c[0x0][0x37c] ;  /* 0x0000df00ff017b82 */ /* 0x000ff00000000800 */
[----:B------:R-:W0:Y:S01]  /*0010*/  S2UR UR4, SR_CTAID.Y ;  /* 0x00000000000479c3 */ /* 0x000e220000002600 */
[----:B------:R-:W1:Y:S01]  /*0020*/  S2R R0, SR_TID.X ;  /* 0x0000000000007919 */ /* 0x000e620000002100 */
[----:B------:R-:W2:Y:S01]  /*0030*/  LDCU.64 UR6, c[0x0][0x358] ;  /* 0x00006b00ff0677ac */ /* 0x000ea20008000a00 */
[----:B------:R-:W-:-:S02]  /*0040*/  IMAD.MOV.U32 R22, RZ, RZ, RZ ;  /* 0x000000ffff167224 */ /* 0x000fc400078e00ff */
[----:B------:R-:W-:-:S03]  /*0050*/  IMAD.MOV.U32 R7, RZ, RZ, RZ ;  /* 0x000000ffff077224 */ /* 0x000fc600078e00ff */
[----:B------:R-:W0:Y:S08]  /*0060*/  LDC.64 R4, c[0x0][0x3c0] ;  /* 0x0000f000ff047b82 */ /* 0x000e300000000a00 */
[----:B------:R-:W3:Y:S08]  /*0070*/  S2UR UR5, SR_CTAID.Z ;  /* 0x00000000000579c3 */ /* 0x000ef00000002700 */
[----:B------:R-:W4:Y:S01]  /*0080*/  S2UR UR8, SR_CTAID.X ;  /* 0x00000000000879c3 */ /* 0x000f220000002500 */
[----:B0-----:R-:W-:-:S05]  /*0090*/  IMAD R20, R5, UR4, RZ ;  /* 0x0000000405147c24 */ /* 0x001fca000f8e02ff */
[----:B------:R-:W-:Y:S02]  /*00a0*/  VIADDMNMX R5, R20, R5, R4, PT ;  /* 0x0000000514057246 */ /* 0x000fe40003800104 */
[----:B-1----:R-:W-:Y:S02]  /*00b0*/  SHF.L.U32 R4, R0, 0x1, RZ ;  /* 0x0000000100047819 */ /* 0x002fe400000006ff */
[----:B------:R-:W-:-:S13]  /*00c0*/  ISETP.GE.AND P0, PT, R20, R5, PT ;  /* 0x000000051400720c */ /* 0x000fda0003f06270 */
[----:B--234-:R-:W-:Y:S05]  /*00d0*/  @P0 BRA `(.L_x_133) ;  /* 0x0000001000b40947 */ /* 0x01cfea0003800000 */
[----:B------:R-:W0:Y:S01]  /*00e0*/  LDC R9, c[0x0][0x3c8] ;  /* 0x0000f200ff097b82 */ /* 0x000e220000000800 */
[----:B------:R-:W-:Y:S01]  /*00f0*/  IMAD.IADD R6, R20, 0x1, -R5 ;  /* 0x0000000114067824 */ /* 0x000fe200078e0a05 */
[----:B------:R-:W-:Y:S01]  /*0100*/  PRMT R26, RZ, 0x7610, R26 ;  /* 0x00007610ff1a7816 */ /* 0x000fe2000000001a */
[----:B------:R-:W-:Y:S02]  /*0110*/  IMAD.IADD R5, R5, 0x1, -R20 ;  /* 0x0000000105057824 */ /* 0x000fe400078e0a14 */
[----:B------:R-:W-:Y:S01]  /*0120*/  IMAD.MOV.U32 R7, RZ, RZ, RZ ;  /* 0x000000ffff077224 */ /* 0x000fe200078e00ff */
[----:B------:R-:W-:Y:S01]  /*0130*/  ISETP.GT.U32.AND P0, PT, R6, -0x8, PT ;  /* 0xfffffff80600780c */ /* 0x000fe20003f04070 */
[----:B------:R-:W-:Y:S01]  /*0140*/  IMAD.MOV.U32 R22, RZ, RZ, RZ ;  /* 0x000000ffff167224 */ /* 0x000fe200078e00ff */
[----:B------:R-:W1:Y:S01]  /*0150*/  LDC R11, c[0x0][0x3d0] ;  /* 0x0000f400ff0b7b82 */ /* 0x000e620000000800 */
[----:B------:R-:W-:Y:S01]  /*0160*/  LOP3.LUT R6, R5, 0x7, RZ, 0xc0, !PT ;  /* 0x0000000705067812 */ /* 0x000fe200078ec0ff */
[----:B0-----:R-:W-:-:S05]  /*0170*/  IMAD R8, R9, UR8, R4 ;  /* 0x0000000809087c24 */ /* 0x001fca000f8e0204 */
[--C-:B------:R-:W-:Y:S02]  /*0180*/  SHF.R.S32.HI R9, RZ, 0x1f, R8.reuse ;  /* 0x0000001fff097819 */ /* 0x100fe40000011408 */
[----:B-1----:R-:W-:Y:S01]  /*0190*/  SHF.R.S32.HI R2, RZ, 0x1f, R11 ;  /* 0x0000001fff027819 */ /* 0x002fe2000001140b */
[----:B------:R-:W-:-:S04]  /*01a0*/  IMAD.WIDE.U32 R10, R11, UR5, R8 ;  /* 0x000000050b0a7c25 */ /* 0x000fc8000f8e0008 */
[----:B------:R-:W-:-:S05]  /*01b0*/  IMAD R3, R2, UR5, RZ ;  /* 0x0000000502037c24 */ /* 0x000fca000f8e02ff */
[----:B------:R-:W-:Y:S01]  /*01c0*/  IADD3 R11, PT, PT, R11, R3, RZ ;  /* 0x000000030b0b7210 */ /* 0x000fe20007ffe0ff */
[----:B------:R-:W-:Y:S06]  /*01d0*/  @P0 BRA `(.L_x_134) ;  /* 0x0000000800600947 */ /* 0x000fec0003800000 */
[----:B------:R-:W0:Y:S01]  /*01e0*/  LDCU UR4, c[0x0][0x3b4] ;  /* 0x00007680ff0477ac */ /* 0x000e220008000800 */
[----:B------:R-:W-:Y:S01]  /*01f0*/  LOP3.LUT R2, R5, 0xfffffff8, RZ, 0xc0, !PT ;  /* 0xfffffff805027812 */ /* 0x000fe200078ec0ff */
[----:B------:R-:W-:Y:S01]  /*0200*/  IMAD.MOV.U32 R7, RZ, RZ, RZ ;  /* 0x000000ffff077224 */ /* 0x000fe200078e00ff */
[----:B------:R-:W-:Y:S01]  /*0210*/  IADD3 R3, PT, PT, R20, 0x3, RZ ;  /* 0x0000000314037810 */ /* 0x000fe20007ffe0ff */
[----:B------:R-:W1:Y:S02]  /*0220*/  LDCU UR9, c[0x0][0x3b4] ;  /* 0x00007680ff0977ac */ /* 0x000e640008000800 */
[----:B------:R-:W-:Y:S01]  /*0230*/  IMAD.MOV R2, RZ, RZ, -R2 ;  /* 0x000000ffff027224 */ /* 0x000fe200078e0a02 */
[----:B0-----:R-:W-:-:S13]  /*0240*/  ISETP.GE.AND P0, PT, R8, UR4, PT ;  /* 0x0000000408007c0c */ /* 0x001fda000bf06270 */
.L_x_135:
[----:B------:R-:W0:Y:S01]  /*0250*/  @!P0 LDC.64 R12, c[0x0][0x388] ;  /* 0x0000e200ff0c8b82 */ /* 0x000e220000000a00 */
[----:B------:R-:W-:-:S05]  /*0260*/  @!P0 IADD3 R15, PT, PT, R3, -0x3, RZ ;  /* 0xfffffffd030f8810 */ /* 0x000fca0007ffe0ff */
[----:B-1----:R-:W-:-:S03]  /*0270*/  @!P0 IMAD.WIDE R14, R15, UR9, R10 ;  /* 0x000000090f0e8c25 */ /* 0x002fc6000f8e020a */
[----:B0-----:R-:W-:-:S04]  /*0280*/  @!P0 LEA R18, P1, R14, R12, 0x1 ;  /* 0x0000000c0e128211 */ /* 0x001fc800078208ff */
[----:B------:R-:W-:-:S05]  /*0290*/  @!P0 LEA.HI.X R19, R14, R13, R15, 0x1, P1 ;  /* 0x0000000d0e138211 */ /* 0x000fca00008f0c0f */
[----:B------:R0:W2:Y:S01]  /*02a0*/  @!P0 LDG.E R18, desc[UR6][R18.64] ;  /* 0x0000000612128981 */ /* 0x0000a2000c1e1900 */
[----:B------:R-:W-:Y:S01]  /*02b0*/  PRMT R29, RZ, 0x7610, R29 ;  /* 0x00007610ff1d7816 */ /* 0x000fe2000000001d */
[C---:B------:R-:W-:Y:S01]  /*02c0*/  VIADD R21, R3.reuse, 0xfffffffe ;  /* 0xfffffffe03157836 */ /* 0x040fe20000000000 */
[----:B------:R-:W-:Y:S01]  /*02d0*/  PRMT R26, R26, 0x5410, RZ ;  /* 0x000054101a1a7816 */ /* 0x000fe200000000ff */
[C---:B0-----:R-:W-:Y:S02]  /*02e0*/  VIADD R19, R3.reuse, 0xffffffff ;  /* 0xffffffff03137836 */ /* 0x041fe40000000000 */
[----:B------:R-:W-:Y:S01]  /*02f0*/  VIADD R27, R3, 0x1 ;  /* 0x00000001031b7836 */ /* 0x000fe20000000000 */
[----:B--2---:R-:W-:Y:S02]  /*0300*/  @!P0 PRMT R29, R18, 0x7610, R29 ;  /* 0x00007610121d8816 */ /* 0x004fe4000000001d */
[----:B------:R-:W-:Y:S02]  /*0310*/  @!P0 PRMT R26, R26, 0x7610, R18 ;  /* 0x000076101a1a8816 */ /* 0x000fe40000000012 */
[----:B------:R-:W-:-:S13]  /*0320*/  ISETP.GE.AND P0, PT, R8, UR9, PT ;  /* 0x0000000908007c0c */ /* 0x000fda000bf06270 */
[----:B------:R-:W0:Y:S01]  /*0330*/  @!P0 LDC.64 R12, c[0x0][0x388] ;  /* 0x0000e200ff0c8b82 */ /* 0x000e220000000a00 */
[----:B------:R-:W-:-:S04]  /*0340*/  @!P0 IMAD.WIDE R20, R21, UR9, R10 ;  /* 0x0000000915148c25 */ /* 0x000fc8000f8e020a */
[----:B------:R-:W-:-:S03]  /*0350*/  @!P0 IMAD.WIDE R18, R19, UR9, R10 ;  /* 0x0000000913128c25 */ /* 0x000fc6000f8e020a */
[----:B------:R-:W1:Y:S08]  /*0360*/  @!P0 LDC.64 R14, c[0x0][0x388] ;  /* 0x0000e200ff0e8b82 */ /* 0x000e700000000a00 */
[----:B------:R-:W2:Y:S01]  /*0370*/  @!P0 LDC.64 R16, c[0x0][0x388] ;  /* 0x0000e200ff108b82 */ /* 0x000ea20000000a00 */
[----:B0-----:R-:W-:-:S04]  /*0380*/  @!P0 LEA R23, P1, R20, R12, 0x1 ;  /* 0x0000000c14178211 */ /* 0x001fc800078208ff */
[----:B------:R-:W-:-:S03]  /*0390*/  @!P0 LEA.HI.X R21, R20, R13, R21, 0x1, P1 ;  /* 0x0000000d14158211 */ /* 0x000fc600008f0c15 */
[----:B------:R-:W0:Y:S01]  /*03a0*/  @!P0 LDC.64 R12, c[0x0][0x388] ;  /* 0x0000e200ff0c8b82 */ /* 0x000e220000000a00 */
[----:B------:R-:W-:Y:S02]  /*03b0*/  @!P0 MOV R20, R23 ;  /* 0x0000001700148202 */ /* 0x000fe40000000f00 */
[----:B-1----:R-:W-:-:S03]  /*03c0*/  @!P0 LEA R24, P1, R18, R14, 0x1 ;  /* 0x0000000e12188211 */ /* 0x002fc600078208ff */
[----:B------:R2:W3:Y:S01]  /*03d0*/  @!P0 LDG.E R23, desc[UR6][R20.64] ;  /* 0x0000000614178981 */ /* 0x0004e2000c1e1900 */
[----:B------:R-:W-:Y:S01]  /*03e0*/  @!P0 LEA.HI.X R25, R18, R15, R19, 0x1, P1 ;  /* 0x0000000f12198211 */ /* 0x000fe200008f0c13 */
[C---:B------:R-:W-:Y:S01]  /*03f0*/  @!P0 IMAD.WIDE R18, R3.reuse, UR9, R10 ;  /* 0x0000000903128c25 */ /* 0x040fe2000f8e020a */
[----:B------:R-:W1:Y:S03]  /*0400*/  @!P0 LDC.64 R14, c[0x0][0x388] ;  /* 0x0000e200ff0e8b82 */ /* 0x000e660000000a00 */
[----:B------:R-:W4:Y:S01]  /*0410*/  @!P0 LDG.E R24, desc[UR6][R24.64] ;  /* 0x0000000618188981 */ /* 0x000f22000c1e1900 */
[----:B--2---:R-:W-:Y:S01]  /*0420*/  @!P0 LEA R21, P1, R18, R16, 0x1 ;  /* 0x0000001012158211 */ /* 0x004fe200078208ff */
[----:B------:R-:W-:-:S03]  /*0430*/  VIADD R20, R3, 0x2 ;  /* 0x0000000203147836 */ /* 0x000fc60000000000 */
[----:B------:R-:W-:Y:S01]  /*0440*/  @!P0 LEA.HI.X R19, R18, R17, R19, 0x1, P1 ;  /* 0x0000001112138211 */ /* 0x000fe200008f0c13 */
[----:B------:R-:W-:Y:S01]  /*0450*/  @!P0 IMAD.WIDE R16, R27, UR9, R10 ;  /* 0x000000091b108c25 */ /* 0x000fe2000f8e020a */
[----:B------:R-:W-:-:S03]  /*0460*/  @!P0 MOV R18, R21 ;  /* 0x0000001500128202 */ /* 0x000fc60000000f00 */
[----:B------:R-:W-:Y:S01]  /*0470*/  @!P0 IMAD.WIDE R20, R20, UR9, R10 ;  /* 0x0000000914148c25 */ /* 0x000fe2000f8e020a */
[C---:B0-----:R-:W-:Y:S01]  /*0480*/  @!P0 LEA R28, P1, R16.reuse, R12, 0x1 ;  /* 0x0000000c101c8211 */ /* 0x041fe200078208ff */
[----:B------:R0:W2:Y:S03]  /*0490*/  @!P0 LDG.E R25, desc[UR6][R18.64] ;  /* 0x0000000612198981 */ /* 0x0000a6000c1e1900 */
[----:B------:R-:W-:Y:S02]  /*04a0*/  @!P0 LEA.HI.X R16, R16, R13, R17, 0x1, P1 ;  /* 0x0000000d10108211 */ /* 0x000fe400008f0c11 */
[----:B------:R-:W5:Y:S01]  /*04b0*/  @!P0 LDC.64 R12, c[0x0][0x388] ;  /* 0x0000e200ff0c8b82 */ /* 0x000f620000000a00 */
[----:B-1----:R-:W-:Y:S01]  /*04c0*/  @!P0 LEA R27, P1, R20, R14, 0x1 ;  /* 0x0000000e141b8211 */ /* 0x002fe200078208ff */
[----:B------:R-:W-:-:S06]  /*04d0*/  @!P0 IMAD.MOV.U32 R14, RZ, RZ, R28 ;  /* 0x000000ffff0e8224 */ /* 0x000fcc00078e001c */
[----:B0-----:R-:W0:Y:S01]  /*04e0*/  @!P0 LDC.64 R18, c[0x0][0x388] ;  /* 0x0000e200ff128b82 */ /* 0x001e220000000a00 */
[----:B------:R-:W-:Y:S01]  /*04f0*/  @!P0 LEA.HI.X R21, R20, R15, R21, 0x1, P1 ;  /* 0x0000000f14158211 */ /* 0x000fe200008f0c15 */
[----:B------:R-:W-:Y:S01]  /*0500*/  @!P0 IMAD.MOV.U32 R15, RZ, RZ, R16 ;  /* 0x000000ffff0f8224 */ /* 0x000fe200078e0010 */
[----:B------:R-:W-:-:S04]  /*0510*/  IADD3 R17, PT, PT, R3, 0x3, RZ ;  /* 0x0000000303117810 */ /* 0x000fc80007ffe0ff */
[----:B------:R1:W2:Y:S01]  /*0520*/  @!P0 LDG.E R20, desc[UR6][R14.64] ;  /* 0x000000060e148981 */ /* 0x0002a2000c1e1900 */
[----:B------:R-:W-:-:S04]  /*0530*/  @!P0 IMAD.WIDE R16, R17, UR9, R10 ;  /* 0x0000000911108c25 */ /* 0x000fc8000f8e020a */
[----:B-1----:R-:W-:Y:S02]  /*0540*/  @!P0 IMAD.MOV.U32 R14, RZ, RZ, R27 ;  /* 0x000000ffff0e8224 */ /* 0x002fe400078e001b */
[----:B------:R-:W-:Y:S01]  /*0550*/  @!P0 IMAD.MOV.U32 R15, RZ, RZ, R21 ;  /* 0x000000ffff0f8224 */ /* 0x000fe200078e0015 */
[----:B------:R-:W-:-:S04]  /*0560*/  IADD3 R27, PT, PT, R3, 0x4, RZ ;  /* 0x00000004031b7810 */ /* 0x000fc80007ffe0ff */
[----:B------:R1:W2:Y:S01]  /*0570*/  @!P0 LDG.E R21, desc[UR6][R14.64] ;  /* 0x000000060e158981 */ /* 0x0002a2000c1e1900 */
[----:B0-----:R-:W-:-:S04]  /*0580*/  @!P0 LEA R18, P1, R16, R18, 0x1 ;  /* 0x0000001210128211 */ /* 0x001fc800078208ff */
[----:B------:R-:W-:Y:S01]  /*0590*/  @!P0 LEA.HI.X R19, R16, R19, R17, 0x1, P1 ;  /* 0x0000001310138211 */ /* 0x000fe200008f0c11 */
[----:B------:R-:W-:-:S04]  /*05a0*/  @!P0 IMAD.WIDE R16, R27, UR9, R10 ;  /* 0x000000091b108c25 */ /* 0x000fc8000f8e020a */
[----:B-1----:R-:W-:Y:S01]  /*05b0*/  @!P0 IMAD.MOV.U32 R14, RZ, RZ, R18 ;  /* 0x000000ffff0e8224 */ /* 0x002fe200078e0012 */
[----:B------:R-:W-:Y:S02]  /*05c0*/  @!P0 MOV R15, R19 ;  /* 0x00000013000f8202 */ /* 0x000fe40000000f00 */
[----:B-----5:R-:W-:-:S03]  /*05d0*/  @!P0 LEA R12, P1, R16, R12, 0x1 ;  /* 0x0000000c100c8211 */ /* 0x020fc600078208ff */
[----:B------:R0:W5:Y:S01]  /*05e0*/  @!P0 LDG.E R18, desc[UR6][R14.64] ;  /* 0x000000060e128981 */ /* 0x000162000c1e1900 */
[----:B------:R-:W-:-:S05]  /*05f0*/  @!P0 LEA.HI.X R13, R16, R13, R17, 0x1, P1 ;  /* 0x0000000d100d8211 */ /* 0x000fca00008f0c11 */
[----:B------:R1:W5:Y:S01]  /*0600*/  @!P0 LDG.E R12, desc[UR6][R12.64] ;  /* 0x000000060c0c8981 */ /* 0x000362000c1e1900 */
[----:B0-----:R-:W-:Y:S01]  /*0610*/  PRMT R15, RZ, 0x7610, R15 ;  /* 0x00007610ff0f7816 */ /* 0x001fe2000000000f */
[----:B------:R-:W-:Y:S01]  /*0620*/  HADD2.F32 R29, -RZ, R29.H0_H0 ;  /* 0x2000001dff1d7230 */ /* 0x000fe20000004100 */
[----:B-1----:R-:W-:Y:S01]  /*0630*/  PRMT R13, RZ, 0x7610, R13 ;  /* 0x00007610ff0d7816 */ /* 0x002fe2000000000d */
[----:B------:R-:W-:Y:S01]  /*0640*/  HADD2.F32 R16, -RZ, R26.H1_H1 ;  /* 0x3000001aff107230 */ /* 0x000fe20000004100 */
[----:B------:R-:W-:-:S04]  /*0650*/  PRMT R19, RZ, 0x5410, RZ ;  /* 0x00005410ff137816 */ /* 0x000fc800000000ff */
[----:B------:R-:W-:Y:S01]  /*0660*/  FADD R17, R29, R16 ;  /* 0x000000101d117221 */ /* 0x000fe20000000000 */
[----:B------:R-:W-:-:S03]  /*0670*/  FMUL R16, R16, R16 ;  /* 0x0000001010107220 */ /* 0x000fc60000400000 */
[----:B------:R-:W-:Y:S01]  /*0680*/  FADD R22, R17, R22 ;  /* 0x0000001611167221 */ /* 0x000fe20000000000 */
[----:B------:R-:W-:-:S04]  /*0690*/  FFMA R16, R29, R29, R16 ;  /* 0x0000001d1d107223 */ /* 0x000fc80000000010 */
[----:B------:R-:W-:Y:S01]  /*06a0*/  FADD R7, R16, R7 ;  /* 0x0000000710077221 */ /* 0x000fe20000000000 */
[----:B------:R-:W-:-:S05]  /*06b0*/  VIADD R2, R2, 0x8 ;  /* 0x0000000802027836 */ /* 0x000fca0000000000 */
[----:B------:R-:W-:Y:S02]  /*06c0*/  ISETP.NE.AND P1, PT, R2, RZ, PT ;  /* 0x000000ff0200720c */ /* 0x000fe40003f25270 */
[----:B------:R-:W-:Y:S02]  /*06d0*/  IADD3 R3, PT, PT, R3, 0x8, RZ ;  /* 0x0000000803037810 */ /* 0x000fe40007ffe0ff */
[C---:B---3--:R-:W-:Y:S02]  /*06e0*/  @!P0 PRMT R13, R23.reuse, 0x7610, R13 ;  /* 0x00007610170d8816 */ /* 0x048fe4000000000d */
[----:B------:R-:W-:-:S03]  /*06f0*/  @!P0 PRMT R15, R23, 0x7632, R15 ;  /* 0x00007632170f8816 */ /* 0x000fc6000000000f */
[----:B------:R-:W-:Y:S01]  /*0700*/  HADD2.F32 R14, -RZ, R13.H0_H0 ;  /* 0x2000000dff0e7230 */ /* 0x000fe20000004100 */
[----:B----4-:R-:W-:Y:S01]  /*0710*/  @!P0 PRMT R19, R24, 0x7632, R19 ;  /* 0x0000763218138816 */ /* 0x010fe20000000013 */
[----:B------:R-:W-:-:S03]  /*0720*/  HADD2.F32 R15, -RZ, R15.H0_H0 ;  /* 0x2000000fff0f7230 */ /* 0x000fc60000004100 */
[----:B------:R-:W-:Y:S02]  /*0730*/  @!P0 PRMT R19, R19, 0x5410, R24 ;  /* 0x0000541013138816 */ /* 0x000fe40000000018 */
[----:B------:R-:W-:Y:S01]  /*0740*/  FADD R13, R14, R15 ;  /* 0x0000000f0e0d7221 */ /* 0x000fe20000000000 */
[----:B------:R-:W-:-:S03]  /*0750*/  FMUL R17, R15, R15 ;  /* 0x0000000f0f117220 */ /* 0x000fc60000400000 */
[----:B------:R-:W-:Y:S01]  /*0760*/  FADD R13, R22, R13 ;  /* 0x0000000d160d7221 */ /* 0x000fe20000000000 */
[--C-:B------:R-:W-:Y:S02]  /*0770*/  HADD2.F32 R22, -RZ, R19.reuse.H0_H0 ;  /* 0x20000013ff167230 */ /* 0x100fe40000004100 */
[----:B------:R-:W-:Y:S01]  /*0780*/  FFMA R16, R14, R14, R17 ;  /* 0x0000000e0e107223 */ /* 0x000fe20000000011 */
[----:B------:R-:W-:Y:S01]  /*0790*/  HADD2.F32 R19, -RZ, R19.H1_H1 ;  /* 0x30000013ff137230 */ /* 0x000fe20000004100 */
[----:B------:R-:W-:Y:S01]  /*07a0*/  PRMT R15, RZ, 0x7610, R15 ;  /* 0x00007610ff0f7816 */ /* 0x000fe2000000000f */
[----:B------:R-:W-:Y:S01]  /*07b0*/  FMUL R24, R22, R22 ;  /* 0x0000001616187220 */ /* 0x000fe20000400000 */
[----:B------:R-:W-:Y:S01]  /*07c0*/  PRMT R14, RZ, 0x7610, R14 ;  /* 0x00007610ff0e7816 */ /* 0x000fe2000000000e */
[----:B------:R-:W-:Y:S01]  /*07d0*/  FADD R16, R7, R16 ;  /* 0x0000001007107221 */ /* 0x000fe20000000000 */
[C---:B------:R-:W-:Y:S01]  /*07e0*/  FADD R22, R19.reuse, R22 ;  /* 0x0000001613167221 */ /* 0x040fe20000000000 */
[----:B------:R-:W-:Y:S01]  /*07f0*/  FFMA R7, R19, R19, R24 ;  /* 0x0000001313077223 */ /* 0x000fe20000000018 */
[----:B------:R-:W-:-:S02]  /*0800*/  PRMT R19, RZ, 0x5410, RZ ;  /* 0x00005410ff137816 */ /* 0x000fc400000000ff */
[C---:B--2---:R-:W-:Y:S02]  /*0810*/  @!P0 PRMT R15, R25.reuse, 0x7632, R15 ;  /* 0x00007632190f8816 */ /* 0x044fe4000000000f */
[----:B------:R-:W-:-:S03]  /*0820*/  @!P0 PRMT R14, R25, 0x7610, R14 ;  /* 0x00007610190e8816 */ /* 0x000fc6000000000e */
[----:B------:R-:W-:Y:S02]  /*0830*/  HADD2.F32 R15, -RZ, R15.H0_H0 ;  /* 0x2000000fff0f7230 */ /* 0x000fe40000004100 */
[----:B------:R-:W-:Y:S01]  /*0840*/  HADD2.F32 R14, -RZ, R14.H0_H0 ;  /* 0x2000000eff0e7230 */ /* 0x000fe20000004100 */
[----:B------:R-:W-:Y:S01]  /*0850*/  @!P0 PRMT R19, R20, 0x7632, R19 ;  /* 0x0000763214138816 */ /* 0x000fe20000000013 */
[----:B------:R-:W-:-:S03]  /*0860*/  FADD R7, R16, R7 ;  /* 0x0000000710077221 */ /* 0x000fc60000000000 */
[----:B------:R-:W-:Y:S01]  /*0870*/  @!P0 PRMT R19, R19, 0x5410, R20 ;  /* 0x0000541013138816 */ /* 0x000fe20000000014 */
[----:B------:R-:W-:Y:S01]  /*0880*/  FMUL R17, R15, R15 ;  /* 0x0000000f0f117220 */ /* 0x000fe20000400000 */
[----:B------:R-:W-:Y:S01]  /*0890*/  FADD R13, R13, R22 ;  /* 0x000000160d0d7221 */ /* 0x000fe20000000000 */
[C-C-:B------:R-:W-:Y:S01]  /*08a0*/  FADD R16, R14.reuse, R15.reuse ;  /* 0x0000000f0e107221 */ /* 0x140fe20000000000 */
[----:B------:R-:W-:Y:S01]  /*08b0*/  PRMT R15, RZ, 0x7610, R15 ;  /* 0x00007610ff0f7816 */ /* 0x000fe2000000000f */
[--C-:B------:R-:W-:Y:S02]  /*08c0*/  HADD2.F32 R20, -RZ, R19.reuse.H0_H0 ;  /* 0x20000013ff147230 */ /* 0x100fe40000004100 */
[----:B------:R-:W-:Y:S01]  /*08d0*/  FFMA R14, R14, R14, R17 ;  /* 0x0000000e0e0e7223 */ /* 0x000fe20000000011 */
[----:B------:R-:W-:Y:S01]  /*08e0*/  FADD R17, R13, R16 ;  /* 0x000000100d117221 */ /* 0x000fe20000000000 */
[----:B------:R-:W-:Y:S01]  /*08f0*/  HADD2.F32 R19, -RZ, R19.H1_H1 ;  /* 0x30000013ff137230 */ /* 0x000fe20000004100 */
[----:B------:R-:W-:Y:S01]  /*0900*/  PRMT R13, RZ, 0x7610, R13 ;  /* 0x00007610ff0d7816 */ /* 0x000fe2000000000d */
[----:B------:R-:W-:Y:S01]  /*0910*/  FMUL R16, R20, R20 ;  /* 0x0000001414107220 */ /* 0x000fe20000400000 */
[----:B------:R-:W-:Y:S01]  /*0920*/  @!P0 PRMT R15, R21, 0x7632, R15 ;  /* 0x00007632150f8816 */ /* 0x000fe2000000000f */
[----:B------:R-:W-:Y:S01]  /*0930*/  FADD R23, R7, R14 ;  /* 0x0000000e07177221 */ /* 0x000fe20000000000 */
[----:B------:R-:W-:Y:S01]  /*0940*/  @!P0 PRMT R13, R21, 0x7610, R13 ;  /* 0x00007610150d8816 */ /* 0x000fe2000000000d */
[----:B------:R-:W-:-:S02]  /*0950*/  FFMA R16, R19, R19, R16 ;  /* 0x0000001313107223 */ /* 0x000fc40000000010 */
[----:B------:R-:W-:Y:S01]  /*0960*/  HADD2.F32 R14, -RZ, R15.H0_H0 ;  /* 0x2000000fff0e7230 */ /* 0x000fe20000004100 */
[----:B------:R-:W-:Y:S01]  /*0970*/  PRMT R7, RZ, 0x5410, RZ ;  /* 0x00005410ff077816 */ /* 0x000fe200000000ff */
[----:B------:R-:W-:Y:S02]  /*0980*/  HADD2.F32 R13, -RZ, R13.H0_H0 ;  /* 0x2000000dff0d7230 */ /* 0x000fe40000004100 */
[----:B------:R-:W-:Y:S01]  /*0990*/  FADD R23, R23, R16 ;  /* 0x0000001017177221 */ /* 0x000fe20000000000 */
[----:B------:R-:W-:Y:S01]  /*09a0*/  FMUL R16, R14, R14 ;  /* 0x0000000e0e107220 */ /* 0x000fe20000400000 */
[----:B------:R-:W-:Y:S01]  /*09b0*/  FADD R20, R19, R20 ;  /* 0x0000001413147221 */ /* 0x000fe20000000000 */
[C---:B------:R-:W-:Y:S02]  /*09c0*/  FADD R14, R13.reuse, R14 ;  /* 0x0000000e0d0e7221 */ /* 0x040fe40000000000 */
[----:B------:R-:W-:Y:S01]  /*09d0*/  FFMA R16, R13, R13, R16 ;  /* 0x0000000d0d107223 */ /* 0x000fe20000000010 */
[----:B-----5:R-:W-:-:S02]  /*09e0*/  @!P0 PRMT R7, R18, 0x7632, R7 ;  /* 0x0000763212078816 */ /* 0x020fc40000000007 */
[----:B------:R-:W-:Y:S01]  /*09f0*/  PRMT R13, RZ, 0x5410, RZ ;  /* 0x00005410ff0d7816 */ /* 0x000fe200000000ff */
[----:B------:R-:W-:Y:S01]  /*0a00*/  FADD R17, R17, R20 ;  /* 0x0000001411117221 */ /* 0x000fe20000000000 */
[----:B------:R-:W-:Y:S02]  /*0a10*/  @!P0 PRMT R7, R7, 0x5410, R18 ;  /* 0x0000541007078816 */ /* 0x000fe40000000012 */
[----:B------:R-:W-:Y:S01]  /*0a20*/  @!P0 PRMT R13, R12, 0x7632, R13 ;  /* 0x000076320c0d8816 */ /* 0x000fe2000000000d */
[----:B------:R-:W-:Y:S02]  /*0a30*/  FADD R17, R17, R14 ;  /* 0x0000000e11117221 */ /* 0x000fe40000000000 */
[--C-:B------:R-:W-:Y:S01]  /*0a40*/  HADD2.F32 R14, -RZ, R7.reuse.H0_H0 ;  /* 0x20000007ff0e7230 */ /* 0x100fe20000004100 */
[----:B------:R-:W-:Y:S01]  /*0a50*/  @!P0 PRMT R13, R13, 0x5410, R12 ;  /* 0x000054100d0d8816 */ /* 0x000fe2000000000c */
[----:B------:R-:W-:Y:S02]  /*0a60*/  HADD2.F32 R7, -RZ, R7.H1_H1 ;  /* 0x30000007ff077230 */ /* 0x000fe40000004100 */
[----:B------:R-:W-:Y:S01]  /*0a70*/  FADD R23, R23, R16 ;  /* 0x0000001017177221 */ /* 0x000fe20000000000 */
[----:B------:R-:W-:Y:S01]  /*0a80*/  FMUL R16, R14, R14 ;  /* 0x0000000e0e107220 */ /* 0x000fe20000400000 */
[----:B------:R-:W-:-:S02]  /*0a90*/  HADD2.F32 R12, -RZ, R13.H0_H0 ;  /* 0x2000000dff0c7230 */ /* 0x000fc40000004100 */
[C---:B------:R-:W-:Y:S01]  /*0aa0*/  FADD R14, R7.reuse, R14 ;  /* 0x0000000e070e7221 */ /* 0x040fe20000000000 */
[----:B------:R-:W-:Y:S02]  /*0ab0*/  HADD2.F32 R13, -RZ, R13.H1_H1 ;  /* 0x3000000dff0d7230 */ /* 0x000fe40000004100 */
[----:B------:R-:W-:Y:S01]  /*0ac0*/  FFMA R16, R7, R7, R16 ;  /* 0x0000000707107223 */ /* 0x000fe20000000010 */
[----:B------:R-:W-:Y:S01]  /*0ad0*/  FADD R17, R17, R14 ;  /* 0x0000000e11117221 */ /* 0x000fe20000000000 */
[----:B------:R-:W-:Y:S02]  /*0ae0*/  FMUL R14, R12, R12 ;  /* 0x0000000c0c0e7220 */ /* 0x000fe40000400000 */
[----:B------:R-:W-:Y:S01]  /*0af0*/  FADD R23, R23, R16 ;  /* 0x0000001017177221 */ /* 0x000fe20000000000 */
[C---:B------:R-:W-:Y:S01]  /*0b00*/  FADD R12, R13.reuse, R12 ;  /* 0x0000000c0d0c7221 */ /* 0x040fe20000000000 */
[----:B------:R-:W-:-:S03]  /*0b10*/  FFMA R14, R13, R13, R14 ;  /* 0x0000000d0d0e7223 */ /* 0x000fc6000000000e */
[----:B------:R-:W-:Y:S01]  /*0b20*/  FADD R22, R17, R12 ;  /* 0x0000000c11167221 */ /* 0x000fe20000000000 */
[----:B------:R-:W-:Y:S01]  /*0b30*/  FADD R7, R23, R14 ;  /* 0x0000000e17077221 */ /* 0x000fe20000000000 */
[----:B------:R-:W-:Y:S06]  /*0b40*/  @P1 BRA `(.L_x_135) ;  /* 0xfffffff400c01947 */ /* 0x000fec000383ffff */
[----:B------:R-:W-:-:S07]  /*0b50*/  VIADD R20, R3, 0xfffffffd ;  /* 0xfffffffd03147836 */ /* 0x000fce0000000000 */
.L_x_134:
[----:B------:R-:W-:-:S13]  /*0b60*/  ISETP.NE.AND P0, PT, R6, RZ, PT ;  /* 0x000000ff0600720c */ /* 0x000fda0003f05270 */
[----:B------:R-:W-:Y:S05]  /*0b70*/  @!P0 BRA `(.L_x_133) ;  /* 0x00000008000c8947 */ /* 0x000fea0003800000 */
[----:B------:R-:W-:Y:S02]  /*0b80*/  ISETP.GE.U32.AND P1, PT, R6, 0x4, PT ;  /* 0x000000040600780c */ /* 0x000fe40003f26070 */
[----:B------:R-:W-:-:S04]  /*0b90*/  LOP3.LUT R21, R5, 0x3, RZ, 0xc0, !PT ;  /* 0x0000000305157812 */ /* 0x000fc800078ec0ff */
[----:B------:R-:W-:-:S07]  /*0ba0*/  ISETP.NE.AND P0, PT, R21, RZ, PT ;  /* 0x000000ff1500720c */ /* 0x000fce0003f05270 */
[----:B------:R-:W-:Y:S06]  /*0bb0*/  @!P1 BRA `(.L_x_136) ;  /* 0x00000004000c9947 */ /* 0x000fec0003800000 */
[----:B------:R-:W0:Y:S01]  /*0bc0*/  LDCU UR4, c[0x0][0x3b4] ;  /* 0x00007680ff0477ac */ /* 0x000e220008000800 */
[----:B------:R-:W-:Y:S02]  /*0bd0*/  IADD3 R19, PT, PT, R20, 0x1, RZ ;  /* 0x0000000114137810 */ /* 0x000fe40007ffe0ff */
[----:B0-----:R-:W-:-:S13]  /*0be0*/  ISETP.GE.AND P1, PT, R8, UR4, PT ;  /* 0x0000000408007c0c */ /* 0x001fda000bf26270 */
[----:B------:R-:W0:Y:S01]  /*0bf0*/  @!P1 LDC.64 R16, c[0x0][0x388] ;  /* 0x0000e200ff109b82 */ /* 0x000e220000000a00 */
[----:B------:R-:W-:-:S07]  /*0c00*/  @!P1 IMAD.WIDE R14, R20, UR4, R10 ;  /* 0x00000004140e9c25 */ /* 0x000fce000f8e020a */
[----:B------:R-:W1:Y:S08]  /*0c10*/  @!P1 LDC.64 R2, c[0x0][0x388] ;  /* 0x0000e200ff029b82 */ /* 0x000e700000000a00 */
[----:B------:R-:W2:Y:S01]  /*0c20*/  @!P1 LDC.64 R12, c[0x0][0x388] ;  /* 0x0000e200ff0c9b82 */ /* 0x000ea20000000a00 */
[----:B0-----:R-:W-:-:S04]  /*0c30*/  @!P1 LEA R16, P2, R14, R16, 0x1 ;  /* 0x000000100e109211 */ /* 0x001fc800078408ff */
[----:B------:R-:W-:-:S03]  /*0c40*/  @!P1 LEA.HI.X R17, R14, R17, R15, 0x1, P2 ;  /* 0x000000110e119211 */ /* 0x000fc600010f0c0f */
[----:B------:R-:W0:Y:S02]  /*0c50*/  @!P1 LDC.64 R14, c[0x0][0x388] ;  /* 0x0000e200ff0e9b82 */ /* 0x000e240000000a00 */
[----:B------:R3:W4:Y:S01]  /*0c60*/  @!P1 LDG.E R6, desc[UR6][R16.64] ;  /* 0x0000000610069981 */ /* 0x000722000c1e1900 */
[----:B------:R-:W-:Y:S01]  /*0c70*/  IADD3 R25, PT, PT, R20, 0x3, RZ ;  /* 0x0000000314197810 */ /* 0x000fe20007ffe0ff */
[----:B---3--:R-:W-:-:S04]  /*0c80*/  @!P1 IMAD.WIDE R16, R19, UR4, R10 ;  /* 0x0000000413109c25 */ /* 0x008fc8000f8e020a */
[----:B------:R-:W-:Y:S01]  /*0c90*/  VIADD R19, R20, 0x2 ;  /* 0x0000000214137836 */ /* 0x000fe20000000000 */
[----:B-1----:R-:W-:-:S03]  /*0ca0*/  @!P1 LEA R2, P2, R16, R2, 0x1 ;  /* 0x0000000210029211 */ /* 0x002fc600078408ff */
[----:B------:R-:W-:Y:S01]  /*0cb0*/  @!P1 IMAD.WIDE R18, R19, UR4, R10 ;  /* 0x0000000413129c25 */ /* 0x000fe2000f8e020a */
[----:B------:R-:W-:Y:S02]  /*0cc0*/  @!P1 LEA.HI.X R3, R16, R3, R17, 0x1, P2 ;  /* 0x0000000310039211 */ /* 0x000fe400010f0c11 */
[----:B--2---:R-:W-:-:S03]  /*0cd0*/  @!P1 LEA R12, P2, R18, R12, 0x1 ;  /* 0x0000000c120c9211 */ /* 0x004fc600078408ff */
[----:B------:R1:W2:Y:S01]  /*0ce0*/  @!P1 LDG.E R23, desc[UR6][R2.64] ;  /* 0x0000000602179981 */ /* 0x0002a2000c1e1900 */
[----:B------:R-:W-:-:S05]  /*0cf0*/  @!P1 LEA.HI.X R13, R18, R13, R19, 0x1, P2 ;  /* 0x0000000d120d9211 */ /* 0x000fca00010f0c13 */
[----:B------:R-:W3:Y:S01]  /*0d00*/  @!P1 LDG.E R12, desc[UR6][R12.64] ;  /* 0x000000060c0c9981 */ /* 0x000ee2000c1e1900 */
[----:B-1----:R-:W-:-:S03]  /*0d10*/  @!P1 IMAD.WIDE R2, R25, UR4, R10 ;  /* 0x0000000419029c25 */ /* 0x002fc6000f8e020a */
[----:B0-----:R-:W-:-:S04]  /*0d20*/  @!P1 LEA R14, P2, R2, R14, 0x1 ;  /* 0x0000000e020e9211 */ /* 0x001fc800078408ff */
[----:B------:R-:W-:-:S05]  /*0d30*/  @!P1 LEA.HI.X R15, R2, R15, R3, 0x1, P2 ;  /* 0x0000000f020f9211 */ /* 0x000fca00010f0c03 */
[----:B------:R0:W5:Y:S01]  /*0d40*/  @!P1 LDG.E R14, desc[UR6][R14.64] ;  /* 0x000000060e0e9981 */ /* 0x000162000c1e1900 */
[----:B------:R-:W-:Y:S02]  /*0d50*/  PRMT R3, RZ, 0x5410, RZ ;  /* 0x00005410ff037816 */ /* 0x000fe400000000ff */
[----:B0-----:R-:W-:Y:S02]  /*0d60*/  PRMT R15, RZ, 0x5410, RZ ;  /* 0x00005410ff0f7816 */ /* 0x001fe400000000ff */
[----:B------:R-:W-:Y:S01]  /*0d70*/  PRMT R16, RZ, 0x7610, R16 ;  /* 0x00007610ff107816 */ /* 0x000fe20000000010 */
[----:B------:R-:W-:Y:S01]  /*0d80*/  VIADD R20, R20, 0x4 ;  /* 0x0000000414147836 */ /* 0x000fe20000000000 */
[----:B----4-:R-:W-:-:S04]  /*0d90*/  @!P1 PRMT R3, R3, 0x5410, R6 ;  /* 0x0000541003039816 */ /* 0x010fc80000000006 */
[----:B------:R-:W-:Y:S02]  /*0da0*/  @!P1 PRMT R3, R6, 0x7632, R3 ;  /* 0x0000763206039816 */ /* 0x000fe40000000003 */
[----:B------:R-:W-:-:S03]  /*0db0*/  PRMT R6, RZ, 0x5410, RZ ;  /* 0x00005410ff067816 */ /* 0x000fc600000000ff */
[--C-:B------:R-:W-:Y:S02]  /*0dc0*/  HADD2.F32 R2, -RZ, R3.reuse.H1_H1 ;  /* 0x30000003ff027230 */ /* 0x100fe40000004100 */
[----:B------:R-:W-:-:S05]  /*0dd0*/  HADD2.F32 R3, -RZ, R3.H0_H0 ;  /* 0x20000003ff037230 */ /* 0x000fca0000004100 */
[----:B------:R-:W-:Y:S01]  /*0de0*/  FADD R17, R2, R3 ;  /* 0x0000000302117221 */ /* 0x000fe20000000000 */
[----:B------:R-:W-:Y:S01]  /*0df0*/  FMUL R3, R3, R3 ;  /* 0x0000000303037220 */ /* 0x000fe20000400000 */
[----:B--2---:R-:W-:-:S04]  /*0e00*/  @!P1 PRMT R6, R23, 0x7632, R6 ;  /* 0x0000763217069816 */ /* 0x004fc80000000006 */
[----:B------:R-:W-:Y:S01]  /*0e10*/  @!P1 PRMT R6, R6, 0x5410, R23 ;  /* 0x0000541006069816 */ /* 0x000fe20000000017 */
[----:B------:R-:W-:Y:S01]  /*0e20*/  FFMA R2, R2, R2, R3 ;  /* 0x0000000202027223 */ /* 0x000fe20000000003 */
[----:B---3--:R-:W-:-:S03]  /*0e30*/  @!P1 PRMT R15, R15, 0x5410, R12 ;  /* 0x000054100f0f9816 */ /* 0x008fc6000000000c */
[--C-:B------:R-:W-:Y:S02]  /*0e40*/  HADD2.F32 R3, -RZ, R6.reuse.H0_H0 ;  /* 0x20000006ff037230 */ /* 0x100fe40000004100 */
[----:B------:R-:W-:Y:S01]  /*0e50*/  HADD2.F32 R6, -RZ, R6.H1_H1 ;  /* 0x30000006ff067230 */ /* 0x000fe20000004100 */
[----:B------:R-:W-:Y:S02]  /*0e60*/  @!P1 PRMT R15, R12, 0x7632, R15 ;  /* 0x000076320c0f9816 */ /* 0x000fe4000000000f */
[----:B------:R-:W-:Y:S01]  /*0e70*/  PRMT R12, RZ, 0x7610, R12 ;  /* 0x00007610ff0c7816 */ /* 0x000fe2000000000c */
[----:B------:R-:W-:Y:S01]  /*0e80*/  FMUL R13, R3, R3 ;  /* 0x00000003030d7220 */ /* 0x000fe20000400000 */
[----:B------:R-:W-:Y:S01]  /*0e90*/  FADD R22, R22, R17 ;  /* 0x0000001116167221 */ /* 0x000fe20000000000 */
[----:B------:R-:W-:Y:S01]  /*0ea0*/  FADD R7, R7, R2 ;  /* 0x0000000207077221 */ /* 0x000fe20000000000 */
[----:B------:R-:W-:Y:S01]  /*0eb0*/  FADD R3, R6, R3 ;  /* 0x0000000306037221 */ /* 0x000fe20000000000 */
[----:B------:R-:W-:-:S02]  /*0ec0*/  HADD2.F32 R2, -RZ, R15.H0_H0 ;  /* 0x2000000fff027230 */ /* 0x000fc40000004100 */
[----:B------:R-:W-:Y:S01]  /*0ed0*/  FFMA R6, R6, R6, R13 ;  /* 0x0000000606067223 */ /* 0x000fe2000000000d */
[----:B-----5:R-:W-:Y:S01]  /*0ee0*/  @!P1 PRMT R12, R14, 0x7632, R12 ;  /* 0x000076320e0c9816 */ /* 0x020fe2000000000c */
[----:B------:R-:W-:Y:S01]  /*0ef0*/  FADD R13, R22, R3 ;  /* 0x00000003160d7221 */ /* 0x000fe20000000000 */
[----:B------:R-:W-:Y:S01]  /*0f00*/  @!P1 PRMT R16, R14, 0x7610, R16 ;  /* 0x000076100e109816 */ /* 0x000fe20000000010 */
[----:B------:R-:W-:Y:S02]  /*0f10*/  HADD2.F32 R15, -RZ, R15.H1_H1 ;  /* 0x3000000fff0f7230 */ /* 0x000fe40000004100 */
[----:B------:R-:W-:Y:S02]  /*0f20*/  HADD2.F32 R3, -RZ, R12.H0_H0 ;  /* 0x2000000cff037230 */ /* 0x000fe40000004100 */
[----:B------:R-:W-:Y:S01]  /*0f30*/  FMUL R12, R2, R2 ;  /* 0x00000002020c7220 */ /* 0x000fe20000400000 */
[----:B------:R-:W-:Y:S02]  /*0f40*/  HADD2.F32 R16, -RZ, R16.H0_H0 ;  /* 0x20000010ff107230 */ /* 0x000fe40000004100 */
[----:B------:R-:W-:Y:S01]  /*0f50*/  FADD R17, R7, R6 ;  /* 0x0000000607117221 */ /* 0x000fe20000000000 */
[C---:B------:R-:W-:Y:S01]  /*0f60*/  FADD R2, R15.reuse, R2 ;  /* 0x000000020f027221 */ /* 0x040fe20000000000 */
[----:B------:R-:W-:Y:S01]  /*0f70*/  FFMA R12, R15, R15, R12 ;  /* 0x0000000f0f0c7223 */ /* 0x000fe2000000000c */
[----:B------:R-:W-:Y:S01]  /*0f80*/  FMUL R7, R3, R3 ;  /* 0x0000000303077220 */ /* 0x000fe20000400000 */
[C---:B------:R-:W-:Y:S01]  /*0f90*/  FADD R3, R16.reuse, R3 ;  /* 0x0000000310037221 */ /* 0x040fe20000000000 */
[----:B------:R-:W-:Y:S01]  /*0fa0*/  FADD R2, R13, R2 ;  /* 0x000000020d027221 */ /* 0x000fe20000000000 */
[----:B------:R-:W-:Y:S01]  /*0fb0*/  FADD R12, R17, R12 ;  /* 0x0000000c110c7221 */ /* 0x000fe20000000000 */
[----:B------:R-:W-:-:S02]  /*0fc0*/  FFMA R7, R16, R16, R7 ;  /* 0x0000001010077223 */ /* 0x000fc40000000007 */
[----:B------:R-:W-:Y:S02]  /*0fd0*/  FADD R22, R2, R3 ;  /* 0x0000000302167221 */ /* 0x000fe40000000000 */
[----:B------:R-:W-:-:S07]  /*0fe0*/  FADD R7, R12, R7 ;  /* 0x000000070c077221 */ /* 0x000fce0000000000 */
.L_x_136:
[----:B------:R-:W-:Y:S05]  /*0ff0*/  @!P0 BRA `(.L_x_133) ;  /* 0x0000000000ec8947 */ /* 0x000fea0003800000 */
[----:B------:R-:W-:Y:S02]  /*1000*/  ISETP.NE.AND P1, PT, R21, 0x1, PT ;  /* 0x000000011500780c */ /* 0x000fe40003f25270 */
[----:B------:R-:W-:-:S04]  /*1010*/  LOP3.LUT R5, R5, 0x1, RZ, 0xc0, !PT ;  /* 0x0000000105057812 */ /* 0x000fc800078ec0ff */
[----:B------:R-:W-:-:S07]  /*1020*/  ISETP.NE.U32.AND P0, PT, R5, 0x1, PT ;  /* 0x000000010500780c */ /* 0x000fce0003f05070 */
[----:B------:R-:W-:Y:S06]  /*1030*/  @!P1 BRA `(.L_x_137) ;  /* 0x0000000000889947 */ /* 0x000fec0003800000 */
[----:B------:R-:W0:Y:S01]  /*1040*/  LDCU UR4, c[0x0][0x3b4] ;  /* 0x00007680ff0477ac */ /* 0x000e220008000800 */
[----:B------:R-:W-:Y:S02]  /*1050*/  IADD3 R17, PT, PT, R20, 0x1, RZ ;  /* 0x0000000114117810 */ /* 0x000fe40007ffe0ff */
[----:B0-----:R-:W-:-:S13]  /*1060*/  ISETP.GE.AND P2, PT, R8, UR4, PT ;  /* 0x0000000408007c0c */ /* 0x001fda000bf46270 */
[----:B------:R-:W0:Y:S01]  /*1070*/  @!P2 LDC.64 R2, c[0x0][0x388] ;  /* 0x0000e200ff02ab82 */ /* 0x000e220000000a00 */
[----:B------:R-:W-:-:S04]  /*1080*/  @!P2 IMAD.WIDE R14, R20, UR4, R10 ;  /* 0x00000004140eac25 */ /* 0x000fc8000f8e020a */
[----:B------:R-:W-:-:S03]  /*1090*/  @!P2 IMAD.WIDE R16, R17, UR4, R10 ;  /* 0x000000041110ac25 */ /* 0x000fc6000f8e020a */
[----:B------:R-:W1:Y:S01]  /*10a0*/  @!P2 LDC.64 R12, c[0x0][0x388] ;  /* 0x0000e200ff0cab82 */ /* 0x000e620000000a00 */
[----:B0-----:R-:W-:-:S04]  /*10b0*/  @!P2 LEA R18, P3, R14, R2, 0x1 ;  /* 0x000000020e12a211 */ /* 0x001fc800078608ff */
[----:B------:R-:W-:Y:S02]  /*10c0*/  @!P2 LEA.HI.X R19, R14, R3, R15, 0x1, P3 ;  /* 0x000000030e13a211 */ /* 0x000fe400018f0c0f */
[----:B-1----:R-:W-:-:S03]  /*10d0*/  @!P2 LEA R2, P1, R16, R12, 0x1 ;  /* 0x0000000c1002a211 */ /* 0x002fc600078208ff */
[----:B------:R-:W2:Y:S01]  /*10e0*/  @!P2 LDG.E R18, desc[UR6][R18.64] ;  /* 0x000000061212a981 */ /* 0x000ea2000c1e1900 */
[----:B------:R-:W-:-:S05]  /*10f0*/  @!P2 LEA.HI.X R3, R16, R13, R17, 0x1, P1 ;  /* 0x0000000d1003a211 */ /* 0x000fca00008f0c11 */
[----:B------:R0:W3:Y:S01]  /*1100*/  @!P2 LDG.E R2, desc[UR6][R2.64] ;  /* 0x000000060202a981 */ /* 0x0000e2000c1e1900 */
[----:B------:R-:W-:Y:S02]  /*1110*/  PRMT R12, RZ, 0x5410, RZ ;  /* 0x00005410ff0c7816 */ /* 0x000fe400000000ff */
[----:B0-----:R-:W-:Y:S01]  /*1120*/  PRMT R3, RZ, 0x5410, RZ ;  /* 0x00005410ff037816 */ /* 0x001fe200000000ff */
[----:B------:R-:W-:-:S03]  /*1130*/  VIADD R20, R20, 0x2 ;  /* 0x0000000214147836 */ /* 0x000fc60000000000 */
[----:B--2---:R-:W-:-:S04]  /*1140*/  @!P2 PRMT R3, R18, 0x7632, R3 ;  /* 0x000076321203a816 */ /* 0x004fc80000000003 */
[----:B------:R-:W-:Y:S02]  /*1150*/  @!P2 PRMT R3, R3, 0x5410, R18 ;  /* 0x000054100303a816 */ /* 0x000fe40000000012 */
[----:B---3--:R-:W-:-:S03]  /*1160*/  @!P2 PRMT R12, R2, 0x7632, R12 ;  /* 0x00007632020ca816 */ /* 0x008fc6000000000c */
[--C-:B------:R-:W-:Y:S01]  /*1170*/  HADD2.F32 R6, -RZ, R3.reuse.H0_H0 ;  /* 0x20000003ff067230 */ /* 0x100fe20000004100 */
[----:B------:R-:W-:Y:S01]  /*1180*/  @!P2 PRMT R12, R12, 0x5410, R2 ;  /* 0x000054100c0ca816 */ /* 0x000fe20000000002 */
[----:B------:R-:W-:-:S03]  /*1190*/  HADD2.F32 R5, -RZ, R3.H1_H1 ;  /* 0x30000003ff057230 */ /* 0x000fc60000004100 */
[----:B------:R-:W-:Y:S01]  /*11a0*/  FMUL R2, R6, R6 ;  /* 0x0000000606027220 */ /* 0x000fe20000400000 */
[--C-:B------:R-:W-:Y:S02]  /*11b0*/  HADD2.F32 R13, -RZ, R12.reuse.H0_H0 ;  /* 0x2000000cff0d7230 */ /* 0x100fe40000004100 */
[C---:B------:R-:W-:Y:S01]  /*11c0*/  FADD R3, R5.reuse, R6 ;  /* 0x0000000605037221 */ /* 0x040fe20000000000 */
[----:B------:R-:W-:Y:S02]  /*11d0*/  HADD2.F32 R12, -RZ, R12.H1_H1 ;  /* 0x3000000cff0c7230 */ /* 0x000fe40000004100 */
[----:B------:R-:W-:Y:S01]  /*11e0*/  FFMA R2, R5, R5, R2 ;  /* 0x0000000505027223 */ /* 0x000fe20000000002 */
[----:B------:R-:W-:Y:S01]  /*11f0*/  FMUL R5, R13, R13 ;  /* 0x0000000d0d057220 */ /* 0x000fe20000400000 */
[----:B------:R-:W-:Y:S01]  /*1200*/  FADD R22, R22, R3 ;  /* 0x0000000316167221 */ /* 0x000fe20000000000 */
[C---:B------:R-:W-:Y:S01]  /*1210*/  FADD R13, R12.reuse, R13 ;  /* 0x0000000d0c0d7221 */ /* 0x040fe20000000000 */
[----:B------:R-:W-:Y:S01]  /*1220*/  FADD R2, R7, R2 ;  /* 0x0000000207027221 */ /* 0x000fe20000000000 */
[----:B------:R-:W-:-:S02]  /*1230*/  FFMA R5, R12, R12, R5 ;  /* 0x0000000c0c057223 */ /* 0x000fc40000000005 */
[----:B------:R-:W-:Y:S02]  /*1240*/  FADD R22, R22, R13 ;  /* 0x0000000d16167221 */ /* 0x000fe40000000000 */
[----:B------:R-:W-:-:S07]  /*1250*/  FADD R7, R2, R5 ;  /* 0x0000000502077221 */ /* 0x000fce0000000000 */
.L_x_137:
[----:B------:R-:W-:Y:S05]  /*1260*/  @P0 BRA `(.L_x_133) ;  /* 0x0000000000500947 */ /* 0x000fea0003800000 */
[----:B------:R-:W0:Y:S01]  /*1270*/  LDCU UR4, c[0x0][0x3b4] ;  /* 0x00007680ff0477ac */ /* 0x000e220008000800 */
[----:B------:R-:W-:Y:S01]  /*1280*/  BSSY.RECONVERGENT B0, `(.L_x_138) ;  /* 0x000000b000007945 */ /* 0x000fe20003800200 */
[----:B------:R-:W-:Y:S02]  /*1290*/  PRMT R3, RZ, 0x7610, R3 ;  /* 0x00007610ff037816 */ /* 0x000fe40000000003 */
[----:B0-----:R-:W-:Y:S01]  /*12a0*/  ISETP.GE.AND P0, PT, R8, UR4, PT ;  /* 0x0000000408007c0c */ /* 0x001fe2000bf06270 */
[----:B------:R-:W-:-:S12]  /*12b0*/  IMAD.WIDE R10, R20, UR4, R10 ;  /* 0x00000004140a7c25 */ /* 0x000fd8000f8e020a */
[----:B------:R-:W-:Y:S05]  /*12c0*/  @P0 BRA `(.L_x_139) ;  /* 0x0000000000180947 */ /* 0x000fea0003800000 */
[----:B------:R-:W0:Y:S02]  /*12d0*/  LDCU.64 UR10, c[0x0][0x388] ;  /* 0x00007100ff0a77ac */ /* 0x000e240008000a00 */
[----:B0-----:R-:W-:-:S04]  /*12e0*/  LEA R2, P0, R10, UR10, 0x1 ;  /* 0x0000000a0a027c11 */ /* 0x001fc8000f8008ff */
[----:B------:R-:W-:-:S05]  /*12f0*/  LEA.HI.X R3, R10, UR11, R11, 0x1, P0 ;  /* 0x0000000b0a037c11 */ /* 0x000fca00080f0c0b */
[----:B------:R-:W2:Y:S02]  /*1300*/  LDG.E R2, desc[UR6][R2.64] ;  /* 0x0000000602027981 */ /* 0x000ea4000c1e1900 */
[C---:B--2---:R-:W-:Y:S02]  /*1310*/  PRMT R3, R2.reuse, 0x7610, R3 ;  /* 0x0000761002037816 */ /* 0x044fe40000000003 */
[----:B------:R-:W-:-:S07]  /*1320*/  PRMT R26, R2, 0x7632, R26 ;  /* 0x00007632021a7816 */ /* 0x000fce000000001a */
.L_x_139:
[----:B------:R-:W-:Y:S05]  /*1330*/  BSYNC.RECONVERGENT B0 ;  /* 0x0000000000007941 */ /* 0x000fea0003800200 */
.L_x_138:
[----:B------:R-:W-:Y:S02]  /*1340*/  HADD2.F32 R26, -RZ, R26.H0_H0 ;  /* 0x2000001aff1a7230 */ /* 0x000fe40000004100 */
[----:B------:R-:W-:-:S03]  /*1350*/  HADD2.F32 R3, -RZ, R3.H0_H0 ;  /* 0x20000003ff037230 */ /* 0x000fc60000004100 */
[----:B------:R-:W-:Y:S02]  /*1360*/  FMUL R2, R26, R26 ;  /* 0x0000001a1a027220 */ /* 0x000fe40000400000 */
[C---:B------:R-:W-:Y:S02]  /*1370*/  FADD R5, R3.reuse, R26 ;  /* 0x0000001a03057221 */ /* 0x040fe40000000000 */
[----:B------:R-:W-:Y:S02]  /*1380*/  FFMA R2, R3, R3, R2 ;  /* 0x0000000303027223 */ /* 0x000fe40000000002 */
[----:B------:R-:W-:Y:S02]  /*1390*/  FADD R22, R22, R5 ;  /* 0x0000000516167221 */ /* 0x000fe40000000000 */
[----:B------:R-:W-:-:S07]  /*13a0*/  FADD R7, R7, R2 ;  /* 0x0000000207077221 */ /* 0x000fce0000000000 */
.L_x_133:
[----:B------:R-:W0:Y:S01]  /*13b0*/  LDCU UR9, c[0x0][0x3cc] ;  /* 0x00007980ff0977ac */ /* 0x000e220008000800 */
[----:B------:R-:W-:Y:S01]  /*13c0*/  MOV R8, 0x400 ;  /* 0x0000040000087802 */ /* 0x000fe20000000f00 */
[----:B0-----:R-:W0:Y:S01]  /*13d0*/  I2F.U32.RP R5, UR9 ;  /* 0x0000000900057d06 */ /* 0x001e220008209000 */
[----:B------:R-:W-:-:S07]  /*13e0*/  ISETP.NE.U32.AND P2, PT, RZ, UR9, PT ;  /* 0x00000009ff007c0c */ /* 0x000fce000bf45070 */
[----:B0-----:R-:W0:Y:S02]  /*13f0*/  MUFU.RCP R5, R5 ;  /* 0x0000000500057308 */ /* 0x001e240000001000 */
[----:B0-----:R-:W-:-:S06]  /*1400*/  IADD3 R2, PT, PT, R5, 0xffffffe, RZ ;  /* 0x0ffffffe05027810 */ /* 0x001fcc0007ffe0ff */
[----:B------:R0:W1:Y:S02]  /*1410*/  F2I.FTZ.U32.TRUNC.NTZ R3, R2 ;  /* 0x0000000200037305 */ /* 0x000064000021f000 */
[----:B0-----:R-:W-:Y:S02]  /*1420*/  HFMA2 R2, -RZ, RZ, 0, 0 ;  /* 0x00000000ff027431 */ /* 0x001fe400000001ff */
[----:B-1----:R-:W-:-:S04]  /*1430*/  IMAD.MOV R9, RZ, RZ, -R3 ;  /* 0x000000ffff097224 */ /* 0x002fc800078e0a03 */
[----:B------:R-:W-:-:S04]  /*1440*/  IMAD R9, R9, UR9, RZ ;  /* 0x0000000909097c24 */ /* 0x000fc8000f8e02ff */
[----:B------:R-:W-:Y:S02]  /*1450*/  IMAD.HI.U32 R3, R3, R9, R2 ;  /* 0x0000000903037227 */ /* 0x000fe400078e0002 */
[----:B------:R-:W0:Y:S04]  /*1460*/  S2R R9, SR_CgaCtaId ;  /* 0x0000000000097919 */ /* 0x000e280000008800 */
[----:B------:R-:W-:-:S04]  /*1470*/  IMAD.HI.U32 R10, R3, R4, RZ ;  /* 0x00000004030a7227 */ /* 0x000fc800078e00ff */
[----:B------:R-:W-:-:S04]  /*1480*/  IMAD.MOV R3, RZ, RZ, -R10 ;  /* 0x000000ffff037224 */ /* 0x000fc800078e0a0a */
[----:B------:R-:W-:-:S05]  /*1490*/  IMAD R3, R3, UR9, R4 ;  /* 0x0000000903037c24 */ /* 0x000fca000f8e0204 */
[----:B------:R-:W-:-:S13]  /*14a0*/  ISETP.GE.U32.AND P0, PT, R3, UR9, PT ;  /* 0x0000000903007c0c */ /* 0x000fda000bf06070 */
[----:B------:R-:W-:Y:S01]  /*14b0*/  @P0 IADD3 R3, PT, PT, R3, -UR9, RZ ;  /* 0x8000000903030c10 */ /* 0x000fe2000fffe0ff */
[----:B------:R-:W-:Y:S01]  /*14c0*/  @P0 VIADD R10, R10, 0x1 ;  /* 0x000000010a0a0836 */ /* 0x000fe20000000000 */
[----:B0-----:R-:W-:Y:S02]  /*14d0*/  LEA R11, R9, R8, 0x18 ;  /* 0x00000008090b7211 */ /* 0x001fe400078ec0ff */
[----:B------:R-:W-:-:S03]  /*14e0*/  ISETP.GE.U32.AND P1, PT, R3, UR9, PT ;  /* 0x0000000903007c0c */ /* 0x000fc6000bf26070 */
[----:B------:R-:W-:-:S05]  /*14f0*/  IMAD R11, R0, 0xc, R11 ;  /* 0x0000000c000b7824 */ /* 0x000fca00078e020b */
[----:B------:R0:W-:Y:S04]  /*1500*/  STS [R11+0x14], R22 ;  /* 0x000014160b007388 */ /* 0x0001e80000000800 */
[----:B------:R0:W-:Y:S01]  /*1510*/  STS [R11+0x18], R7 ;  /* 0x000018070b007388 */ /* 0x0001e20000000800 */
[----:B------:R-:W-:Y:S02]  /*1520*/  @P1 IADD3 R10, PT, PT, R10, 0x1, RZ ;  /* 0x000000010a0a1810 */ /* 0x000fe40007ffe0ff */
[----:B------:R-:W-:-:S05]  /*1530*/  @!P2 LOP3.LUT R10, RZ, UR9, RZ, 0x33, !PT ;  /* 0x00000009ff0aac12 */ /* 0x000fca000f8e33ff */
[----:B------:R-:W-:-:S04]  /*1540*/  IMAD.MOV R3, RZ, RZ, -R10 ;  /* 0x000000ffff037224 */ /* 0x000fc800078e0a0a */
[----:B------:R-:W-:-:S05]  /*1550*/  IMAD R12, R3, UR9, R4 ;  /* 0x00000009030c7c24 */ /* 0x000fca000f8e0204 */
[----:B------:R-:W-:-:S04]  /*1560*/  ISETP.NE.AND P0, PT, R12, RZ, PT ;  /* 0x000000ff0c00720c */ /* 0x000fc80003f05270 */
[----:B------:R-:W-:Y:S02]  /*1570*/  SEL R2, RZ, 0x1, P0 ;  /* 0x00000001ff027807 */ /* 0x000fe40000000000 */
[----:B------:R-:W-:-:S03]  /*1580*/  ISETP.GT.U32.AND P0, PT, R0, 0x1f, PT ;  /* 0x0000001f0000780c */ /* 0x000fc60003f04070 */
[----:B------:R0:W-:Y:S01]  /*1590*/  STS [R11+0x10], R2 ;  /* 0x000010020b007388 */ /* 0x0001e20000000800 */
[----:B------:R-:W-:Y:S09]  /*15a0*/  BAR.SYNC.DEFER_BLOCKING 0x0 ;  /* 0x0000000000007b1d */ /* 0x000ff20000010000 */
[----:B0-----:R-:W-:Y:S05]  /*15b0*/  @P0 BRA `(.L_x_140) ;  /* 0x0000000400580947 */ /* 0x001fea0003800000 */
[C---:B------:R-:W-:Y:S01]  /*15c0*/  IMAD R18, R0.reuse, 0xc, R11 ;  /* 0x0000000c00127824 */ /* 0x040fe200078e020b */
[----:B------:R-:W0:Y:S01]  /*15d0*/  S2R R13, SR_LANEID ;  /* 0x00000000000d7919 */ /* 0x000e220000000000 */
[----:B------:R-:W-:Y:S01]  /*15e0*/  IADD3 R15, PT, PT, R11, 0x10, RZ ;  /* 0x000000100b0f7810 */ /* 0x000fe20007ffe0ff */
[----:B------:R-:W-:Y:S02]  /*15f0*/  UMOV UR4, 0xffffffff ;  /* 0xffffffff00047882 */ /* 0x000fe40000000000 */
[----:B------:R-:W1:Y:S02]  /*1600*/  LDS.64 R6, [R18+0x18] ;  /* 0x0000180012067984 */ /* 0x000e640000000a00 */
[----:B------:R-:W-:Y:S02]  /*1610*/  IMAD R14, R0, 0xc, R15 ;  /* 0x0000000c000e7824 */ /* 0x000fe400078e020f */
[----:B------:R-:W2:Y:S04]  /*1620*/  LDS.64 R4, [R18+0x10] ;  /* 0x0000100012047984 */ /* 0x000ea80000000a00 */
[----:B------:R-:W3:Y:S01]  /*1630*/  LDS.64 R2, [R18+0x20] ;  /* 0x0000200012027984 */ /* 0x000ee20000000a00 */
[----:B-1----:R-:W-:Y:S01]  /*1640*/  ISETP.NE.AND P4, PT, R7, RZ, PT ;  /* 0x000000ff0700720c */ /* 0x002fe20003f85270 */
[----:B--2---:R-:W-:-:S02]  /*1650*/  IMAD.IADD R17, R4, 0x1, R7 ;  /* 0x0000000104117824 */ /* 0x004fc400078e0207 */
[----:B---3--:R-:W-:Y:S01]  /*1660*/  FADD R19, R5, R2 ;  /* 0x0000000205137221 */ /* 0x008fe20000000000 */
[----:B------:R-:W-:-:S04]  /*1670*/  FADD R16, R6, R3 ;  /* 0x0000000306107221 */ /* 0x000fc80000000000 */
[----:B------:R-:W-:Y:S02]  /*1680*/  FSEL R15, R19, R2, !P4 ;  /* 0x00000002130f7208 */ /* 0x000fe40006000000 */
[----:B------:R-:W-:Y:S01]  /*1690*/  FSEL R16, R16, R3, !P4 ;  /* 0x0000000310107208 */ /* 0x000fe20006000000 */
[----:B0-----:R-:W-:Y:S06]  /*16a0*/  BRA.DIV UR4, `(.L_x_141) ;  /* 0x0000000604907947 */ /* 0x001fec000b800000 */
[----:B------:R-:W0:Y:S01]  /*16b0*/  SHFL.UP PT, R23, R15, 0x1, RZ ;  /* 0x042000000f177989 */ /* 0x000e2200000e00ff */
[----:B------:R-:W-:Y:S02]  /*16c0*/  ISETP.GE.AND P1, PT, R13, 0x1, PT ;  /* 0x000000010d00780c */ /* 0x000fe40003f26270 */
[----:B------:R-:W-:Y:S01]  /*16d0*/  ISETP.NE.AND P0, PT, R17, RZ, PT ;  /* 0x000000ff1100720c */ /* 0x000fe20003f05270 */
[----:B------:R-:W1:Y:S04]  /*16e0*/  SHFL.UP PT, R25, R16, 0x1, RZ ;  /* 0x0420000010197989 */ /* 0x000e6800000e00ff */
[----:B------:R-:W2:Y:S01]  /*16f0*/  SHFL.UP PT, R18, R17, 0x1, RZ ;  /* 0x0420000011127989 */ /* 0x000ea200000e00ff */
[----:B0-----:R-:W-:Y:S01]  /*1700*/  FADD R20, R15, R23 ;  /* 0x000000170f147221 */ /* 0x001fe20000000000 */
[----:B-1----:R-:W-:-:S04]  /*1710*/  FADD R25, R16, R25 ;  /* 0x0000001910197221 */ /* 0x002fc80000000000 */
[----:B------:R-:W-:Y:S02]  /*1720*/  @P1 FSEL R15, R20, R15, !P0 ;  /* 0x0000000f140f1208 */ /* 0x000fe40004000000 */
[----:B--2---:R-:W-:Y:S02]  /*1730*/  SEL R18, R18, RZ, P1 ;  /* 0x000000ff12127207 */ /* 0x004fe40000800000 */
[----:B------:R-:W-:Y:S01]  /*1740*/  @P1 FSEL R16, R25, R16, !P0 ;  /* 0x0000001019101208 */ /* 0x000fe20004000000 */
[----:B------:R-:W0:Y:S01]  /*1750*/  SHFL.UP PT, R24, R15, 0x2, RZ ;  /* 0x044000000f187989 */ /* 0x000e2200000e00ff */
[----:B------:R-:W-:Y:S02]  /*1760*/  IADD3 R18, PT, PT, R17, R18, RZ ;  /* 0x0000001211127210 */ /* 0x000fe40007ffe0ff */
[----:B------:R-:W-:Y:S01]  /*1770*/  ISETP.GE.AND P1, PT, R13, 0x2, PT ;  /* 0x000000020d00780c */ /* 0x000fe20003f26270 */
[----:B------:R-:W1:Y:S01]  /*1780*/  SHFL.UP PT, R25, R16, 0x2, RZ ;  /* 0x0440000010197989 */ /* 0x000e6200000e00ff */
[----:B------:R-:W-:-:S03]  /*1790*/  ISETP.NE.AND P0, PT, R18, RZ, PT ;  /* 0x000000ff1200720c */ /* 0x000fc60003f05270 */
[----:B------:R-:W2:Y:S01]  /*17a0*/  SHFL.UP PT, R23, R18, 0x2, RZ ;  /* 0x0440000012177989 */ /* 0x000ea200000e00ff */
[----:B0-----:R-:W-:Y:S01]  /*17b0*/  FADD R24, R15, R24 ;  /* 0x000000180f187221 */ /* 0x001fe20000000000 */
[----:B-1----:R-:W-:-:S06]  /*17c0*/  FADD R25, R16, R25 ;  /* 0x0000001910197221 */ /* 0x002fcc0000000000 */
[----:B------:R-:W-:Y:S02]  /*17d0*/  @P1 FSEL R15, R24, R15, !P0 ;  /* 0x0000000f180f1208 */ /* 0x000fe40004000000 */
[----:B--2---:R-:W-:Y:S02]  /*17e0*/  SEL R17, R23, RZ, P1 ;  /* 0x000000ff17117207 */ /* 0x004fe40000800000 */
[----:B------:R-:W-:Y:S01]  /*17f0*/  @P1 FSEL R16, R25, R16, !P0 ;  /* 0x0000001019101208 */ /* 0x000fe20004000000 */
[----:B------:R-:W0:Y:S01]  /*1800*/  SHFL.UP PT, R23, R15, 0x4, RZ ;  /* 0x048000000f177989 */ /* 0x000e2200000e00ff */
[----:B------:R-:W-:Y:S01]  /*1810*/  ISETP.GE.AND P1, PT, R13, 0x4, PT ;  /* 0x000000040d00780c */ /* 0x000fe20003f26270 */
[----:B------:R-:W-:Y:S02]  /*1820*/  IMAD.IADD R17, R18, 0x1, R17 ;  /* 0x0000000112117824 */ /* 0x000fe400078e0211 */
[----:B------:R-:W1:Y:S03]  /*1830*/  SHFL.UP PT, R25, R16, 0x4, RZ ;  /* 0x0480000010197989 */ /* 0x000e6600000e00ff */
[----:B------:R-:W-:Y:S01]  /*1840*/  ISETP.NE.AND P0, PT, R17, RZ, PT ;  /* 0x000000ff1100720c */ /* 0x000fe20003f05270 */
        /* <DEDUP_REMOVED lines=28> */
[----:B------:R0:W1:Y:S01]  /*1a10*/  SHFL.UP PT, R24, R15, 0x1, RZ ;  /* 0x042000000f187989 */ /* 0x00006200000e00ff */
[----:B------:R-:W-:-:S03]  /*1a20*/  IADD3 R18, PT, PT, R17, R18, RZ ;  /* 0x0000001211127210 */ /* 0x000fc60007ffe0ff */
[----:B------:R0:W2:Y:S04]  /*1a30*/  SHFL.UP PT, R23, R16, 0x1, RZ ;  /* 0x0420000010177989 */ /* 0x0000a800000e00ff */
[----:B------:R0:W3:Y:S02]  /*1a40*/  SHFL.UP PT, R13, R18, 0x1, RZ ;  /* 0x04200000120d7989 */ /* 0x0000e400000e00ff */
.L_x_160:
[----:B------:R-:W-:Y:S02]  /*1a50*/  ISETP.NE.AND P1, PT, R0, RZ, PT ;  /* 0x000000ff0000720c */ /* 0x000fe40003f25270 */
[----:B------:R-:W-:-:S11]  /*1a60*/  PLOP3.LUT P0, PT, PT, PT, PT, 0x80, 0x8 ;  /* 0x000000000008781c */ /* 0x000fd60003f0f070 */
[----:B------:R-:W-:Y:S01]  /*1a70*/  @P1 ISETP.NE.AND P2, PT, R4, RZ, PT ;  /* 0x000000ff0400120c */ /* 0x000fe20003f45270 */
[----:B---3--:R-:W-:-:S03]  /*1a80*/  @P1 IMAD.IADD R4, R13, 0x1, R4 ;  /* 0x000000010d041824 */ /* 0x008fc600078e0204 */
[----:B------:R-:W-:Y:S02]  /*1a90*/  @P1 PLOP3.LUT P0, PT, P2, PT, PT, 0x80, 0x8 ;  /* 0x000000000008181c */ /* 0x000fe4000170f070 */
[----:B------:R-:W-:-:S11]  /*1aa0*/  IADD3 R7, PT, PT, R7, R4, RZ ;  /* 0x0000000407077210 */ /* 0x000fd60007ffe0ff */
[----:B-1----:R-:W-:Y:S01]  /*1ab0*/  @!P0 FADD R5, R24, R5 ;  /* 0x0000000518058221 */ /* 0x002fe20000000000 */
[----:B--2---:R-:W-:-:S03]  /*1ac0*/  @!P0 FADD R6, R23, R6 ;  /* 0x0000000617068221 */ /* 0x004fc60000000000 */
[----:B------:R-:W-:Y:S01]  /*1ad0*/  @!P4 FADD R2, R2, R5 ;  /* 0x000000050202c221 */ /* 0x000fe20000000000 */
[----:B------:R-:W-:Y:S01]  /*1ae0*/  @!P4 FADD R3, R3, R6 ;  /* 0x000000060303c221 */ /* 0x000fe20000000000 */
[----:B------:R1:W-:Y:S04]  /*1af0*/  STS.64 [R14], R4 ;  /* 0x000000040e007388 */ /* 0x0003e80000000a00 */
[----:B------:R1:W-:Y:S04]  /*1b00*/  STS.64 [R14+0x8], R6 ;  /* 0x000008060e007388 */ /* 0x0003e80000000a00 */
[----:B------:R1:W-:Y:S02]  /*1b10*/  STS.64 [R14+0x10], R2 ;  /* 0x000010020e007388 */ /* 0x0003e40000000a00 */
.L_x_140:
[----:B------:R-:W-:Y:S05]  /*1b20*/  WARPSYNC.ALL ;  /* 0x0000000000007948 */ /* 0x000fea0003800000 */
[----:B------:R-:W-:Y:S01]  /*1b30*/  BAR.SYNC.DEFER_BLOCKING 0x0 ;  /* 0x0000000000007b1d */ /* 0x000fe20000010000 */
[----:B------:R-:W-:-:S07]  /*1b40*/  UIADD3 UR4, UPT, UPT, UR9, -0x2, URZ ;  /* 0xfffffffe09047890 */ /* 0x000fce000fffe0ff */
[----:B-1----:R-:W1:Y:S01]  /*1b50*/  LDC R7, c[0x0][0x3d8] ;  /* 0x0000f600ff077b82 */ /* 0x002e620000000800 */
[----:B------:R-:W-:-:S07]  /*1b60*/  ISETP.NE.AND P1, PT, R12, UR4, PT ;  /* 0x000000040c007c0c */ /* 0x000fce000bf25270 */
[----:B------:R-:W2:Y:S06]  /*1b70*/  LDC R13, c[0x0][0x3b8] ;  /* 0x0000ee00ff0d7b82 */ /* 0x000eac0000000800 */
[----:B------:R-:W-:Y:S01]  /*1b80*/  @!P1 VIADD R4, R8, 0x320 ;  /* 0x0000032008049836 */ /* 0x000fe20000000000 */
[----:B------:R-:W-:Y:S04]  /*1b90*/  @!P1 LDS R3, [R11+0x18] ;  /* 0x000018000b039984 */ /* 0x000fe80000000800 */
[----:B------:R-:W-:Y:S01]  /*1ba0*/  @!P1 LEA R5, R9, R4, 0x18 ;  /* 0x0000000409059211 */ /* 0x000fe200078ec0ff */
[----:B------:R-:W3:Y:S03]  /*1bb0*/  @!P1 LDS R2, [R11+0x14] ;  /* 0x000014000b029984 */ /* 0x000ee60000000800 */
[----:B------:R-:W-:Y:S01]  /*1bc0*/  @!P1 LEA R5, R10, R5, 0x3 ;  /* 0x000000050a059211 */ /* 0x000fe200078e18ff */
[----:B-1----:R-:W-:-:S05]  /*1bd0*/  IMAD R6, R7, UR8, R0 ;  /* 0x0000000807067c24 */ /* 0x002fca000f8e0200 */
[----:B--2---:R-:W-:-:S04]  /*1be0*/  ISETP.GE.AND P0, PT, R6, R13, PT ;  /* 0x0000000d0600720c */ /* 0x004fc80003f06270 */
[----:B------:R-:W-:Y:S01]  /*1bf0*/  ISETP.GE.U32.OR P0, PT, R0, R7, P0 ;  /* 0x000000070000720c */ /* 0x000fe20000706470 */
[----:B---3--:R1:W-:Y:S01]  /*1c00*/  @!P1 STS.64 [R5], R2 ;  /* 0x0000000205009388 */ /* 0x0083e20000000a00 */
[----:B------:R-:W-:Y:S11]  /*1c10*/  BAR.SYNC.DEFER_BLOCKING 0x0 ;  /* 0x0000000000007b1d */ /* 0x000ff60000010000 */
[----:B-1----:R-:W-:Y:S05]  /*1c20*/  @P0 EXIT ;  /* 0x000000000000094d */ /* 0x002fea0003800000 */
[----:B------:R-:W-:Y:S01]  /*1c30*/  VIADD R8, R8, 0x320 ;  /* 0x0000032008087836 */ /* 0x000fe20000000000 */
[----:B------:R-:W1:Y:S01]  /*1c40*/  LDC.64 R2, c[0x0][0x3a0] ;  /* 0x0000e800ff027b82 */ /* 0x000e620000000a00 */
[----:B------:R-:W-:-:S03]  /*1c50*/  IMAD R5, R13, UR5, RZ ;  /* 0x000000050d057c24 */ /* 0x000fc6000f8e02ff */
[----:B------:R-:W-:Y:S01]  /*1c60*/  LEA R9, R9, R8, 0x18 ;  /* 0x0000000809097211 */ /* 0x000fe200078ec0ff */
[----:B------:R-:W-:-:S03]  /*1c70*/  IMAD R5, R5, 0x2, R6 ;  /* 0x0000000205057824 */ /* 0x000fc600078e0206 */
[----:B------:R-:W-:-:S05]  /*1c80*/  LEA R0, R0, R9, 0x3 ;  /* 0x0000000900007211 */ /* 0x000fca00078e18ff */
[----:B------:R-:W2:Y:S01]  /*1c90*/  LDS.64 R8, [R0] ;  /* 0x0000000000087984 */ /* 0x000ea20000000a00 */
[----:B-1----:R-:W-:-:S04]  /*1ca0*/  IMAD.WIDE R2, R5, 0x4, R2 ;  /* 0x0000000405027825 */ /* 0x002fc800078e0202 */
[----:B------:R-:W-:Y:S01]  /*1cb0*/  IMAD.WIDE R4, R13, 0x4, R2 ;  /* 0x000000040d047825 */ /* 0x000fe200078e0202 */
[----:B--2---:R-:W-:Y:S04]  /*1cc0*/  REDG.E.ADD.F32.FTZ.RN.STRONG.GPU desc[UR6][R2.64], R8 ;  /* 0x00000008020079a6 */ /* 0x004fe8000c12f306 */
[----:B------:R-:W-:Y:S01]  /*1cd0*/  REDG.E.ADD.F32.FTZ.RN.STRONG.GPU desc[UR6][R4.64], R9 ;  /* 0x00000009040079a6 */ /* 0x000fe2000c12f306 */
[----:B------:R-:W-:Y:S05]  /*1ce0*/  EXIT ;  /* 0x000000000000794d */ /* 0x000fea0003800000 */
.L_x_141:
[----:B------:R-:W-:Y:S01]  /*1cf0*/  HFMA2 R20, -RZ, RZ, 0, 0 ;  /* 0x00000000ff147431 */ /* 0x000fe200000001ff */
[----:B------:R-:W-:Y:S01]  /*1d00*/  MOV R22, R17 ;  /* 0x0000001100167202 */ /* 0x000fe20000000f00 */
[----:B------:R-:W-:Y:S01]  /*1d10*/  IMAD.MOV.U32 R21, RZ, RZ, 0x1 ;  /* 0x00000001ff157424 */ /* 0x000fe200078e00ff */
[----:B------:R-:W-:Y:S01]  /*1d20*/  ISETP.GE.AND P1, PT, R13, 0x1, PT ;  /* 0x000000010d00780c */ /* 0x000fe20003f26270 */
[----:B------:R-:W-:Y:S01]  /*1d30*/  IMAD.MOV.U32 R19, RZ, RZ, -0x1 ;  /* 0xffffffffff137424 */ /* 0x000fe200078e00ff */
[----:B------:R-:W-:Y:S02]  /*1d40*/  ISETP.NE.AND P3, PT, R17, RZ, PT ;  /* 0x000000ff1100720c */ /* 0x000fe40003f65270 */
[----:B------:R-:W-:-:S13]  /*1d50*/  ISETP.GE.AND P2, PT, R13, 0x2, PT ;  /* 0x000000020d00780c */ /* 0x000fda0003f46270 */
[----:B------:R-:W-:Y:S05]  /*1d60*/  WARPSYNC.COLLECTIVE R19, `(.L_x_142) ;  /* 0x0000000013087348 */ /* 0x000fea0003c00000 */
[----:B------:R0:W1:Y:S02]  /*1d70*/  SHFL.UP P0, R23, R22, R21, R20 ;  /* 0x0400001516177389 */ /* 0x0000640000000014 */
[----:B01----:R-:W-:Y:S05]  /*1d80*/  ENDCOLLECTIVE ;  /* 0x000000000000791b */ /* 0x003fea0003800000 */
.L_x_142:
[----:B------:R-:W-:Y:S01]  /*1d90*/  IMAD.MOV.U32 R22, RZ, RZ, R15 ;  /* 0x000000ffff167224 */ /* 0x000fe200078e000f */
[----:B------:R-:W-:-:S07]  /*1da0*/  MOV R18, R23 ;  /* 0x0000001700127202 */ /* 0x000fce0000000f00 */
[----:B------:R-:W-:Y:S05]  /*1db0*/  WARPSYNC.COLLECTIVE R19, `(.L_x_143) ;  /* 0x0000000013087348 */ /* 0x000fea0003c00000 */
[----:B------:R0:W1:Y:S02]  /*1dc0*/  SHFL.UP P0, R23, R22, R21, R20 ;  /* 0x0400001516177389 */ /* 0x0000640000000014 */
[----:B01----:R-:W-:Y:S05]  /*1dd0*/  ENDCOLLECTIVE ;  /* 0x000000000000791b */ /* 0x003fea0003800000 */
.L_x_143:
[----:B------:R-:W-:-:S04]  /*1de0*/  SEL R18, R18, RZ, P1 ;  /* 0x000000ff12127207 */ /* 0x000fc80000800000 */
[----:B------:R-:W-:Y:S01]  /*1df0*/  IADD3 R18, PT, PT, R17, R18, RZ ;  /* 0x0000001211127210 */ /* 0x000fe20007ffe0ff */
[----:B------:R-:W-:Y:S02]  /*1e00*/  IMAD.MOV.U32 R22, RZ, RZ, R16 ;  /* 0x000000ffff167224 */ /* 0x000fe400078e0010 */
[----:B------:R-:W-:-:S07]  /*1e10*/  FADD R24, R15, R23 ;  /* 0x000000170f187221 */ /* 0x000fce0000000000 */
[----:B------:R-:W-:Y:S05]  /*1e20*/  WARPSYNC.COLLECTIVE R19, `(.L_x_144) ;  /* 0x0000000013087348 */ /* 0x000fea0003c00000 */
[----:B------:R0:W1:Y:S02]  /*1e30*/  SHFL.UP P0, R23, R22, R21, R20 ;  /* 0x0400001516177389 */ /* 0x0000640000000014 */
[----:B01----:R-:W-:Y:S05]  /*1e40*/  ENDCOLLECTIVE ;  /* 0x000000000000791b */ /* 0x003fea0003800000 */
.L_x_144:
[----:B------:R-:W-:Y:S01]  /*1e50*/  @P1 FSEL R15, R24, R15, !P3 ;  /* 0x0000000f180f1208 */ /* 0x000fe20005800000 */
[----:B------:R-:W-:Y:S02]  /*1e60*/  HFMA2 R21, -RZ, RZ, 0, 1.1920928955078125e-07 ;  /* 0x00000002ff157431 */ /* 0x000fe400000001ff */
[----:B------:R-:W-:Y:S01]  /*1e70*/  IMAD.MOV.U32 R22, RZ, RZ, R18 ;  /* 0x000000ffff167224 */ /* 0x000fe200078e0012 */
[----:B------:R-:W-:-:S07]  /*1e80*/  MOV R25, R23 ;  /* 0x0000001700197202 */ /* 0x000fce0000000f00 */
[----:B------:R-:W-:Y:S05]  /*1e90*/  WARPSYNC.COLLECTIVE R19, `(.L_x_145) ;  /* 0x0000000013087348 */ /* 0x000fea0003c00000 */
[----:B------:R0:W1:Y:S02]  /*1ea0*/  SHFL.UP P0, R23, R22, R21, R20 ;  /* 0x0400001516177389 */ /* 0x0000640000000014 */
[----:B01----:R-:W-:Y:S05]  /*1eb0*/  ENDCOLLECTIVE ;  /* 0x000000000000791b */ /* 0x003fea0003800000 */
.L_x_145:
[----:B------:R-:W-:-:S05]  /*1ec0*/  FADD R25, R16, R25 ;  /* 0x0000001910197221 */ /* 0x000fca0000000000 */
[----:B------:R-:W-:Y:S02]  /*1ed0*/  @P1 FSEL R16, R25, R16, !P3 ;  /* 0x0000001019101208 */ /* 0x000fe40005800000 */
[----:B------:R-:W-:Y:S02]  /*1ee0*/  ISETP.NE.AND P1, PT, R18, RZ, PT ;  /* 0x000000ff1200720c */ /* 0x000fe40003f25270 */
[----:B------:R-:W-:Y:S01]  /*1ef0*/  ISETP.GE.AND P3, PT, R13, 0x8, PT ;  /* 0x000000080d00780c */ /* 0x000fe20003f66270 */
[----:B------:R-:W-:Y:S01]  /*1f00*/  IMAD.MOV.U32 R22, RZ, RZ, R15 ;  /* 0x000000ffff167224 */ /* 0x000fe200078e000f */
[----:B------:R-:W-:-:S11]  /*1f10*/  SEL R17, R23, RZ, P2 ;  /* 0x000000ff17117207 */ /* 0x000fd60001000000 */
[----:B------:R-:W-:Y:S05]  /*1f20*/  WARPSYNC.COLLECTIVE R19, `(.L_x_146) ;  /* 0x0000000013087348 */ /* 0x000fea0003c00000 */
[----:B------:R0:W1:Y:S02]  /*1f30*/  SHFL.UP P0, R23, R22, R21, R20 ;  /* 0x0400001516177389 */ /* 0x0000640000000014 */
[----:B01----:R-:W-:Y:S05]  /*1f40*/  ENDCOLLECTIVE ;  /* 0x000000000000791b */ /* 0x003fea0003800000 */
.L_x_146:
[----:B------:R-:W-:Y:S01]  /*1f50*/  IMAD.IADD R17, R18, 0x1, R17 ;  /* 0x0000000112117824 */ /* 0x000fe200078e0211 */
[----:B------:R-:W-:Y:S02]  /*1f60*/  MOV R22, R16 ;  /* 0x0000001000167202 */ /* 0x000fe40000000f00 */
[----:B------:R-:W-:-:S07]  /*1f70*/  MOV R24, R23 ;  /* 0x0000001700187202 */ /* 0x000fce0000000f00 */
[----:B------:R-:W-:Y:S05]  /*1f80*/  WARPSYNC.COLLECTIVE R19, `(.L_x_147) ;  /* 0x0000000013087348 */ /* 0x000fea0003c00000 */
[----:B------:R0:W1:Y:S02]  /*1f90*/  SHFL.UP P0, R23, R22, R21, R20 ;  /* 0x0400001516177389 */ /* 0x0000640000000014 */
[----:B01----:R-:W-:Y:S05]  /*1fa0*/  ENDCOLLECTIVE ;  /* 0x000000000000791b */ /* 0x003fea0003800000 */
.L_x_147:
[----:B------:R-:W-:-:S05]  /*1fb0*/  FADD R24, R15, R24 ;  /* 0x000000180f187221 */ /* 0x000fca0000000000 */
[----:B------:R-:W-:Y:S02]  /*1fc0*/  @P2 FSEL R15, R24, R15, !P1 ;  /* 0x0000000f180f2208 */ /* 0x000fe40004800000 */
[----:B------:R-:W-:Y:S01]  /*1fd0*/  MOV R22, R17 ;  /* 0x0000001100167202 */ /* 0x000fe20000000f00 */
[----:B------:R-:W-:Y:S02]  /*1fe0*/  IMAD.MOV.U32 R21, RZ, RZ, 0x4 ;  /* 0x00000004ff157424 */ /* 0x000fe400078e00ff */
[----:B------:R-:W-:-:S07]  /*1ff0*/  IMAD.MOV.U32 R25, RZ, RZ, R23 ;  /* 0x000000ffff197224 */ /* 0x000fce00078e0017 */
[----:B------:R-:W-:Y:S05]  /*2000*/  WARPSYNC.COLLECTIVE R19, `(.L_x_148) ;  /* 0x0000000013087348 */ /* 0x000fea0003c00000 */
[----:B------:R0:W1:Y:S02]  /*2010*/  SHFL.UP P0, R23, R22, R21, R20 ;  /* 0x0400001516177389 */ /* 0x0000640000000014 */
[----:B01----:R-:W-:Y:S05]  /*2020*/  ENDCOLLECTIVE ;  /* 0x000000000000791b */ /* 0x003fea0003800000 */
.L_x_148:
[----:B------:R-:W-:-:S05]  /*2030*/  FADD R25, R16, R25 ;  /* 0x0000001910197221 */ /* 0x000fca0000000000 */
[----:B------:R-:W-:Y:S02]  /*2040*/  @P2 FSEL R16, R25, R16, !P1 ;  /* 0x0000001019102208 */ /* 0x000fe40004800000 */
[----:B------:R-:W-:Y:S02]  /*2050*/  ISETP.GE.AND P1, PT, R13, 0x4, PT ;  /* 0x000000040d00780c */ /* 0x000fe40003f26270 */
[----:B------:R-:W-:Y:S01]  /*2060*/  ISETP.NE.AND P2, PT, R17, RZ, PT ;  /* 0x000000ff1100720c */ /* 0x000fe20003f45270 */
[----:B------:R-:W-:Y:S01]  /*2070*/  IMAD.MOV.U32 R22, RZ, RZ, R15 ;  /* 0x000000ffff167224 */ /* 0x000fe200078e000f */
[----:B------:R-:W-:-:S11]  /*2080*/  MOV R18, R23 ;  /* 0x0000001700127202 */ /* 0x000fd60000000f00 */
[----:B------:R-:W-:Y:S05]  /*2090*/  WARPSYNC.COLLECTIVE R19, `(.L_x_149) ;  /* 0x0000000013087348 */ /* 0x000fea0003c00000 */
[----:B------:R0:W1:Y:S02]  /*20a0*/  SHFL.UP P0, R23, R22, R21, R20 ;  /* 0x0400001516177389 */ /* 0x0000640000000014 */
[----:B01----:R-:W-:Y:S05]  /*20b0*/  ENDCOLLECTIVE ;  /* 0x000000000000791b */ /* 0x003fea0003800000 */
.L_x_149:
[----:B------:R-:W-:-:S04]  /*20c0*/  SEL R18, R18, RZ, P1 ;  /* 0x000000ff12127207 */ /* 0x000fc80000800000 */
[----:B------:R-:W-:Y:S01]  /*20d0*/  IADD3 R18, PT, PT, R17, R18, RZ ;  /* 0x0000001211127210 */ /* 0x000fe20007ffe0ff */
[----:B------:R-:W-:Y:S02]  /*20e0*/  IMAD.MOV.U32 R22, RZ, RZ, R16 ;  /* 0x000000ffff167224 */ /* 0x000fe400078e0010 */
[----:B------:R-:W-:-:S07]  /*20f0*/  FADD R24, R15, R23 ;  /* 0x000000170f187221 */ /* 0x000fce0000000000 */
[----:B------:R-:W-:Y:S05]  /*2100*/  WARPSYNC.COLLECTIVE R19, `(.L_x_150) ;  /* 0x0000000013087348 */ /* 0x000fea0003c00000 */
[----:B------:R0:W1:Y:S02]  /*2110*/  SHFL.UP P0, R23, R22, R21, R20 ;  /* 0x0400001516177389 */ /* 0x0000640000000014 */
[----:B01----:R-:W-:Y:S05]  /*2120*/  ENDCOLLECTIVE ;  /* 0x000000000000791b */ /* 0x003fea0003800000 */
.L_x_150:
[----:B------:R-:W-:Y:S01]  /*2130*/  @P1 FSEL R15, R24, R15, !P2 ;  /* 0x0000000f180f1208 */ /* 0x000fe20005000000 */
[----:B------:R-:W-:Y:S02]  /*2140*/  HFMA2 R21, -RZ, RZ, 0, 4.76837158203125e-07 ;  /* 0x00000008ff157431 */ /* 0x000fe400000001ff */
[----:B------:R-:W-:Y:S01]  /*2150*/  IMAD.MOV.U32 R22, RZ, RZ, R18 ;  /* 0x000000ffff167224 */ /* 0x000fe200078e0012 */
[----:B------:R-:W-:-:S07]  /*2160*/  MOV R25, R23 ;  /* 0x0000001700197202 */ /* 0x000fce0000000f00 */
[----:B------:R-:W-:Y:S05]  /*2170*/  WARPSYNC.COLLECTIVE R19, `(.L_x_151) ;  /* 0x0000000013087348 */ /* 0x000fea0003c00000 */
[----:B------:R0:W1:Y:S02]  /*2180*/  SHFL.UP P0, R23, R22, R21, R20 ;  /* 0x0400001516177389 */ /* 0x0000640000000014 */
[----:B01----:R-:W-:Y:S05]  /*2190*/  ENDCOLLECTIVE ;  /* 0x000000000000791b */ /* 0x003fea0003800000 */
.L_x_151:
[----:B------:R-:W-:-:S05]  /*21a0*/  FADD R25, R16, R25 ;  /* 0x0000001910197221 */ /* 0x000fca0000000000 */
[----:B------:R-:W-:Y:S02]  /*21b0*/  @P1 FSEL R16, R25, R16, !P2 ;  /* 0x0000001019101208 */ /* 0x000fe40005000000 */
[----:B------:R-:W-:Y:S02]  /*21c0*/  ISETP.NE.AND P1, PT, R18, RZ, PT ;  /* 0x000000ff1200720c */ /* 0x000fe40003f25270 */
[----:B------:R-:W-:Y:S02]  /*21d0*/  MOV R22, R15 ;  /* 0x0000000f00167202 */ /* 0x000fe40000000f00 */
[----:B------:R-:W-:-:S09]  /*21e0*/  SEL R17, R23, RZ, P3 ;  /* 0x000000ff17117207 */ /* 0x000fd20001800000 */
[----:B------:R-:W-:Y:S05]  /*21f0*/  WARPSYNC.COLLECTIVE R19, `(.L_x_152) ;  /* 0x0000000013087348 */ /* 0x000fea0003c00000 */
[----:B------:R0:W1:Y:S02]  /*2200*/  SHFL.UP P0, R23, R22, R21, R20 ;  /* 0x0400001516177389 */ /* 0x0000640000000014 */
[----:B01----:R-:W-:Y:S05]  /*2210*/  ENDCOLLECTIVE ;  /* 0x000000000000791b */ /* 0x003fea0003800000 */
.L_x_152:
[----:B------:R-:W-:Y:S01]  /*2220*/  IMAD.IADD R17, R18, 0x1, R17 ;  /* 0x0000000112117824 */ /* 0x000fe200078e0211 */
[----:B------:R-:W-:Y:S01]  /*2230*/  MOV R22, R16 ;  /* 0x0000001000167202 */ /* 0x000fe20000000f00 */
[----:B------:R-:W-:-:S07]  /*2240*/  IMAD.MOV.U32 R24, RZ, RZ, R23 ;  /* 0x000000ffff187224 */ /* 0x000fce00078e0017 */
[----:B------:R-:W-:Y:S05]  /*2250*/  WARPSYNC.COLLECTIVE R19, `(.L_x_153) ;  /* 0x0000000013087348 */ /* 0x000fea0003c00000 */
[----:B------:R0:W1:Y:S02]  /*2260*/  SHFL.UP P0, R23, R22, R21, R20 ;  /* 0x0400001516177389 */ /* 0x0000640000000014 */
[----:B01----:R-:W-:Y:S05]  /*2270*/  ENDCOLLECTIVE ;  /* 0x000000000000791b */ /* 0x003fea0003800000 */
.L_x_153:
        /* <DEDUP_REMOVED lines=8> */
.L_x_154:
[----:B------:R-:W-:-:S05]  /*2300*/  FADD R25, R16, R25 ;  /* 0x0000001910197221 */ /* 0x000fca0000000000 */
[----:B------:R-:W-:Y:S02]  /*2310*/  @P3 FSEL R16, R25, R16, !P1 ;  /* 0x0000001019103208 */ /* 0x000fe40004800000 */
[----:B------:R-:W-:Y:S01]  /*2320*/  ISETP.GE.AND P1, PT, R13, 0x10, PT ;  /* 0x000000100d00780c */ /* 0x000fe20003f26270 */
[----:B------:R-:W-:Y:S01]  /*2330*/  IMAD.MOV.U32 R22, RZ, RZ, R15 ;  /* 0x000000ffff167224 */ /* 0x000fe200078e000f */
[----:B------:R-:W-:-:S11]  /*2340*/  MOV R18, R23 ;  /* 0x0000001700127202 */ /* 0x000fd60000000f00 */
[----:B------:R-:W-:Y:S05]  /*2350*/  WARPSYNC.COLLECTIVE R19, `(.L_x_155) ;  /* 0x0000000013087348 */ /* 0x000fea0003c00000 */
[----:B------:R0:W1:Y:S02]  /*2360*/  SHFL.UP P0, R23, R22, R21, R20 ;  /* 0x0400001516177389 */ /* 0x0000640000000014 */
[----:B01----:R-:W-:Y:S05]  /*2370*/  ENDCOLLECTIVE ;  /* 0x000000000000791b */ /* 0x003fea0003800000 */
.L_x_155:
[----:B------:R-:W-:-:S04]  /*2380*/  SEL R18, R18, RZ, P1 ;  /* 0x000000ff12127207 */ /* 0x000fc80000800000 */
[----:B------:R-:W-:Y:S01]  /*2390*/  IADD3 R18, PT, PT, R17, R18, RZ ;  /* 0x0000001211127210 */ /* 0x000fe20007ffe0ff */
[----:B------:R-:W-:Y:S01]  /*23a0*/  IMAD.MOV.U32 R22, RZ, RZ, R16 ;  /* 0x000000ffff167224 */ /* 0x000fe200078e0010 */
[----:B------:R-:W-:-:S07]  /*23b0*/  MOV R24, R23 ;  /* 0x0000001700187202 */ /* 0x000fce0000000f00 */
[----:B------:R-:W-:Y:S05]  /*23c0*/  WARPSYNC.COLLECTIVE R19, `(.L_x_156) ;  /* 0x0000000013087348 */ /* 0x000fea0003c00000 */
[----:B------:R0:W1:Y:S02]  /*23d0*/  SHFL.UP P0, R23, R22, R21, R20 ;  /* 0x0400001516177389 */ /* 0x0000640000000014 */
[----:B01----:R-:W-:Y:S05]  /*23e0*/  ENDCOLLECTIVE ;  /* 0x000000000000791b */ /* 0x003fea0003800000 */
.L_x_156:
[----:B------:R-:W-:Y:S01]  /*23f0*/  FADD R24, R15, R24 ;  /* 0x000000180f187221 */ /* 0x000fe20000000000 */
[----:B------:R-:W-:Y:S02]  /*2400*/  HFMA2 R21, -RZ, RZ, 0, 5.9604644775390625e-08 ;  /* 0x00000001ff157431 */ /* 0x000fe400000001ff */
[----:B------:R-:W-:Y:S01]  /*2410*/  IMAD.MOV.U32 R22, RZ, RZ, R18 ;  /* 0x000000ffff167224 */ /* 0x000fe200078e0012 */
[----:B------:R-:W-:Y:S01]  /*2420*/  ISETP.NE.AND P0, PT, R17, RZ, PT ;  /* 0x000000ff1100720c */ /* 0x000fe20003f05270 */
[----:B------:R-:W-:-:S03]  /*2430*/  FADD R23, R16, R23 ;  /* 0x0000001710177221 */ /* 0x000fc60000000000 */
[----:B------:R-:W-:Y:S02]  /*2440*/  @P1 FSEL R15, R24, R15, !P0 ;  /* 0x0000000f180f1208 */ /* 0x000fe40004000000 */
[----:B------:R-:W-:-:S07]  /*2450*/  @P1 FSEL R16, R23, R16, !P0 ;  /* 0x0000001017101208 */ /* 0x000fce0004000000 */
[----:B------:R-:W-:Y:S05]  /*2460*/  WARPSYNC.COLLECTIVE R19, `(.L_x_157) ;  /* 0x0000000013087348 */ /* 0x000fea0003c00000 */
[----:B------:R0:W1:Y:S02]  /*2470*/  SHFL.UP P0, R23, R22, R21, R20 ;  /* 0x0400001516177389 */ /* 0x0000640000000014 */
[----:B01----:R-:W-:Y:S05]  /*2480*/  ENDCOLLECTIVE ;  /* 0x000000000000791b */ /* 0x003fea0003800000 */
.L_x_157:
[----:B------:R-:W-:Y:S01]  /*2490*/  MOV R22, R15 ;  /* 0x0000000f00167202 */ /* 0x000fe20000000f00 */
[----:B------:R-:W-:-:S07]  /*24a0*/  IMAD.MOV.U32 R13, RZ, RZ, R23 ;  /* 0x000000ffff0d7224 */ /* 0x000fce00078e0017 */
[----:B------:R-:W-:Y:S05]  /*24b0*/  WARPSYNC.COLLECTIVE R19, `(.L_x_158) ;  /* 0x0000000013087348 */ /* 0x000fea0003c00000 */
[----:B------:R0:W1:Y:S02]  /*24c0*/  SHFL.UP P0, R23, R22, R21, R20 ;  /* 0x0400001516177389 */ /* 0x0000640000000014 */
[----:B01----:R-:W-:Y:S05]  /*24d0*/  ENDCOLLECTIVE ;  /* 0x000000000000791b */ /* 0x003fea0003800000 */
.L_x_158:
[----:B------:R-:W-:Y:S01]  /*24e0*/  MOV R22, R16 ;  /* 0x0000001000167202 */ /* 0x000fe20000000f00 */
[----:B------:R-:W-:-:S07]  /*24f0*/  IMAD.MOV.U32 R24, RZ, RZ, R23 ;  /* 0x000000ffff187224 */ /* 0x000fce00078e0017 */
[----:B------:R-:W-:Y:S05]  /*2500*/  WARPSYNC.COLLECTIVE R19, `(.L_x_159) ;  /* 0x0000000013087348 */ /* 0x000fea0003c00000 */
[----:B------:R0:W1:Y:S02]  /*2510*/  SHFL.UP P0, R23, R22, R21, R20 ;  /* 0x0400001516177389 */ /* 0x0000640000000014 */
[----:B01----:R-:W-:Y:S05]  /*2520*/  ENDCOLLECTIVE ;  /* 0x000000000000791b */ /* 0x003fea0003800000 */
.L_x_159:
[----:B------:R-:W-:Y:S05]  /*2530*/  BRA `(.L_x_160) ;  /* 0xfffffff400447947 */ /* 0x000fea000383ffff */
.L_x_161:
        /* <DEDUP_REMOVED lines=12> */
.L_x_258:


//--------------------- .text._Z22groupNormNHWCSumKernelILi128EEv19GroupNormNHWCParams --------------------------
	.section	.text._Z22groupNormNHWCSumKernelILi128EEv19GroupNormNHWCParams,"ax",@progbits
	.align	128
        .global         _Z22groupNormNHWCSumKernelILi128EEv19GroupNormNHWCParams
        .type           _Z22groupNormNHWCSumKernelILi128EEv19GroupNormNHWCParams,@function
        .size           _Z22groupNormNHWCSumKernelILi128EEv19GroupNormNHWCParams,(.L_x_259 - _Z22groupNormNHWCSumKernelILi128EEv19GroupNormNHWCParams)
        .other          _Z22groupNormNHWCSumKernelILi128EEv19GroupNormNHWCParams,@"STO_CUDA_ENTRY STV_DEFAULT"
_Z22groupNormNHWCSumKernelILi128EEv19GroupNormNHWCParams:
.text._Z22groupNormNHWCSumKernelILi128EEv19GroupNormNHWCParams:
        /* <DEDUP_REMOVED lines=37> */
.L_x_164:
        /* <DEDUP_REMOVED lines=39> */
[----:B-1----:R-:W-:-:S07]  /*04c0*/  @!P0 LEA R27, P1, R20, R14, 0x1 ;  /* 0x0000000e141b8211 */ /* 0x002fce00078208ff */
[----:B0-----:R-:W0:Y:S01]  /*04d0*/  @!P0 LDC.64 R18, c[0x0][0x388] ;  /* 0x0000e200ff128b82 */ /* 0x001e220000000a00 */
[----:B------:R-:W-:Y:S01]  /*04e0*/  @!P0 LEA.HI.X R21, R20, R15, R21, 0x1, P1 ;  /* 0x0000000f14158211 */ /* 0x000fe200008f0c15 */
[----:B------:R-:W-:Y:S02]  /*04f0*/  @!P0 IMAD.MOV.U32 R14, RZ, RZ, R28 ;  /* 0x000000ffff0e8224 */ /* 0x000fe400078e001c */
[----:B------:R-:W-:Y:S01]  /*0500*/  @!P0 IMAD.MOV.U32 R15, RZ, RZ, R16 ;  /* 0x000000ffff0f8224 */ /* 0x000fe200078e0010 */
[----:B------:R-:W-:-:S04]  /*0510*/  IADD3 R17, PT, PT, R3, 0x3, RZ ;  /* 0x0000000303117810 */ /* 0x000fc80007ffe0ff */
[----:B------:R1:W2:Y:S01]  /*0520*/  @!P0 LDG.E R20, desc[UR6][R14.64] ;  /* 0x000000060e148981 */ /* 0x0002a2000c1e1900 */
[----:B------:R-:W-:-:S04]  /*0530*/  @!P0 IMAD.WIDE R16, R17, UR9, R10 ;  /* 0x0000000911108c25 */ /* 0x000fc8000f8e020a */
[----:B-1----:R-:W-:Y:S02]  /*0540*/  @!P0 IMAD.MOV.U32 R14, RZ, RZ, R27 ;  /* 0x000000ffff0e8224 */ /* 0x002fe400078e001b */
[----:B------:R-:W-:Y:S01]  /*0550*/  @!P0 IMAD.MOV.U32 R15, RZ, RZ, R21 ;  /* 0x000000ffff0f8224 */ /* 0x000fe200078e0015 */
[----:B------:R-:W-:Y:S02]  /*0560*/  IADD3 R27, PT, PT, R3, 0x4, RZ ;  /* 0x00000004031b7810 */ /* 0x000fe40007ffe0ff */
[C---:B0-----:R-:W-:Y:S02]  /*0570*/  @!P0 LEA R18, P1, R16.reuse, R18, 0x1 ;  /* 0x0000001210128211 */ /* 0x041fe400078208ff */
[----:B------:R0:W2:Y:S02]  /*0580*/  @!P0 LDG.E R21, desc[UR6][R14.64] ;  /* 0x000000060e158981 */ /* 0x0000a4000c1e1900 */
[----:B------:R-:W-:Y:S01]  /*0590*/  @!P0 LEA.HI.X R19, R16, R19, R17, 0x1, P1 ;  /* 0x0000001310138211 */ /* 0x000fe200008f0c11 */
[----:B------:R-:W-:-:S03]  /*05a0*/  @!P0 IMAD.WIDE R16, R27, UR9, R10 ;  /* 0x000000091b108c25 */ /* 0x000fc6000f8e020a */
[C---:B-----5:R-:W-:Y:S01]  /*05b0*/  @!P0 LEA R12, P1, R16.reuse, R12, 0x1 ;  /* 0x0000000c100c8211 */ /* 0x060fe200078208ff */
[----:B0-----:R-:W-:Y:S02]  /*05c0*/  @!P0 IMAD.MOV.U32 R14, RZ, RZ, R18 ;  /* 0x000000ffff0e8224 */ /* 0x001fe400078e0012 */
[----:B------:R-:W-:Y:S01]  /*05d0*/  @!P0 IMAD.MOV.U32 R15, RZ, RZ, R19 ;  /* 0x000000ffff0f8224 */ /* 0x000fe200078e0013 */
[----:B------:R-:W-:-:S04]  /*05e0*/  @!P0 LEA.HI.X R13, R16, R13, R17, 0x1, P1 ;  /* 0x0000000d100d8211 */ /* 0x000fc800008f0c11 */
[----:B------:R0:W5:Y:S04]  /*05f0*/  @!P0 LDG.E R18, desc[UR6][R14.64] ;  /* 0x000000060e128981 */ /* 0x000168000c1e1900 */
[----:B------:R1:W5:Y:S01]  /*0600*/  @!P0 LDG.E R12, desc[UR6][R12.64] ;  /* 0x000000060c0c8981 */ /* 0x000362000c1e1900 */
[----:B------:R-:W-:Y:S01]  /*0610*/  HADD2.F32 R29, -RZ, R29.H0_H0 ;  /* 0x2000001dff1d7230 */ /* 0x000fe20000004100 */
[----:B0-----:R-:W-:Y:S02]  /*0620*/  PRMT R15, RZ, 0x7610, R15 ;  /* 0x00007610ff0f7816 */ /* 0x001fe4000000000f */
        /* <DEDUP_REMOVED lines=8> */
[----:B------:R-:W-:-:S04]  /*06b0*/  IADD3 R2, PT, PT, R2, 0x8, RZ ;  /* 0x0000000802027810 */ /* 0x000fc80007ffe0ff */
[----:B------:R-:W-:Y:S01]  /*06c0*/  ISETP.NE.AND P1, PT, R2, RZ, PT ;  /* 0x000000ff0200720c */ /* 0x000fe20003f25270 */
[----:B------:R-:W-:Y:S01]  /*06d0*/  VIADD R3, R3, 0x8 ;  /* 0x0000000803037836 */ /* 0x000fe20000000000 */
        /* <DEDUP_REMOVED lines=48> */
[----:B------:R-:W-:-:S02]  /*09e0*/  PRMT R13, RZ, 0x5410, RZ ;  /* 0x00005410ff0d7816 */ /* 0x000fc400000000ff */
[----:B-----5:R-:W-:Y:S01]  /*09f0*/  @!P0 PRMT R7, R18, 0x7632, R7 ;  /* 0x0000763212078816 */ /* 0x020fe20000000007 */
[----:B------:R-:W-:-:S03]  /*0a00*/  FADD R17, R17, R20 ;  /* 0x0000001411117221 */ /* 0x000fc60000000000 */
        /* <DEDUP_REMOVED lines=21> */
.L_x_163:
        /* <DEDUP_REMOVED lines=17> */
[----:B------:R-:W-:Y:S02]  /*0c70*/  VIADD R25, R20, 0x3 ;  /* 0x0000000314197836 */ /* 0x000fe40000000000 */
        /* <DEDUP_REMOVED lines=15> */
[----:B------:R-:W-:Y:S02]  /*0d70*/  PRMT R16, RZ, 0x7610, R16 ;  /* 0x00007610ff107816 */ /* 0x000fe40000000010 */
[----:B------:R-:W-:Y:S02]  /*0d80*/  IADD3 R20, PT, PT, R20, 0x4, RZ ;  /* 0x0000000414147810 */ /* 0x000fe40007ffe0ff */
        /* <DEDUP_REMOVED lines=38> */
.L_x_165:
[----:B------:R-:W-:Y:S05]  /*0ff0*/  @!P1 BRA `(.L_x_162) ;  /* 0x0000000000ec9947 */ /* 0x000fea0003800000 */
[----:B------:R-:W-:Y:S02]  /*1000*/  ISETP.NE.AND P0, PT, R21, 0x1, PT ;  /* 0x000000011500780c */ /* 0x000fe40003f05270 */
[----:B------:R-:W-:-:S04]  /*1010*/  LOP3.LUT R5, R5, 0x1, RZ, 0xc0, !PT ;  /* 0x0000000105057812 */ /* 0x000fc800078ec0ff */
[----:B------:R-:W-:-:S07]  /*1020*/  ISETP.NE.U32.AND P1, PT, R5, 0x1, PT ;  /* 0x000000010500780c */ /* 0x000fce0003f25070 */
[----:B------:R-:W-:Y:S06]  /*1030*/  @!P0 BRA `(.L_x_166) ;  /* 0x0000000000888947 */ /* 0x000fec0003800000 */
[----:B------:R-:W0:Y:S01]  /*1040*/  LDCU UR4, c[0x0][0x3b4] ;  /* 0x00007680ff0477ac */ /* 0x000e220008000800 */
[----:B------:R-:W-:Y:S01]  /*1050*/  VIADD R17, R20, 0x1 ;  /* 0x0000000114117836 */ /* 0x000fe20000000000 */
        /* <DEDUP_REMOVED lines=12> */
[----:B0-----:R-:W-:Y:S02]  /*1120*/  PRMT R3, RZ, 0x5410, RZ ;  /* 0x00005410ff037816 */ /* 0x001fe400000000ff */
[----:B------:R-:W-:Y:S02]  /*1130*/  IADD3 R20, PT, PT, R20, 0x2, RZ ;  /* 0x0000000214147810 */ /* 0x000fe40007ffe0ff */
        /* <DEDUP_REMOVED lines=18> */
.L_x_166:
        /* <DEDUP_REMOVED lines=13> */
.L_x_168:
[----:B------:R-:W-:Y:S05]  /*1330*/  BSYNC.RECONVERGENT B0 ;  /* 0x0000000000007941 */ /* 0x000fea0003800200 */
.L_x_167:
[----:B------:R-:W-:Y:S02]  /*1340*/  HADD2.F32 R26, -RZ, R26.H0_H0 ;  /* 0x2000001aff1a7230 */ /* 0x000fe40000004100 */
[----:B------:R-:W-:-:S03]  /*1350*/  HADD2.F32 R3, -RZ, R3.H0_H0 ;  /* 0x20000003ff037230 */ /* 0x000fc60000004100 */
[----:B------:R-:W-:Y:S02]  /*1360*/  FMUL R2, R26, R26 ;  /* 0x0000001a1a027220 */ /* 0x000fe40000400000 */
[C---:B------:R-:W-:Y:S02]  /*1370*/  FADD R5, R3.reuse, R26 ;  /* 0x0000001a03057221 */ /* 0x040fe40000000000 */
[----:B------:R-:W-:Y:S02]  /*1380*/  FFMA R2, R3, R3, R2 ;  /* 0x0000000303027223 */ /* 0x000fe40000000002 */
[----:B------:R-:W-:Y:S02]  /*1390*/  FADD R22, R22, R5 ;  /* 0x0000000516167221 */ /* 0x000fe40000000000 */
[----:B------:R-:W-:-:S07]  /*13a0*/  FADD R7, R7, R2 ;  /* 0x0000000207077221 */ /* 0x000fce0000000000 */
.L_x_162:
[----:B------:R-:W0:Y:S01]  /*13b0*/  LDCU UR9, c[0x0][0x3cc] ;  /* 0x00007980ff0977ac */ /* 0x000e220008000800 */
[----:B------:R-:W-:Y:S01]  /*13c0*/  IMAD.MOV.U32 R2, RZ, RZ, RZ ;  /* 0x000000ffff027224 */ /* 0x000fe200078e00ff */
[----:B------:R-:W1:Y:S01]  /*13d0*/  S2R R8, SR_CgaCtaId ;  /* 0x0000000000087919 */ /* 0x000e620000008800 */
[----:B0-----:R-:W0:Y:S01]  /*13e0*/  I2F.U32.RP R5, UR9 ;  /* 0x0000000900057d06 */ /* 0x001e220008209000 */
[----:B------:R-:W-:-:S07]  /*13f0*/  ISETP.NE.U32.AND P2, PT, RZ, UR9, PT ;  /* 0x00000009ff007c0c */ /* 0x000fce000bf45070 */
[----:B0-----:R-:W0:Y:S02]  /*1400*/  MUFU.RCP R5, R5 ;  /* 0x0000000500057308 */ /* 0x001e240000001000 */
[----:B0-----:R-:W-:Y:S01]  /*1410*/  VIADD R3, R5, 0xffffffe ;  /* 0x0ffffffe05037836 */ /* 0x001fe20000000000 */
[----:B------:R-:W-:-:S04]  /*1420*/  MOV R5, 0x400 ;  /* 0x0000040000057802 */ /* 0x000fc80000000f00 */
[----:B-1----:R-:W-:Y:S01]  /*1430*/  LEA R5, R8, R5, 0x18 ;  /* 0x0000000508057211 */ /* 0x002fe200078ec0ff */
[----:B------:R-:W0:Y:S02]  /*1440*/  F2I.FTZ.U32.TRUNC.NTZ R3, R3 ;  /* 0x0000000300037305 */ /* 0x000e24000021f000 */
[----:B0-----:R-:W-:-:S05]  /*1450*/  IADD3 R9, PT, PT, RZ, -R3, RZ ;  /* 0x80000003ff097210 */ /* 0x001fca0007ffe0ff */
[----:B------:R-:W-:-:S04]  /*1460*/  IMAD R9, R9, UR9, RZ ;  /* 0x0000000909097c24 */ /* 0x000fc8000f8e02ff */
[----:B------:R-:W-:-:S06]  /*1470*/  IMAD.HI.U32 R9, R3, R9, R2 ;  /* 0x0000000903097227 */ /* 0x000fcc00078e0002 */
[----:B------:R-:W-:-:S05]  /*1480*/  IMAD.HI.U32 R2, R9, R4, RZ ;  /* 0x0000000409027227 */ /* 0x000fca00078e00ff */
[----:B------:R-:W-:-:S05]  /*1490*/  IADD3 R9, PT, PT, -R2, RZ, RZ ;  /* 0x000000ff02097210 */ /* 0x000fca0007ffe1ff */
[----:B------:R-:W-:-:S05]  /*14a0*/  IMAD R6, R9, UR9, R4 ;  /* 0x0000000909067c24 */ /* 0x000fca000f8e0204 */
[----:B------:R-:W-:-:S13]  /*14b0*/  ISETP.GE.U32.AND P0, PT, R6, UR9, PT ;  /* 0x0000000906007c0c */ /* 0x000fda000bf06070 */
[----:B------:R-:W-:Y:S01]  /*14c0*/  @P0 VIADD R6, R6, -UR9 ;  /* 0x8000000906060c36 */ /* 0x000fe20008000000 */
[----:B------:R-:W-:-:S04]  /*14d0*/  @P0 IADD3 R2, PT, PT, R2, 0x1, RZ ;  /* 0x0000000102020810 */ /* 0x000fc80007ffe0ff */
[----:B------:R-:W-:-:S13]  /*14e0*/  ISETP.GE.U32.AND P1, PT, R6, UR9, PT ;  /* 0x0000000906007c0c */ /* 0x000fda000bf26070 */
[----:B------:R-:W-:Y:S01]  /*14f0*/  @P1 VIADD R2, R2, 0x1 ;  /* 0x0000000102021836 */ /* 0x000fe20000000000 */
[----:B------:R-:W-:-:S04]  /*1500*/  @!P2 LOP3.LUT R2, RZ, UR9, RZ, 0x33, !PT ;  /* 0x00000009ff02ac12 */ /* 0x000fc8000f8e33ff */
[----:B------:R-:W-:-:S05]  /*1510*/  IADD3 R3, PT, PT, -R2, RZ, RZ ;  /* 0x000000ff02037210 */ /* 0x000fca0007ffe1ff */
[----:B------:R-:W-:Y:S01]  /*1520*/  IMAD R4, R3, UR9, R4 ;  /* 0x0000000903047c24 */ /* 0x000fe2000f8e0204 */
[----:B------:R-:W-:-:S04]  /*1530*/  LEA.HI R3, R0, R0, RZ, 0x1e ;  /* 0x0000000000037211 */ /* 0x000fc800078ff0ff */
[----:B------:R-:W-:Y:S01]  /*1540*/  ISETP.NE.AND P0, PT, R4, RZ, PT ;  /* 0x000000ff0400720c */ /* 0x000fe20003f05270 */
[----:B------:R-:W-:-:S03]  /*1550*/  IMAD R6, R3, 0xc, R5 ;  /* 0x0000000c03067824 */ /* 0x000fc600078e0205 */
[----:B------:R-:W-:Y:S02]  /*1560*/  SEL R3, RZ, 0x1, P0 ;  /* 0x00000001ff037807 */ /* 0x000fe40000000000 */
[----:B------:R-:W-:Y:S01]  /*1570*/  ISETP.GT.U32.AND P0, PT, R0, 0x1f, PT ;  /* 0x0000001f0000780c */ /* 0x000fe20003f04070 */
[----:B------:R0:W-:Y:S04]  /*1580*/  STS [R6+0x14], R22 ;  /* 0x0000141606007388 */ /* 0x0001e80000000800 */
[----:B------:R0:W-:Y:S04]  /*1590*/  STS [R6+0x18], R7 ;  /* 0x0000180706007388 */ /* 0x0001e80000000800 */
[----:B------:R0:W-:Y:S01]  /*15a0*/  STS [R6+0x10], R3 ;  /* 0x0000100306007388 */ /* 0x0001e20000000800 */
[----:B------:R-:W-:Y:S06]  /*15b0*/  BAR.SYNC.DEFER_BLOCKING 0x0 ;  /* 0x0000000000007b1d */ /* 0x000fec0000010000 */
[----:B------:R-:W-:Y:S05]  /*15c0*/  @P0 BRA `(.L_x_169) ;  /* 0x0000000400f00947 */ /* 0x000fea0003800000 */
[----:B------:R-:W-:Y:S01]  /*15d0*/  IMAD R0, R0, 0x3c, R5 ;  /* 0x0000003c00007824 */ /* 0x000fe200078e0205 */
[----:B------:R-:W1:Y:S01]  /*15e0*/  S2R R20, SR_LANEID ;  /* 0x0000000000147919 */ /* 0x000e620000000000 */
[----:B------:R-:W-:-:S03]  /*15f0*/  UMOV UR4, 0xffffffff ;  /* 0xffffffff00047882 */ /* 0x000fc60000000000 */
[----:B------:R-:W-:Y:S04]  /*1600*/  LDS R13, [R0+0x14] ;  /* 0x00001400000d7984 */ /* 0x000fe80000000800 */
[----:B------:R-:W2:Y:S04]  /*1610*/  LDS R16, [R0+0x20] ;  /* 0x0000200000107984 */ /* 0x000ea80000000800 */
[----:B------:R-:W3:Y:S04]  /*1620*/  LDS R15, [R0+0x1c] ;  /* 0x00001c00000f7984 */ /* 0x000ee80000000800 */
[----:B------:R-:W-:Y:S04]  /*1630*/  LDS R14, [R0+0x18] ;  /* 0x00001800000e7984 */ /* 0x000fe80000000800 */
[----:B------:R-:W4:Y:S04]  /*1640*/  LDS R11, [R0+0x24] ;  /* 0x00002400000b7984 */ /* 0x000f280000000800 */
[----:B------:R-:W5:Y:S04]  /*1650*/  LDS R9, [R0+0x2c] ;  /* 0x00002c0000097984 */ /* 0x000f680000000800 */
[----:B------:R-:W1:Y:S04]  /*1660*/  LDS R10, [R0+0x30] ;  /* 0x00003000000a7984 */ /* 0x000e680000000800 */
[----:B------:R-:W1:Y:S04]  /*1670*/  LDS R12, [R0+0x28] ;  /* 0x00002800000c7984 */ /* 0x000e680000000800 */
[----:B0-----:R-:W0:Y:S04]  /*1680*/  LDS R7, [R0+0x10] ;  /* 0x0000100000077984 */ /* 0x001e280000000800 */
[----:B------:R-:W0:Y:S04]  /*1690*/  LDS R6, [R0+0x38] ;  /* 0x0000380000067984 */ /* 0x000e280000000800 */
[----:B------:R-:W0:Y:S04]  /*16a0*/  LDS R5, [R0+0x3c] ;  /* 0x00003c0000057984 */ /* 0x000e280000000800 */
[----:B------:R1:W0:Y:S01]  /*16b0*/  LDS R8, [R0+0x34] ;  /* 0x0000340000087984 */ /* 0x0002220000000800 */
[----:B--2---:R-:W-:Y:S01]  /*16c0*/  FADD R3, R13, R16 ;  /* 0x000000100d037221 */ /* 0x004fe20000000000 */
[----:B---3--:R-:W-:-:S04]  /*16d0*/  ISETP.NE.AND P1, PT, R15, RZ, PT ;  /* 0x000000ff0f00720c */ /* 0x008fc80003f25270 */
[----:B------:R-:W-:Y:S01]  /*16e0*/  FSEL R18, R3, R16, !P1 ;  /* 0x0000001003127208 */ /* 0x000fe20004800000 */
[----:B----4-:R-:W-:-:S04]  /*16f0*/  FADD R22, R14, R11 ;  /* 0x0000000b0e167221 */ /* 0x010fc80000000000 */
[----:B-----5:R-:W-:Y:S01]  /*1700*/  FADD R18, R9, R18 ;  /* 0x0000001209127221 */ /* 0x020fe20000000000 */
[----:B------:R-:W-:-:S05]  /*1710*/  FSEL R3, R22, R11, !P1 ;  /* 0x0000000b16037208 */ /* 0x000fca0004800000 */
[----:B-1----:R-:W-:Y:S01]  /*1720*/  FADD R17, R10, R3 ;  /* 0x000000030a117221 */ /* 0x002fe20000000000 */
[----:B------:R-:W-:-:S04]  /*1730*/  ISETP.NE.AND P2, PT, R12, RZ, PT ;  /* 0x000000ff0c00720c */ /* 0x000fc80003f45270 */
[----:B------:R-:W-:Y:S02]  /*1740*/  FSEL R3, R18, R9, !P2 ;  /* 0x0000000912037208 */ /* 0x000fe40005000000 */
[----:B------:R-:W-:Y:S02]  /*1750*/  FSEL R0, R17, R10, !P2 ;  /* 0x0000000a11007208 */ /* 0x000fe40005000000 */
[----:B0-----:R-:W-:Y:S01]  /*1760*/  IADD3 R21, PT, PT, R12, R15, R7 ;  /* 0x0000000f0c157210 */ /* 0x001fe20007ffe007 */
[----:B------:R-:W-:Y:S02]  /*1770*/  FADD R3, R6, R3 ;  /* 0x0000000306037221 */ /* 0x000fe40000000000 */
[----:B------:R-:W-:Y:S01]  /*1780*/  FADD R0, R5, R0 ;  /* 0x0000000005007221 */ /* 0x000fe20000000000 */
[C---:B------:R-:W-:Y:S01]  /*1790*/  ISETP.NE.AND P3, PT, R8.reuse, RZ, PT ;  /* 0x000000ff0800720c */ /* 0x040fe20003f65270 */
[----:B------:R-:W-:-:S03]  /*17a0*/  IMAD.IADD R21, R8, 0x1, R21 ;  /* 0x0000000108157824 */ /* 0x000fc600078e0215 */
[----:B------:R-:W-:Y:S02]  /*17b0*/  FSEL R3, R3, R6, !P3 ;  /* 0x0000000603037208 */ /* 0x000fe40005800000 */
[----:B------:R-:W-:Y:S01]  /*17c0*/  FSEL R0, R0, R5, !P3 ;  /* 0x0000000500007208 */ /* 0x000fe20005800000 */
[----:B------:R-:W-:Y:S06]  /*17d0*/  BRA.DIV UR4, `(.L_x_170) ;  /* 0x0000000604f87947 */ /* 0x000fec000b800000 */
        /* <DEDUP_REMOVED lines=49> */
[----:B------:R-:W3:Y:S01]  /*1af0*/  S2R R20, SR_TID.X ;  /* 0x0000000000147919 */ /* 0x000ee20000002100 */
[----:B0-----:R-:W-:Y:S01]  /*1b00*/  FADD R26, R3, R26 ;  /* 0x0000001a031a7221 */ /* 0x001fe20000000000 */
[----:B-1----:R-:W-:-:S04]  /*1b10*/  FADD R21, R0, R21 ;  /* 0x0000001500157221 */ /* 0x002fc80000000000 */
[----:B------:R-:W-:Y:S02]  /*1b20*/  @P4 FSEL R3, R26, R3, !P0 ;  /* 0x000000031a034208 */ /* 0x000fe40004000000 */
[----:B--2---:R-:W-:Y:S02]  /*1b30*/  SEL R18, R25, RZ, P4 ;  /* 0x000000ff19127207 */ /* 0x004fe40002000000 */
[----:B------:R-:W-:Y:S02]  /*1b40*/  @P4 FSEL R0, R21, R0, !P0 ;  /* 0x0000000015004208 */ /* 0x000fe40004000000 */
[----:B------:R-:W0:Y:S01]  /*1b50*/  SHFL.UP PT, R3, R3, 0x1, RZ ;  /* 0x0420000003037989 */ /* 0x000e2200000e00ff */
[----:B------:R-:W-:-:S03]  /*1b60*/  IADD3 R22, PT, PT, R23, R18, RZ ;  /* 0x0000001217167210 */ /* 0x000fc60007ffe0ff */
[----:B------:R1:W2:Y:S04]  /*1b70*/  SHFL.UP PT, R25, R0, 0x1, RZ ;  /* 0x0420000000197989 */ /* 0x0002a800000e00ff */
[----:B---3--:R1:W4:Y:S02]  /*1b80*/  SHFL.UP PT, R21, R22, 0x1, RZ ;  /* 0x0420000016157989 */ /* 0x00832400000e00ff */
.L_x_189:
[----:B------:R-:W-:Y:S01]  /*1b90*/  ISETP.NE.AND P4, PT, R20, RZ, PT ;  /* 0x000000ff1400720c */ /* 0x000fe20003f85270 */
[----:B------:R-:W3:Y:S01]  /*1ba0*/  S2R R17, SR_CgaCtaId ;  /* 0x0000000000117919 */ /* 0x000ee20000008800 */
[----:B------:R-:W-:Y:S02]  /*1bb0*/  PLOP3.LUT P0, PT, PT, PT, PT, 0x80, 0x8 ;  /* 0x000000000008781c */ /* 0x000fe40003f0f070 */
[----:B-1----:R-:W-:-:S09]  /*1bc0*/  MOV R0, 0x400 ;  /* 0x0000040000007802 */ /* 0x002fd20000000f00 */
[----:B------:R-:W-:Y:S01]  /*1bd0*/  @P4 ISETP.NE.AND P5, PT, R7, RZ, PT ;  /* 0x000000ff0700420c */ /* 0x000fe20003fa5270 */
[----:B----4-:R-:W-:-:S03]  /*1be0*/  @P4 IMAD.IADD R7, R21, 0x1, R7 ;  /* 0x0000000115074824 */ /* 0x010fc600078e0207 */
[----:B------:R-:W-:Y:S02]  /*1bf0*/  @P4 PLOP3.LUT P0, PT, P5, PT, PT, 0x80, 0x8 ;  /* 0x000000000008481c */ /* 0x000fe40002f0f070 */
[----:B------:R-:W-:-:S11]  /*1c00*/  IADD3 R15, PT, PT, R15, R7, RZ ;  /* 0x000000070f0f7210 */ /* 0x000fd60007ffe0ff */
[----:B0-----:R-:W-:Y:S01]  /*1c10*/  @!P0 FADD R13, R3, R13 ;  /* 0x0000000d030d8221 */ /* 0x001fe20000000000 */
[----:B--2---:R-:W-:Y:S01]  /*1c20*/  @!P0 FADD R14, R25, R14 ;  /* 0x0000000e190e8221 */ /* 0x004fe20000000000 */
[----:B------:R-:W-:Y:S01]  /*1c30*/  IMAD.IADD R3, R12, 0x1, R15 ;  /* 0x000000010c037824 */ /* 0x000fe200078e020f */
[----:B---3--:R-:W-:Y:S01]  /*1c40*/  LEA R17, R17, R0, 0x18 ;  /* 0x0000000011117211 */ /* 0x008fe200078ec0ff */
[----:B------:R-:W-:Y:S01]  /*1c50*/  @!P1 FADD R16, R16, R13 ;  /* 0x0000000d10109221 */ /* 0x000fe20000000000 */
[----:B------:R-:W-:Y:S02]  /*1c60*/  @!P1 FADD R11, R11, R14 ;  /* 0x0000000e0b0b9221 */ /* 0x000fe40000000000 */
[----:B------:R-:W-:Y:S01]  /*1c70*/  IADD3 R8, PT, PT, R8, R3, RZ ;  /* 0x0000000308087210 */ /* 0x000fe20007ffe0ff */
[----:B------:R-:W-:Y:S01]  /*1c80*/  @!P2 FADD R9, R9, R16 ;  /* 0x000000100909a221 */ /* 0x000fe20000000000 */
[----:B------:R-:W-:Y:S01]  /*1c90*/  @!P2 FADD R10, R10, R11 ;  /* 0x0000000b0a0aa221 */ /* 0x000fe20000000000 */
[----:B------:R-:W-:-:S02]  /*1ca0*/  IMAD R20, R20, 0x3c, R17 ;  /* 0x0000003c14147824 */ /* 0x000fc400078e0211 */
[----:B------:R-:W-:Y:S01]  /*1cb0*/  @!P3 FADD R6, R6, R9 ;  /* 0x000000090606b221 */ /* 0x000fe20000000000 */
[----:B------:R-:W-:Y:S02]  /*1cc0*/  @!P3 FADD R5, R5, R10 ;  /* 0x0000000a0505b221 */ /* 0x000fe40000000000 */
[----:B------:R1:W-:Y:S04]  /*1cd0*/  STS [R20+0x10], R7 ;  /* 0x0000100714007388 */ /* 0x0003e80000000800 */
        /* <DEDUP_REMOVED lines=10> */
[----:B------:R1:W-:Y:S02]  /*1d80*/  STS [R20+0x3c], R5 ;  /* 0x00003c0514007388 */ /* 0x0003e40000000800 */
.L_x_169:
[----:B-1----:R-:W1:Y:S01]  /*1d90*/  S2R R8, SR_TID.X ;  /* 0x0000000000087919 */ /* 0x002e620000002100 */
[----:B------:R-:W-:Y:S01]  /*1da0*/  MOV R9, 0x400 ;  /* 0x0000040000097802 */ /* 0x000fe20000000f00 */
[----:B------:R-:W-:Y:S05]  /*1db0*/  WARPSYNC.ALL ;  /* 0x0000000000007948 */ /* 0x000fea0003800000 */
[----:B------:R-:W0:Y:S01]  /*1dc0*/  S2R R13, SR_CgaCtaId ;  /* 0x00000000000d7919 */ /* 0x000e220000008800 */
[----:B-1----:R-:W-:Y:S02]  /*1dd0*/  LEA.HI R0, R8, R8, RZ, 0x1e ;  /* 0x0000000808007211 */ /* 0x002fe400078ff0ff */
[----:B0-----:R-:W-:-:S05]  /*1de0*/  LEA R3, R13, R9, 0x18 ;  /* 0x000000090d037211 */ /* 0x001fca00078ec0ff */
[----:B------:R-:W-:Y:S01]  /*1df0*/  IMAD R10, R0, 0xc, R3 ;  /* 0x0000000c000a7824 */ /* 0x000fe200078e0203 */
[----:B------:R-:W-:Y:S01]  /*1e00*/  BAR.SYNC.DEFER_BLOCKING 0x0 ;  /* 0x0000000000007b1d */ /* 0x000fe20000010000 */
[----:B------:R-:W-:-:S07]  /*1e10*/  UIADD3 UR4, UPT, UPT, UR9, -0x2, URZ ;  /* 0xfffffffe09047890 */ /* 0x000fce000fffe0ff */
[----:B------:R-:W0:Y:S01]  /*1e20*/  LDC R7, c[0x0][0x3d8] ;  /* 0x0000f600ff077b82 */ /* 0x000e220000000800 */
[----:B------:R-:W-:-:S07]  /*1e30*/  ISETP.NE.AND P1, PT, R4, UR4, PT ;  /* 0x0000000404007c0c */ /* 0x000fce000bf25270 */
[----:B------:R-:W1:Y:S06]  /*1e40*/  LDC R11, c[0x0][0x3b8] ;  /* 0x0000ee00ff0b7b82 */ /* 0x000e6c0000000800 */
[----:B------:R-:W-:Y:S01]  /*1e50*/  @!P1 VIADD R0, R9, 0x7a0 ;  /* 0x000007a009009836 */ /* 0x000fe20000000000 */
[----:B------:R-:W-:Y:S04]  /*1e60*/  @!P1 LDS R5, [R10+0x18] ;  /* 0x000018000a059984 */ /* 0x000fe80000000800 */
[----:B------:R-:W-:Y:S01]  /*1e70*/  @!P1 LEA R3, R13, R0, 0x18 ;  /* 0x000000000d039211 */ /* 0x000fe200078ec0ff */
[----:B------:R-:W2:Y:S03]  /*1e80*/  @!P1 LDS R4, [R10+0x14] ;  /* 0x000014000a049984 */ /* 0x000ea60000000800 */
[----:B------:R-:W-:Y:S01]  /*1e90*/  @!P1 LEA R3, R2, R3, 0x3 ;  /* 0x0000000302039211 */ /* 0x000fe200078e18ff */
[----:B0-----:R-:W-:-:S05]  /*1ea0*/  IMAD R6, R7, UR8, R8 ;  /* 0x0000000807067c24 */ /* 0x001fca000f8e0208 */
[----:B-1----:R-:W-:-:S04]  /*1eb0*/  ISETP.GE.AND P0, PT, R6, R11, PT ;  /* 0x0000000b0600720c */ /* 0x002fc80003f06270 */
[----:B------:R-:W-:Y:S01]  /*1ec0*/  ISETP.GE.U32.OR P0, PT, R8, R7, P0 ;  /* 0x000000070800720c */ /* 0x000fe20000706470 */
[----:B--2---:R0:W-:Y:S01]  /*1ed0*/  @!P1 STS.64 [R3], R4 ;  /* 0x0000000403009388 */ /* 0x0041e20000000a00 */
[----:B------:R-:W-:Y:S11]  /*1ee0*/  BAR.SYNC.DEFER_BLOCKING 0x0 ;  /* 0x0000000000007b1d */ /* 0x000ff60000010000 */
[----:B0-----:R-:W-:Y:S05]  /*1ef0*/  @P0 EXIT ;  /* 0x000000000000094d */ /* 0x001fea0003800000 */
[----:B------:R-:W-:Y:S01]  /*1f00*/  VIADD R0, R9, 0x7a0 ;  /* 0x000007a009007836 */ /* 0x000fe20000000000 */
[----:B------:R-:W0:Y:S01]  /*1f10*/  LDC.64 R2, c[0x0][0x3a0] ;  /* 0x0000e800ff027b82 */ /* 0x000e220000000a00 */
[----:B------:R-:W-:-:S03]  /*1f20*/  IMAD R5, R11, UR5, RZ ;  /* 0x000000050b057c24 */ /* 0x000fc6000f8e02ff */
[----:B------:R-:W-:Y:S01]  /*1f30*/  LEA R0, R13, R0, 0x18 ;  /* 0x000000000d007211 */ /* 0x000fe200078ec0ff */
[----:B------:R-:W-:-:S03]  /*1f40*/  IMAD R5, R5, 0x2, R6 ;  /* 0x0000000205057824 */ /* 0x000fc600078e0206 */
[----:B------:R-:W-:-:S05]  /*1f50*/  LEA R0, R8, R0, 0x3 ;  /* 0x0000000008007211 */ /* 0x000fca00078e18ff */
[----:B------:R-:W1:Y:S01]  /*1f60*/  LDS.64 R8, [R0] ;  /* 0x0000000000087984 */ /* 0x000e620000000a00 */
[----:B0-----:R-:W-:-:S04]  /*1f70*/  IMAD.WIDE R2, R5, 0x4, R2 ;  /* 0x0000000405027825 */ /* 0x001fc800078e0202 */
[----:B------:R-:W-:Y:S01]  /*1f80*/  IMAD.WIDE R4, R11, 0x4, R2 ;  /* 0x000000040b047825 */ /* 0x000fe200078e0202 */
[----:B-1----:R-:W-:Y:S04]  /*1f90*/  REDG.E.ADD.F32.FTZ.RN.STRONG.GPU desc[UR6][R2.64], R8 ;  /* 0x00000008020079a6 */ /* 0x002fe8000c12f306 */
[----:B------:R-:W-:Y:S01]  /*1fa0*/  REDG.E.ADD.F32.FTZ.RN.STRONG.GPU desc[UR6][R4.64], R9 ;  /* 0x00000009040079a6 */ /* 0x000fe2000c12f306 */
[----:B------:R-:W-:Y:S05]  /*1fb0*/  EXIT ;  /* 0x000000000000794d */ /* 0x000fea0003800000 */
.L_x_170:
[----:B------:R-:W-:Y:S01]  /*1fc0*/  HFMA2 R18, -RZ, RZ, 0, 0 ;  /* 0x00000000ff127431 */ /* 0x000fe200000001ff */
[----:B------:R-:W-:Y:S01]  /*1fd0*/  MOV R24, R21 ;  /* 0x0000001500187202 */ /* 0x000fe20000000f00 */
[----:B------:R-:W-:Y:S01]  /*1fe0*/  IMAD.MOV.U32 R19, RZ, RZ, 0x1 ;  /* 0x00000001ff137424 */ /* 0x000fe200078e00ff */
[C---:B------:R-:W-:Y:S01]  /*1ff0*/  ISETP.GE.AND P5, PT, R20.reuse, 0x1, PT ;  /* 0x000000011400780c */ /* 0x040fe20003fa6270 */
[----:B------:R-:W-:Y:S01]  /*2000*/  IMAD.MOV.U32 R17, RZ, RZ, -0x1 ;  /* 0xffffffffff117424 */ /* 0x000fe200078e00ff */
[----:B------:R-:W-:Y:S02]  /*2010*/  ISETP.NE.AND P4, PT, R21, RZ, PT ;  /* 0x000000ff1500720c */ /* 0x000fe40003f85270 */
[----:B------:R-:W-:-:S13]  /*2020*/  ISETP.GE.AND P6, PT, R20, 0x8, PT ;  /* 0x000000081400780c */ /* 0x000fda0003fc6270 */
[----:B------:R-:W-:Y:S05]  /*2030*/  WARPSYNC.COLLECTIVE R17, `(.L_x_171) ;  /* 0x0000000011087348 */ /* 0x000fea0003c00000 */
[----:B------:R0:W1:Y:S02]  /*2040*/  SHFL.UP P0, R25, R24, R19, R18 ;  /* 0x0400001318197389 */ /* 0x0000640000000012 */
[----:B01----:R-:W-:Y:S05]  /*2050*/  ENDCOLLECTIVE ;  /* 0x000000000000791b */ /* 0x003fea0003800000 */
.L_x_171:
[----:B------:R-:W-:Y:S01]  /*2060*/  IMAD.MOV.U32 R24, RZ, RZ, R3 ;  /* 0x000000ffff187224 */ /* 0x000fe200078e0003 */
[----:B------:R-:W-:-:S07]  /*2070*/  SEL R22, R25, RZ, P5 ;  /* 0x000000ff19167207 */ /* 0x000fce0002800000 */
[----:B------:R-:W-:Y:S05]  /*2080*/  WARPSYNC.COLLECTIVE R17, `(.L_x_172) ;  /* 0x0000000011087348 */ /* 0x000fea0003c00000 */
[----:B------:R0:W1:Y:S02]  /*2090*/  SHFL.UP P0, R25, R24, R19, R18 ;  /* 0x0400001318197389 */ /* 0x0000640000000012 */
[----:B01----:R-:W-:Y:S05]  /*20a0*/  ENDCOLLECTIVE ;  /* 0x000000000000791b */ /* 0x003fea0003800000 */
.L_x_172:
[----:B------:R-:W-:Y:S01]  /*20b0*/  IADD3 R22, PT, PT, R21, R22, RZ ;  /* 0x0000001615167210 */ /* 0x000fe20007ffe0ff */
[----:B------:R-:W-:Y:S01]  /*20c0*/  IMAD.MOV.U32 R24, RZ, RZ, R0 ;  /* 0x000000ffff187224 */ /* 0x000fe200078e0000 */
[----:B------:R-:W-:-:S07]  /*20d0*/  MOV R26, R25 ;  /* 0x00000019001a7202 */ /* 0x000fce0000000f00 */
[----:B------:R-:W-:Y:S05]  /*20e0*/  WARPSYNC.COLLECTIVE R17, `(.L_x_173) ;  /* 0x0000000011087348 */ /* 0x000fea0003c00000 */
[----:B------:R0:W1:Y:S02]  /*20f0*/  SHFL.UP P0, R25, R24, R19, R18 ;  /* 0x0400001318197389 */ /* 0x0000640000000012 */
[----:B01----:R-:W-:Y:S05]  /*2100*/  ENDCOLLECTIVE ;  /* 0x000000000000791b */ /* 0x003fea0003800000 */
.L_x_173:
[----:B------:R-:W-:-:S05]  /*2110*/  FADD R26, R3, R26 ;  /* 0x0000001a031a7221 */ /* 0x000fca0000000000 */
[----:B------:R-:W-:Y:S01]  /*2120*/  @P5 FSEL R3, R26, R3, !P4 ;  /* 0x000000031a035208 */ /* 0x000fe20006000000 */
[----:B------:R-:W-:Y:S02]  /*2130*/  HFMA2 R19, -RZ, RZ, 0, 1.1920928955078125e-07 ;  /* 0x00000002ff137431 */ /* 0x000fe400000001ff */
[----:B------:R-:W-:Y:S01]  /*2140*/  IMAD.MOV.U32 R24, RZ, RZ, R22 ;  /* 0x000000ffff187224 */ /* 0x000fe200078e0016 */
[----:B------:R-:W-:-:S07]  /*2150*/  MOV R23, R25 ;  /* 0x0000001900177202 */ /* 0x000fce0000000f00 */
[----:B------:R-:W-:Y:S05]  /*2160*/  WARPSYNC.COLLECTIVE R17, `(.L_x_174) ;  /* 0x0000000011087348 */ /* 0x000fea0003c00000 */
[----:B------:R0:W1:Y:S02]  /*2170*/  SHFL.UP P0, R25, R24, R19, R18 ;  /* 0x0400001318197389 */ /* 0x0000640000000012 */
[----:B01----:R-:W-:Y:S05]  /*2180*/  ENDCOLLECTIVE ;  /* 0x000000000000791b */ /* 0x003fea0003800000 */
.L_x_174:
[----:B------:R-:W-:-:S05]  /*2190*/  FADD R23, R0, R23 ;  /* 0x0000001700177221 */ /* 0x000fca0000000000 */
[----:B------:R-:W-:Y:S02]  /*21a0*/  @P5 FSEL R0, R23, R0, !P4 ;  /* 0x0000000017005208 */ /* 0x000fe40006000000 */
[----:B------:R-:W-:Y:S02]  /*21b0*/  ISETP.GE.AND P5, PT, R20, 0x2, PT ;  /* 0x000000021400780c */ /* 0x000fe40003fa6270 */
[----:B------:R-:W-:Y:S02]  /*21c0*/  ISETP.NE.AND P4, PT, R22, RZ, PT ;  /* 0x000000ff1600720c */ /* 0x000fe40003f85270 */
[----:B------:R-:W-:Y:S02]  /*21d0*/  MOV R24, R3 ;  /* 0x0000000300187202 */ /* 0x000fe40000000f00 */
[----:B------:R-:W-:-:S09]  /*21e0*/  SEL R21, R25, RZ, P5 ;  /* 0x000000ff19157207 */ /* 0x000fd20002800000 */
[----:B------:R-:W-:Y:S05]  /*21f0*/  WARPSYNC.COLLECTIVE R17, `(.L_x_175) ;  /* 0x0000000011087348 */ /* 0x000fea0003c00000 */
[----:B------:R0:W1:Y:S02]  /*2200*/  SHFL.UP P0, R25, R24, R19, R18 ;  /* 0x0400001318197389 */ /* 0x0000640000000012 */
[----:B01----:R-:W-:Y:S05]  /*2210*/  ENDCOLLECTIVE ;  /* 0x000000000000791b */ /* 0x003fea0003800000 */
.L_x_175:
[----:B------:R-:W-:Y:S01]  /*2220*/  IMAD.IADD R21, R22, 0x1, R21 ;  /* 0x0000000116157824 */ /* 0x000fe200078e0215 */
[----:B------:R-:W-:Y:S01]  /*2230*/  MOV R24, R0 ;  /* 0x0000000000187202 */ /* 0x000fe20000000f00 */
[----:B------:R-:W-:-:S07]  /*2240*/  IMAD.MOV.U32 R26, RZ, RZ, R25 ;  /* 0x000000ffff1a7224 */ /* 0x000fce00078e0019 */
[----:B------:R-:W-:Y:S05]  /*2250*/  WARPSYNC.COLLECTIVE R17, `(.L_x_176) ;  /* 0x0000000011087348 */ /* 0x000fea0003c00000 */
[----:B------:R0:W1:Y:S02]  /*2260*/  SHFL.UP P0, R25, R24, R19, R18 ;  /* 0x0400001318197389 */ /* 0x0000640000000012 */
[----:B01----:R-:W-:Y:S05]  /*2270*/  ENDCOLLECTIVE ;  /* 0x000000000000791b */ /* 0x003fea0003800000 */
.L_x_176:
        /* <DEDUP_REMOVED lines=8> */
.L_x_177:
[----:B------:R-:W-:-:S05]  /*2300*/  FADD R23, R0, R23 ;  /* 0x0000001700177221 */ /* 0x000fca0000000000 */
[----:B------:R-:W-:Y:S02]  /*2310*/  @P5 FSEL R0, R23, R0, !P4 ;  /* 0x0000000017005208 */ /* 0x000fe40006000000 */
[----:B------:R-:W-:Y:S02]  /*2320*/  ISETP.GE.AND P5, PT, R20, 0x4, PT ;  /* 0x000000041400780c */ /* 0x000fe40003fa6270 */
[----:B------:R-:W-:Y:S01]  /*2330*/  ISETP.NE.AND P4, PT, R21, RZ, PT ;  /* 0x000000ff1500720c */ /* 0x000fe20003f85270 */
[----:B------:R-:W-:Y:S01]  /*2340*/  IMAD.MOV.U32 R24, RZ, RZ, R3 ;  /* 0x000000ffff187224 */ /* 0x000fe200078e0003 */
[----:B------:R-:W-:-:S11]  /*2350*/  SEL R22, R25, RZ, P5 ;  /* 0x000000ff19167207 */ /* 0x000fd60002800000 */
[----:B------:R-:W-:Y:S05]  /*2360*/  WARPSYNC.COLLECTIVE R17, `(.L_x_178) ;  /* 0x0000000011087348 */ /* 0x000fea0003c00000 */
[----:B------:R0:W1:Y:S02]  /*2370*/  SHFL.UP P0, R25, R24, R19, R18 ;  /* 0x0400001318197389 */ /* 0x0000640000000012 */
[----:B01----:R-:W-:Y:S05]  /*2380*/  ENDCOLLECTIVE ;  /* 0x000000000000791b */ /* 0x003fea0003800000 */
.L_x_178:
[----:B------:R-:W-:Y:S01]  /*2390*/  IADD3 R22, PT, PT, R21, R22, RZ ;  /* 0x0000001615167210 */ /* 0x000fe20007ffe0ff */
[----:B------:R-:W-:Y:S01]  /*23a0*/  IMAD.MOV.U32 R24, RZ, RZ, R0 ;  /* 0x000000ffff187224 */ /* 0x000fe200078e0000 */
[----:B------:R-:W-:-:S07]  /*23b0*/  MOV R26, R25 ;  /* 0x00000019001a7202 */ /* 0x000fce0000000f00 */
[----:B------:R-:W-:Y:S05]  /*23c0*/  WARPSYNC.COLLECTIVE R17, `(.L_x_179) ;  /* 0x0000000011087348 */ /* 0x000fea0003c00000 */
[----:B------:R0:W1:Y:S02]  /*23d0*/  SHFL.UP P0, R25, R24, R19, R18 ;  /* 0x0400001318197389 */ /* 0x0000640000000012 */
[----:B01----:R-:W-:Y:S05]  /*23e0*/  ENDCOLLECTIVE ;  /* 0x000000000000791b */ /* 0x003fea0003800000 */
.L_x_179:
[----:B------:R-:W-:-:S05]  /*23f0*/  FADD R26, R3, R26 ;  /* 0x0000001a031a7221 */ /* 0x000fca0000000000 */
[----:B------:R-:W-:Y:S01]  /*2400*/  @P5 FSEL R3, R26, R3, !P4 ;  /* 0x000000031a035208 */ /* 0x000fe20006000000 */
[----:B------:R-:W-:Y:S02]  /*2410*/  HFMA2 R19, -RZ, RZ, 0, 4.76837158203125e-07 ;  /* 0x00000008ff137431 */ /* 0x000fe400000001ff */
[----:B------:R-:W-:Y:S01]  /*2420*/  IMAD.MOV.U32 R24, RZ, RZ, R22 ;  /* 0x000000ffff187224 */ /* 0x000fe200078e0016 */
[----:B------:R-:W-:-:S07]  /*2430*/  MOV R23, R25 ;  /* 0x0000001900177202 */ /* 0x000fce0000000f00 */
[----:B------:R-:W-:Y:S05]  /*2440*/  WARPSYNC.COLLECTIVE R17, `(.L_x_180) ;  /* 0x0000000011087348 */ /* 0x000fea0003c00000 */
[----:B------:R0:W1:Y:S02]  /*2450*/  SHFL.UP P0, R25, R24, R19, R18 ;  /* 0x0400001318197389 */ /* 0x0000640000000012 */
[----:B01----:R-:W-:Y:S05]  /*2460*/  ENDCOLLECTIVE ;  /* 0x000000000000791b */ /* 0x003fea0003800000 */
.L_x_180:
[----:B------:R-:W-:-:S05]  /*2470*/  FADD R23, R0, R23 ;  /* 0x0000001700177221 */ /* 0x000fca0000000000 */
[----:B------:R-:W-:Y:S02]  /*2480*/  @P5 FSEL R0, R23, R0, !P4 ;  /* 0x0000000017005208 */ /* 0x000fe40006000000 */
[----:B------:R-:W-:Y:S02]  /*2490*/  ISETP.GE.AND P4, PT, R20, 0x10, PT ;  /* 0x000000101400780c */ /* 0x000fe40003f86270 */
[----:B------:R-:W-:Y:S02]  /*24a0*/  ISETP.NE.AND P5, PT, R22, RZ, PT ;  /* 0x000000ff1600720c */ /* 0x000fe40003fa5270 */
[----:B------:R-:W-:Y:S01]  /*24b0*/  MOV R24, R3 ;  /* 0x0000000300187202 */ /* 0x000fe20000000f00 */
[----:B------:R-:W-:-:S10]  /*24c0*/  IMAD.MOV.U32 R23, RZ, RZ, R25 ;  /* 0x000000ffff177224 */ /* 0x000fd400078e0019 */
[----:B------:R-:W-:Y:S05]  /*24d0*/  WARPSYNC.COLLECTIVE R17, `(.L_x_181) ;  /* 0x0000000011087348 */ /* 0x000fea0003c00000 */
[----:B------:R0:W1:Y:S02]  /*24e0*/  SHFL.UP P0, R25, R24, R19, R18 ;  /* 0x0400001318197389 */ /* 0x0000640000000012 */
[----:B01----:R-:W-:Y:S05]  /*24f0*/  ENDCOLLECTIVE ;  /* 0x000000000000791b */ /* 0x003fea0003800000 */
.L_x_181:
[----:B------:R-:W-:-:S05]  /*2500*/  SEL R23, R23, RZ, P6 ;  /* 0x000000ff17177207 */ /* 0x000fca0003000000 */
[----:B------:R-:W-:Y:S01]  /*2510*/  IMAD.IADD R23, R22, 0x1, R23 ;  /* 0x0000000116177824 */ /* 0x000fe200078e0217 */
[----:B------:R-:W-:Y:S01]  /*2520*/  MOV R24, R0 ;  /* 0x0000000000187202 */ /* 0x000fe20000000f00 */
[----:B------:R-:W-:-:S07]  /*2530*/  FADD R20, R3, R25 ;  /* 0x0000001903147221 */ /* 0x000fce0000000000 */
[----:B------:R-:W-:Y:S05]  /*2540*/  WARPSYNC.COLLECTIVE R17, `(.L_x_182) ;  /* 0x0000000011087348 */ /* 0x000fea0003c00000 */
[----:B------:R0:W1:Y:S02]  /*2550*/  SHFL.UP P0, R25, R24, R19, R18 ;  /* 0x0400001318197389 */ /* 0x0000640000000012 */
[----:B01----:R-:W-:Y:S05]  /*2560*/  ENDCOLLECTIVE ;  /* 0x000000000000791b */ /* 0x003fea0003800000 */
.L_x_182:
[----:B------:R-:W-:Y:S02]  /*2570*/  @P6 FSEL R3, R20, R3, !P5 ;  /* 0x0000000314036208 */ /* 0x000fe40006800000 */
[----:B------:R-:W0:Y:S01]  /*2580*/  S2R R20, SR_TID.X ;  /* 0x0000000000147919 */ /* 0x000e220000002100 */
[----:B------:R-:W-:Y:S01]  /*2590*/  MOV R24, R23 ;  /* 0x0000001700187202 */ /* 0x000fe20000000f00 */
[----:B------:R-:W-:Y:S02]  /*25a0*/  IMAD.MOV.U32 R19, RZ, RZ, 0x10 ;  /* 0x00000010ff137424 */ /* 0x000fe400078e00ff */
[----:B------:R-:W-:-:S07]  /*25b0*/  IMAD.MOV.U32 R21, RZ, RZ, R25 ;  /* 0x000000ffff157224 */ /* 0x000fce00078e0019 */
[----:B0-----:R-:W-:Y:S05]  /*25c0*/  WARPSYNC.COLLECTIVE R17, `(.L_x_183) ;  /* 0x0000000011087348 */ /* 0x001fea0003c00000 */
[----:B------:R1:W2:Y:S02]  /*25d0*/  SHFL.UP P0, R25, R24, R19, R18 ;  /* 0x0400001318197389 */ /* 0x0002a40000000012 */
[----:B012---:R-:W-:Y:S05]  /*25e0*/  ENDCOLLECTIVE ;  /* 0x000000000000791b */ /* 0x007fea0003800000 */
.L_x_183:
[----:B------:R-:W-:-:S05]  /*25f0*/  FADD R21, R0, R21 ;  /* 0x0000001500157221 */ /* 0x000fca0000000000 */
[----:B------:R-:W-:Y:S02]  /*2600*/  @P6 FSEL R0, R21, R0, !P5 ;  /* 0x0000000015006208 */ /* 0x000fe40006800000 */
[----:B------:R-:W-:Y:S01]  /*2610*/  ISETP.NE.AND P5, PT, R23, RZ, PT ;  /* 0x000000ff1700720c */ /* 0x000fe20003fa5270 */
[----:B------:R-:W-:Y:S01]  /*2620*/  IMAD.MOV.U32 R24, RZ, RZ, R3 ;  /* 0x000000ffff187224 */ /* 0x000fe200078e0003 */
[----:B------:R-:W-:-:S11]  /*2630*/  SEL R22, R25, RZ, P4 ;  /* 0x000000ff19167207 */ /* 0x000fd60002000000 */
[----:B------:R-:W-:Y:S05]  /*2640*/  WARPSYNC.COLLECTIVE R17, `(.L_x_184) ;  /* 0x0000000011087348 */ /* 0x000fea0003c00000 */
[----:B------:R0:W1:Y:S02]  /*2650*/  SHFL.UP P0, R25, R24, R19, R18 ;  /* 0x0400001318197389 */ /* 0x0000640000000012 */
[----:B01----:R-:W-:Y:S05]  /*2660*/  ENDCOLLECTIVE ;  /* 0x000000000000791b */ /* 0x003fea0003800000 */
.L_x_184:
[----:B------:R-:W-:Y:S01]  /*2670*/  IADD3 R22, PT, PT, R23, R22, RZ ;  /* 0x0000001617167210 */ /* 0x000fe20007ffe0ff */
[----:B------:R-:W-:Y:S01]  /*2680*/  IMAD.MOV.U32 R24, RZ, RZ, R0 ;  /* 0x000000ffff187224 */ /* 0x000fe200078e0000 */
[----:B------:R-:W-:-:S07]  /*2690*/  MOV R26, R25 ;  /* 0x00000019001a7202 */ /* 0x000fce0000000f00 */
[----:B------:R-:W-:Y:S05]  /*26a0*/  WARPSYNC.COLLECTIVE R17, `(.L_x_185) ;  /* 0x0000000011087348 */ /* 0x000fea0003c00000 */
[----:B------:R0:W1:Y:S02]  /*26b0*/  SHFL.UP P0, R25, R24, R19, R18 ;  /* 0x0400001318197389 */ /* 0x0000640000000012 */
[----:B01----:R-:W-:Y:S05]  /*26c0*/  ENDCOLLECTIVE ;  /* 0x000000000000791b */ /* 0x003fea0003800000 */
.L_x_185:
[----:B------:R-:W-:-:S05]  /*26d0*/  FADD R26, R3, R26 ;  /* 0x0000001a031a7221 */ /* 0x000fca0000000000 */
[----:B------:R-:W-:Y:S01]  /*26e0*/  @P4 FSEL R3, R26, R3, !P5 ;  /* 0x000000031a034208 */ /* 0x000fe20006800000 */
[----:B------:R-:W-:Y:S02]  /*26f0*/  HFMA2 R19, -RZ, RZ, 0, 5.9604644775390625e-08 ;  /* 0x00000001ff137431 */ /* 0x000fe400000001ff */
[----:B------:R-:W-:Y:S01]  /*2700*/  IMAD.MOV.U32 R24, RZ, RZ, R22 ;  /* 0x000000ffff187224 */ /* 0x000fe200078e0016 */
[----:B------:R-:W-:-:S07]  /*2710*/  MOV R21, R25 ;  /* 0x0000001900157202 */ /* 0x000fce0000000f00 */
[----:B------:R-:W-:Y:S05]  /*2720*/  WARPSYNC.COLLECTIVE R17, `(.L_x_186) ;  /* 0x0000000011087348 */ /* 0x000fea0003c00000 */
[----:B------:R0:W1:Y:S02]  /*2730*/  SHFL.UP P0, R25, R24, R19, R18 ;  /* 0x0400001318197389 */ /* 0x0000640000000012 */
[----:B01----:R-:W-:Y:S05]  /*2740*/  ENDCOLLECTIVE ;  /* 0x000000000000791b */ /* 0x003fea0003800000 */
.L_x_186:
[----:B------:R-:W-:-:S05]  /*2750*/  FADD R21, R0, R21 ;  /* 0x0000001500157221 */ /* 0x000fca0000000000 */
[----:B------:R-:W-:Y:S02]  /*2760*/  @P4 FSEL R0, R21, R0, !P5 ;  /* 0x0000000015004208 */ /* 0x000fe40006800000 */
[----:B------:R-:W-:Y:S01]  /*2770*/  MOV R24, R3 ;  /* 0x0000000300187202 */ /* 0x000fe20000000f00 */
[----:B------:R-:W-:-:S07]  /*2780*/  IMAD.MOV.U32 R21, RZ, RZ, R25 ;  /* 0x000000ffff157224 */ /* 0x000fce00078e0019 */
[----:B------:R-:W-:Y:S05]  /*2790*/  WARPSYNC.COLLECTIVE R17, `(.L_x_187) ;  /* 0x0000000011087348 */ /* 0x000fea0003c00000 */
[----:B------:R0:W1:Y:S02]  /*27a0*/  SHFL.UP P0, R25, R24, R19, R18 ;  /* 0x0400001318197389 */ /* 0x0000640000000012 */
[----:B01----:R-:W-:Y:S05]  /*27b0*/  ENDCOLLECTIVE ;  /* 0x000000000000791b */ /* 0x003fea0003800000 */
.L_x_187:
[----:B------:R-:W-:Y:S01]  /*27c0*/  MOV R24, R0 ;  /* 0x0000000000187202 */ /* 0x000fe20000000f00 */
[----:B------:R-:W-:-:S07]  /*27d0*/  IMAD.MOV.U32 R3, RZ, RZ, R25 ;  /* 0x000000ffff037224 */ /* 0x000fce00078e0019 */
[----:B------:R-:W-:Y:S05]  /*27e0*/  WARPSYNC.COLLECTIVE R17, `(.L_x_188) ;  /* 0x0000000011087348 */ /* 0x000fea0003c00000 */
[----:B------:R0:W1:Y:S02]  /*27f0*/  SHFL.UP P0, R25, R24, R19, R18 ;  /* 0x0400001318197389 */ /* 0x0000640000000012 */
[----:B01----:R-:W-:Y:S05]  /*2800*/  ENDCOLLECTIVE ;  /* 0x000000000000791b */ /* 0x003fea0003800000 */
.L_x_188:
[----:B------:R-:W-:Y:S05]  /*2810*/  BRA `(.L_x_189) ;  /* 0xfffffff000dc7947 */ /* 0x000fea000383ffff */
.L_x_190:
        /* <DEDUP_REMOVED lines=14> */
.L_x_259:


//--------------------- .text._Z22groupNormNHWCSumKernelILi256EEv19GroupNormNHWCParams --------------------------
	.section	.text._Z22groupNormNHWCSumKernelILi256EEv19GroupNormNHWCParams,"ax",@progbits
	.align	128
        .global         _Z22groupNormNHWCSumKernelILi256EEv19GroupNormNHWCParams
        .type           _Z22groupNormNHWCSumKernelILi256EEv19GroupNormNHWCParams,@function
        .size           _Z22groupNormNHWCSumKernelILi256EEv19GroupNormNHWCParams,(.L_x_260 - _Z22groupNormNHWCSumKernelILi256EEv19GroupNormNHWCParams)
        .other          _Z22groupNormNHWCSumKernelILi256EEv19GroupNormNHWCParams,@"STO_CUDA_ENTRY STV_DEFAULT"
_Z22groupNormNHWCSumKernelILi256EEv19GroupNormNHWCParams:
.text._Z22groupNormNHWCSumKernelILi256EEv19GroupNormNHWCParams:
[----:B------:R-:W-:Y:S08]  /*0000*/  LDC R1, c[0x0][0x37c] ;  /* 0x0000df00ff017b82 */ /* 0x000ff00000000800 */
[----:B------:R-:W0:Y:S01]  /*0010*/  S2UR UR4, SR_CTAID.Y ;  /* 0x00000000000479c3 */ /* 0x000e220000002600 */
[----:B------:R-:W1:Y:S01]  /*0020*/  S2R R26, SR_TID.X ;  /* 0x00000000001a7919 */ /* 0x000e620000002100 */
[----:B------:R-:W-:-:S06]  /*0030*/  IMAD.MOV.U32 R20, RZ, RZ, RZ ;  /* 0x000000ffff147224 */ /* 0x000fcc00078e00ff */
[----:B------:R-:W0:Y:S08]  /*0040*/  LDC.64 R18, c[0x0][0x3c0] ;  /* 0x0000f000ff127b82 */ /* 0x000e300000000a00 */
[----:B------:R-:W2:Y:S08]  /*0050*/  S2UR UR6, SR_CTAID.X ;  /* 0x00000000000679c3 */ /* 0x000eb00000002500 */
[----:B------:R-:W2:Y:S01]  /*0060*/  LDC R3, c[0x0][0x3c8] ;  /* 0x0000f200ff037b82 */ /* 0x000ea20000000800 */
[----:B0-----:R-:W-:Y:S01]  /*0070*/  IMAD R17, R19, UR4, RZ ;  /* 0x0000000413117c24 */ /* 0x001fe2000f8e02ff */
[----:B------:R-:W0:Y:S01]  /*0080*/  LDCU.64 UR4, c[0x0][0x358] ;  /* 0x00006b00ff0477ac */ /* 0x000e220008000a00 */
[----:B-1----:R-:W-:-:S03]  /*0090*/  IMAD.SHL.U32 R0, R26, 0x2, RZ ;  /* 0x000000021a007824 */ /* 0x002fc600078e00ff */
[----:B------:R-:W-:Y:S01]  /*00a0*/  VIADDMNMX R18, R17, R19, R18, PT ;  /* 0x0000001311127246 */ /* 0x000fe20003800112 */
[----:B------:R-:W-:-:S03]  /*00b0*/  HFMA2 R19, -RZ, RZ, 0, 0 ;  /* 0x00000000ff137431 */ /* 0x000fc600000001ff */
[----:B------:R-:W-:Y:S01]  /*00c0*/  ISETP.GE.AND P0, PT, R17, R18, PT ;  /* 0x000000121100720c */ /* 0x000fe20003f06270 */
[----:B--2---:R-:W-:-:S12]  /*00d0*/  IMAD R2, R3, UR6, R0 ;  /* 0x0000000603027c24 */ /* 0x004fd8000f8e0200 */
[----:B0-----:R-:W-:Y:S05]  /*00e0*/  @P0 BRA `(.L_x_191) ;  /* 0x00000010009c0947 */ /* 0x001fea0003800000 */
[----:B------:R-:W0:Y:S01]  /*00f0*/  LDC R5, c[0x0][0x3d0] ;  /* 0x0000f400ff057b82 */ /* 0x000e220000000800 */
[----:B------:R-:W-:Y:S01]  /*0100*/  IMAD.IADD R8, R17, 0x1, -R18 ;  /* 0x0000000111087824 */ /* 0x000fe200078e0a12 */
[--C-:B------:R-:W-:Y:S01]  /*0110*/  SHF.R.S32.HI R3, RZ, 0x1f, R2.reuse ;  /* 0x0000001fff037819 */ /* 0x100fe20000011402 */
[----:B------:R-:W-:Y:S01]  /*0120*/  IMAD.IADD R18, R18, 0x1, -R17 ;  /* 0x0000000112127824 */ /* 0x000fe200078e0a11 */
[----:B------:R-:W-:Y:S01]  /*0130*/  PRMT R23, RZ, 0x7610, R23 ;  /* 0x00007610ff177816 */ /* 0x000fe20000000017 */
[----:B------:R-:W-:Y:S01]  /*0140*/  IMAD.MOV.U32 R19, RZ, RZ, RZ ;  /* 0x000000ffff137224 */ /* 0x000fe200078e00ff */
[----:B------:R-:W-:Y:S01]  /*0150*/  ISETP.GT.U32.AND P0, PT, R8, -0x8, PT ;  /* 0xfffffff80800780c */ /* 0x000fe20003f04070 */
[----:B------:R-:W-:Y:S01]  /*0160*/  IMAD.MOV.U32 R20, RZ, RZ, RZ ;  /* 0x000000ffff147224 */ /* 0x000fe200078e00ff */
[----:B------:R-:W1:Y:S01]  /*0170*/  S2UR UR6, SR_CTAID.Z ;  /* 0x00000000000679c3 */ /* 0x000e620000002700 */
[----:B------:R-:W-:Y:S02]  /*0180*/  LOP3.LUT R27, R18, 0x7, RZ, 0xc0, !PT ;  /* 0x00000007121b7812 */ /* 0x000fe400078ec0ff */
[----:B0-----:R-:W-:Y:S01]  /*0190*/  SHF.R.S32.HI R6, RZ, 0x1f, R5 ;  /* 0x0000001fff067819 */ /* 0x001fe20000011405 */
[----:B-1----:R-:W-:-:S04]  /*01a0*/  IMAD.WIDE.U32 R4, R5, UR6, R2 ;  /* 0x0000000605047c25 */ /* 0x002fc8000f8e0002 */
        /* <DEDUP_REMOVED lines=10> */
.L_x_193:
[----:B------:R-:W0:Y:S01]  /*0250*/  @!P0 LDC.64 R14, c[0x0][0x388] ;  /* 0x0000e200ff0e8b82 */ /* 0x000e220000000a00 */
[----:B------:R-:W-:-:S05]  /*0260*/  @!P0 IADD3 R7, PT, PT, R17, -0x3, RZ ;  /* 0xfffffffd11078810 */ /* 0x000fca0007ffe0ff */
[----:B-1----:R-:W-:-:S03]  /*0270*/  @!P0 IMAD.WIDE R6, R7, UR7, R4 ;  /* 0x0000000707068c25 */ /* 0x002fc6000f8e0204 */
[----:B0-----:R-:W-:-:S04]  /*0280*/  @!P0 LEA R14, P1, R6, R14, 0x1 ;  /* 0x0000000e060e8211 */ /* 0x001fc800078208ff */
[----:B------:R-:W-:-:S05]  /*0290*/  @!P0 LEA.HI.X R15, R6, R15, R7, 0x1, P1 ;  /* 0x0000000f060f8211 */ /* 0x000fca00008f0c07 */
[----:B------:R0:W2:Y:S01]  /*02a0*/  @!P0 LDG.E R14, desc[UR4][R14.64] ;  /* 0x000000040e0e8981 */ /* 0x0000a2000c1e1900 */
[----:B------:R-:W-:Y:S01]  /*02b0*/  PRMT R30, RZ, 0x7610, R30 ;  /* 0x00007610ff1e7816 */ /* 0x000fe2000000001e */
[----:B------:R-:W-:Y:S01]  /*02c0*/  VIADD R13, R17, 0xfffffffe ;  /* 0xfffffffe110d7836 */ /* 0x000fe20000000000 */
[----:B------:R-:W-:Y:S01]  /*02d0*/  PRMT R23, R23, 0x5410, RZ ;  /* 0x0000541017177816 */ /* 0x000fe200000000ff */
[----:B0-----:R-:W-:Y:S01]  /*02e0*/  VIADD R15, R17, 0xffffffff ;  /* 0xffffffff110f7836 */ /* 0x001fe20000000000 */
        /* <DEDUP_REMOVED lines=10> */
[----:B------:R-:W0:Y:S02]  /*0390*/  @!P0 LDC.64 R12, c[0x0][0x388] ;  /* 0x0000e200ff0c8b82 */ /* 0x000e240000000a00 */
[----:B------:R1:W3:Y:S01]  /*03a0*/  @!P0 LDG.E R21, desc[UR4][R24.64] ;  /* 0x0000000418158981 */ /* 0x0002e2000c1e1900 */
[----:B------:R-:W-:Y:S01]  /*03b0*/  @!P0 IMAD.WIDE R6, R17, UR7, R4 ;  /* 0x0000000711068c25 */ /* 0x000fe2000f8e0204 */
[----:B-1----:R-:W-:-:S04]  /*03c0*/  @!P0 LEA R24, P1, R14, R8, 0x1 ;  /* 0x000000080e188211 */ /* 0x002fc800078208ff */
[----:B------:R-:W-:Y:S02]  /*03d0*/  @!P0 LEA.HI.X R25, R14, R9, R15, 0x1, P1 ;  /* 0x000000090e198211 */ /* 0x000fe400008f0c0f */
[----:B------:R-:W1:Y:S01]  /*03e0*/  @!P0 LDC.64 R8, c[0x0][0x388] ;  /* 0x0000e200ff088b82 */ /* 0x000e620000000a00 */
[C---:B--2---:R-:W-:Y:S02]  /*03f0*/  @!P0 LEA R28, P1, R6.reuse, R10, 0x1 ;  /* 0x0000000a061c8211 */ /* 0x044fe400078208ff */
[----:B------:R1:W2:Y:S01]  /*0400*/  @!P0 LDG.E R22, desc[UR4][R24.64] ;  /* 0x0000000418168981 */ /* 0x0002a2000c1e1900 */
[----:B------:R-:W-:Y:S02]  /*0410*/  IADD3 R15, PT, PT, R17, 0x1, RZ ;  /* 0x00000001110f7810 */ /* 0x000fe40007ffe0ff */
[----:B------:R-:W-:-:S03]  /*0420*/  @!P0 LEA.HI.X R29, R6, R11, R7, 0x1, P1 ;  /* 0x0000000b061d8211 */ /* 0x000fc600008f0c07 */
[----:B------:R-:W-:Y:S01]  /*0430*/  @!P0 IMAD.WIDE R14, R15, UR7, R4 ;  /* 0x000000070f0e8c25 */ /* 0x000fe2000f8e0204 */
[----:B------:R-:W4:Y:S01]  /*0440*/  @!P0 LDC.64 R6, c[0x0][0x388] ;  /* 0x0000e200ff068b82 */ /* 0x000f220000000a00 */
[----:B------:R-:W5:Y:S02]  /*0450*/  @!P0 LDG.E R28, desc[UR4][R28.64] ;  /* 0x000000041c1c8981 */ /* 0x000f64000c1e1900 */
[----:B------:R-:W-:Y:S01]  /*0460*/  VIADD R11, R17, 0x2 ;  /* 0x00000002110b7836 */ /* 0x000fe20000000000 */
[----:B0-----:R-:W-:-:S03]  /*0470*/  @!P0 LEA R31, P1, R14, R12, 0x1 ;  /* 0x0000000c0e1f8211 */ /* 0x001fc600078208ff */
[----:B------:R-:W-:Y:S01]  /*0480*/  @!P0 IMAD.WIDE R10, R11, UR7, R4 ;  /* 0x000000070b0a8c25 */ /* 0x000fe2000f8e0204 */
[----:B------:R-:W-:Y:S02]  /*0490*/  @!P0 LEA.HI.X R15, R14, R13, R15, 0x1, P1 ;  /* 0x0000000d0e0f8211 */ /* 0x000fe400008f0c0f */
[----:B------:R-:W0:Y:S01]  /*04a0*/  @!P0 LDC.64 R12, c[0x0][0x388] ;  /* 0x0000e200ff0c8b82 */ /* 0x000e220000000a00 */
[----:B------:R-:W-:Y:S01]  /*04b0*/  @!P0 IMAD.MOV.U32 R14, RZ, RZ, R31 ;  /* 0x000000ffff0e8224 */ /* 0x000fe200078e001f */
[----:B-1----:R-:W-:-:S05]  /*04c0*/  @!P0 LEA R24, P1, R10, R8, 0x1 ;  /* 0x000000080a188211 */ /* 0x002fca00078208ff */
[----:B------:R-:W5:Y:S01]  /*04d0*/  @!P0 LDG.E R14, desc[UR4][R14.64] ;  /* 0x000000040e0e8981 */ /* 0x000f62000c1e1900 */
[----:B------:R-:W-:Y:S01]  /*04e0*/  @!P0 LEA.HI.X R11, R10, R9, R11, 0x1, P1 ;  /* 0x000000090a0b8211 */ /* 0x000fe200008f0c0b */
[----:B------:R-:W-:Y:S01]  /*04f0*/  @!P0 IMAD.MOV.U32 R10, RZ, RZ, R24 ;  /* 0x000000ffff0a8224 */ /* 0x000fe200078e0018 */
[----:B------:R-:W-:-:S05]  /*0500*/  IADD3 R25, PT, PT, R17, 0x3, RZ ;  /* 0x0000000311197810 */ /* 0x000fca0007ffe0ff */
[----:B------:R-:W-:Y:S01]  /*0510*/  @!P0 IMAD.WIDE R8, R25, UR7, R4 ;  /* 0x0000000719088c25 */ /* 0x000fe2000f8e0204 */
[----:B------:R-:W5:Y:S03]  /*0520*/  @!P0 LDG.E R10, desc[UR4][R10.64] ;  /* 0x000000040a0a8981 */ /* 0x000f66000c1e1900 */
[----:B------:R-:W-:Y:S01]  /*0530*/  VIADD R25, R17, 0x4 ;  /* 0x0000000411197836 */ /* 0x000fe20000000000 */
[----:B----4-:R-:W-:-:S03]  /*0540*/  @!P0 LEA R6, P1, R8, R6, 0x1 ;  /* 0x0000000608068211 */ /* 0x010fc600078208ff */
[----:B------:R-:W-:Y:S01]  /*0550*/  @!P0 IMAD.WIDE R24, R25, UR7, R4 ;  /* 0x0000000719188c25 */ /* 0x000fe2000f8e0204 */
[----:B------:R-:W-:Y:S02]  /*0560*/  @!P0 LEA.HI.X R7, R8, R7, R9, 0x1, P1 ;  /* 0x0000000708078211 */ /* 0x000fe400008f0c09 */
[----:B0-----:R-:W-:-:S03]  /*0570*/  @!P0 LEA R12, P1, R24, R12, 0x1 ;  /* 0x0000000c180c8211 */ /* 0x001fc600078208ff */
[----:B------:R0:W4:Y:S01]  /*0580*/  @!P0 LDG.E R8, desc[UR4][R6.64] ;  /* 0x0000000406088981 */ /* 0x000122000c1e1900 */
[----:B------:R-:W-:Y:S02]  /*0590*/  @!P0 LEA.HI.X R13, R24, R13, R25, 0x1, P1 ;  /* 0x0000000d180d8211 */ /* 0x000fe400008f0c19 */
[----:B0-----:R-:W-:-:S03]  /*05a0*/  @!P0 MOV R6, R12 ;  /* 0x0000000c00068202 */ /* 0x001fc60000000f00 */
[----:B------:R-:W-:-:S05]  /*05b0*/  @!P0 IMAD.MOV.U32 R7, RZ, RZ, R13 ;  /* 0x000000ffff078224 */ /* 0x000fca00078e000d */
[----:B------:R0:W4:Y:S01]  /*05c0*/  @!P0 LDG.E R9, desc[UR4][R6.64] ;  /* 0x0000000406098981 */ /* 0x000122000c1e1900 */
[----:B------:R-:W-:Y:S01]  /*05d0*/  HADD2.F32 R30, -RZ, R30.H0_H0 ;  /* 0x2000001eff1e7230 */ /* 0x000fe20000004100 */
[----:B------:R-:W-:Y:S01]  /*05e0*/  IADD3 R17, PT, PT, R17, 0x8, RZ ;  /* 0x0000000811117810 */ /* 0x000fe20007ffe0ff */
[----:B------:R-:W-:Y:S02]  /*05f0*/  HADD2.F32 R11, -RZ, R23.H1_H1 ;  /* 0x30000017ff0b7230 */ /* 0x000fe40000004100 */
[----:B------:R-:W-:-:S03]  /*0600*/  VIADD R16, R16, 0x8 ;  /* 0x0000000810107836 */ /* 0x000fc60000000000 */
[C---:B------:R-:W-:Y:S01]  /*0610*/  FADD R13, R30.reuse, R11 ;  /* 0x0000000b1e0d7221 */ /* 0x040fe20000000000 */
[----:B------:R-:W-:Y:S01]  /*0620*/  FMUL R11, R11, R11 ;  /* 0x0000000b0b0b7220 */ /* 0x000fe20000400000 */
[----:B0-----:R-:W-:Y:S02]  /*0630*/  PRMT R7, RZ, 0x5410, RZ ;  /* 0x00005410ff077816 */ /* 0x001fe400000000ff */
[----:B------:R-:W-:Y:S01]  /*0640*/  FADD R13, R13, R20 ;  /* 0x000000140d0d7221 */ /* 0x000fe20000000000 */
[----:B------:R-:W-:Y:S01]  /*0650*/  FFMA R30, R30, R30, R11 ;  /* 0x0000001e1e1e7223 */ /* 0x000fe2000000000b */
[----:B------:R-:W-:Y:S02]  /*0660*/  PRMT R11, RZ, 0x5410, RZ ;  /* 0x00005410ff0b7816 */ /* 0x000fe400000000ff */
[----:B------:R-:W-:Y:S01]  /*0670*/  ISETP.NE.AND P1, PT, R16, RZ, PT ;  /* 0x000000ff1000720c */ /* 0x000fe20003f25270 */
[----:B------:R-:W-:Y:S01]  /*0680*/  FADD R30, R30, R19 ;  /* 0x000000131e1e7221 */ /* 0x000fe20000000000 */
[----:B---3--:R-:W-:-:S04]  /*0690*/  @!P0 PRMT R7, R7, 0x5410, R21 ;  /* 0x0000541007078816 */ /* 0x008fc80000000015 */
[----:B------:R-:W-:-:S05]  /*06a0*/  @!P0 PRMT R7, R21, 0x7632, R7 ;  /* 0x0000763215078816 */ /* 0x000fca0000000007 */
[--C-:B------:R-:W-:Y:S02]  /*06b0*/  HADD2.F32 R12, -RZ, R7.reuse.H1_H1 ;  /* 0x30000007ff0c7230 */ /* 0x100fe40000004100 */
[----:B------:R-:W-:Y:S01]  /*06c0*/  HADD2.F32 R15, -RZ, R7.H0_H0 ;  /* 0x20000007ff0f7230 */ /* 0x000fe20000004100 */
[----:B------:R-:W-:-:S04]  /*06d0*/  PRMT R7, RZ, 0x5410, RZ ;  /* 0x00005410ff077816 */ /* 0x000fc800000000ff */
[----:B------:R-:W-:Y:S01]  /*06e0*/  FADD R6, R12, R15 ;  /* 0x0000000f0c067221 */ /* 0x000fe20000000000 */
[----:B------:R-:W-:Y:S01]  /*06f0*/  FMUL R15, R15, R15 ;  /* 0x0000000f0f0f7220 */ /* 0x000fe20000400000 */
[----:B--2---:R-:W-:Y:S02]  /*0700*/  @!P0 PRMT R7, R22, 0x7632, R7 ;  /* 0x0000763216078816 */ /* 0x004fe40000000007 */
[----:B------:R-:W-:Y:S01]  /*0710*/  FADD R13, R13, R6 ;  /* 0x000000060d0d7221 */ /* 0x000fe20000000000 */
[----:B------:R-:W-:Y:S01]  /*0720*/  FFMA R15, R12, R12, R15 ;  /* 0x0000000c0c0f7223 */ /* 0x000fe2000000000f */
[----:B------:R-:W-:-:S03]  /*0730*/  @!P0 PRMT R7, R7, 0x5410, R22 ;  /* 0x0000541007078816 */ /* 0x000fc60000000016 */
[----:B------:R-:W-:Y:S01]  /*0740*/  FADD R15, R30, R15 ;  /* 0x0000000f1e0f7221 */ /* 0x000fe20000000000 */
[----:B-----5:R-:W-:Y:S01]  /*0750*/  @!P0 PRMT R11, R28, 0x7632, R11 ;  /* 0x000076321c0b8816 */ /* 0x020fe2000000000b */
[--C-:B------:R-:W-:Y:S02]  /*0760*/  HADD2.F32 R6, -RZ, R7.reuse.H0_H0 ;  /* 0x20000007ff067230 */ /* 0x100fe40000004100 */
[----:B------:R-:W-:Y:S01]  /*0770*/  HADD2.F32 R7, -RZ, R7.H1_H1 ;  /* 0x30000007ff077230 */ /* 0x000fe20000004100 */
[----:B------:R-:W-:Y:S02]  /*0780*/  @!P0 PRMT R11, R11, 0x5410, R28 ;  /* 0x000054100b0b8816 */ /* 0x000fe4000000001c */
[----:B------:R-:W-:Y:S02]  /*0790*/  FMUL R12, R6, R6 ;  /* 0x00000006060c7220 */ /* 0x000fe40000400000 */
[C---:B------:R-:W-:Y:S02]  /*07a0*/  FADD R6, R7.reuse, R6 ;  /* 0x0000000607067221 */ /* 0x040fe40000000000 */
[----:B------:R-:W-:Y:S01]  /*07b0*/  FFMA R12, R7, R7, R12 ;  /* 0x00000007070c7223 */ /* 0x000fe2000000000c */
[----:B------:R-:W-:Y:S01]  /*07c0*/  PRMT R7, RZ, 0x5410, RZ ;  /* 0x00005410ff077816 */ /* 0x000fe200000000ff */
[----:B------:R-:W-:Y:S01]  /*07d0*/  FADD R13, R13, R6 ;  /* 0x000000060d0d7221 */ /* 0x000fe20000000000 */
[----:B------:R-:W-:-:S02]  /*07e0*/  HADD2.F32 R6, -RZ, R11.H0_H0 ;  /* 0x2000000bff067230 */ /* 0x000fc40000004100 */
[----:B------:R-:W-:Y:S01]  /*07f0*/  FADD R15, R15, R12 ;  /* 0x0000000c0f0f7221 */ /* 0x000fe20000000000 */
[----:B------:R-:W-:Y:S01]  /*0800*/  HADD2.F32 R11, -RZ, R11.H1_H1 ;  /* 0x3000000bff0b7230 */ /* 0x000fe20000004100 */
[----:B------:R-:W-:Y:S01]  /*0810*/  @!P0 PRMT R7, R14, 0x7632, R7 ;  /* 0x000076320e078816 */ /* 0x000fe20000000007 */
[----:B------:R-:W-:-:S03]  /*0820*/  FMUL R12, R6, R6 ;  /* 0x00000006060c7220 */ /* 0x000fc60000400000 */
[----:B------:R-:W-:Y:S01]  /*0830*/  @!P0 PRMT R7, R7, 0x5410, R14 ;  /* 0x0000541007078816 */ /* 0x000fe2000000000e */
[C---:B------:R-:W-:Y:S01]  /*0840*/  FADD R6, R11.reuse, R6 ;  /* 0x000000060b067221 */ /* 0x040fe20000000000 */
[----:B------:R-:W-:Y:S01]  /*0850*/  FFMA R12, R11, R11, R12 ;  /* 0x0000000b0b0c7223 */ /* 0x000fe2000000000c */
[----:B------:R-:W-:Y:S02]  /*0860*/  PRMT R11, RZ, 0x5410, RZ ;  /* 0x00005410ff0b7816 */ /* 0x000fe400000000ff */
[--C-:B------:R-:W-:Y:S02]  /*0870*/  HADD2.F32 R14, -RZ, R7.reuse.H0_H0 ;  /* 0x20000007ff0e7230 */ /* 0x100fe40000004100 */
[----:B------:R-:W-:Y:S01]  /*0880*/  FADD R13, R13, R6 ;  /* 0x000000060d0d7221 */ /* 0x000fe20000000000 */
[----:B------:R-:W-:Y:S01]  /*0890*/  @!P0 PRMT R11, R10, 0x7632, R11 ;  /* 0x000076320a0b8816 */ /* 0x000fe2000000000b */
[----:B------:R-:W-:Y:S02]  /*08a0*/  HADD2.F32 R7, -RZ, R7.H1_H1 ;  /* 0x30000007ff077230 */ /* 0x000fe40000004100 */
[----:B------:R-:W-:Y:S01]  /*08b0*/  FADD R15, R15, R12 ;  /* 0x0000000c0f0f7221 */ /* 0x000fe20000000000 */
[----:B------:R-:W-:Y:S01]  /*08c0*/  FMUL R6, R14, R14 ;  /* 0x0000000e0e067220 */ /* 0x000fe20000400000 */
[----:B------:R-:W-:Y:S01]  /*08d0*/  @!P0 PRMT R11, R11, 0x5410, R10 ;  /* 0x000054100b0b8816 */ /* 0x000fe2000000000a */
[----:B------:R-:W-:-:S02]  /*08e0*/  FADD R14, R7, R14 ;  /* 0x0000000e070e7221 */ /* 0x000fc40000000000 */
[----:B------:R-:W-:Y:S01]  /*08f0*/  FFMA R6, R7, R7, R6 ;  /* 0x0000000707067223 */ /* 0x000fe20000000006 */
[----:B------:R-:W-:Y:S01]  /*0900*/  PRMT R7, RZ, 0x5410, RZ ;  /* 0x00005410ff077816 */ /* 0x000fe200000000ff */
[--C-:B------:R-:W-:Y:S02]  /*0910*/  HADD2.F32 R10, -RZ, R11.reuse.H0_H0 ;  /* 0x2000000bff0a7230 */ /* 0x100fe40000004100 */
[----:B------:R-:W-:Y:S01]  /*0920*/  FADD R13, R13, R14 ;  /* 0x0000000e0d0d7221 */ /* 0x000fe20000000000 */
[----:B------:R-:W-:Y:S02]  /*0930*/  HADD2.F32 R11, -RZ, R11.H1_H1 ;  /* 0x3000000bff0b7230 */ /* 0x000fe40000004100 */
[----:B------:R-:W-:Y:S01]  /*0940*/  FADD R15, R15, R6 ;  /* 0x000000060f0f7221 */ /* 0x000fe20000000000 */
[----:B----4-:R-:W-:Y:S01]  /*0950*/  @!P0 PRMT R7, R8, 0x7632, R7 ;  /* 0x0000763208078816 */ /* 0x010fe20000000007 */
[----:B------:R-:W-:Y:S01]  /*0960*/  FMUL R6, R10, R10 ;  /* 0x0000000a0a067220 */ /* 0x000fe20000400000 */
[----:B------:R-:W-:-:S02]  /*0970*/  FADD R10, R11, R10 ;  /* 0x0000000a0b0a7221 */ /* 0x000fc40000000000 */
[----:B------:R-:W-:Y:S01]  /*0980*/  @!P0 PRMT R7, R7, 0x5410, R8 ;  /* 0x0000541007078816 */ /* 0x000fe20000000008 */
[----:B------:R-:W-:Y:S01]  /*0990*/  FFMA R6, R11, R11, R6 ;  /* 0x0000000b0b067223 */ /* 0x000fe20000000006 */
[----:B------:R-:W-:Y:S01]  /*09a0*/  PRMT R11, RZ, 0x7610, R11 ;  /* 0x00007610ff0b7816 */ /* 0x000fe2000000000b */
[--C-:B------:R-:W-:Y:S01]  /*09b0*/  FADD R13, R13, R10.reuse ;  /* 0x0000000a0d0d7221 */ /* 0x100fe20000000000 */
[----:B------:R-:W-:Y:S01]  /*09c0*/  PRMT R10, RZ, 0x7610, R10 ;  /* 0x00007610ff0a7816 */ /* 0x000fe2000000000a */
[--C-:B------:R-:W-:Y:S02]  /*09d0*/  HADD2.F32 R8, -RZ, R7.reuse.H0_H0 ;  /* 0x20000007ff087230 */ /* 0x100fe40000004100 */
[----:B------:R-:W-:Y:S01]  /*09e0*/  FADD R15, R15, R6 ;  /* 0x000000060f0f7221 */ /* 0x000fe20000000000 */
[----:B------:R-:W-:Y:S01]  /*09f0*/  HADD2.F32 R7, -RZ, R7.H1_H1 ;  /* 0x30000007ff077230 */ /* 0x000fe20000004100 */
[C---:B------:R-:W-:Y:S01]  /*0a00*/  @!P0 PRMT R11, R9.reuse, 0x7632, R11 ;  /* 0x00007632090b8816 */ /* 0x040fe2000000000b */
[----:B------:R-:W-:Y:S01]  /*0a10*/  FMUL R6, R8, R8 ;  /* 0x0000000808067220 */ /* 0x000fe20000400000 */
[----:B------:R-:W-:-:S02]  /*0a20*/  @!P0 PRMT R10, R9, 0x7610, R10 ;  /* 0x00007610090a8816 */ /* 0x000fc4000000000a */
[C---:B------:R-:W-:Y:S01]  /*0a30*/  FADD R8, R7.reuse, R8 ;  /* 0x0000000807087221 */ /* 0x040fe20000000000 */
[----:B------:R-:W-:Y:S02]  /*0a40*/  HADD2.F32 R11, -RZ, R11.H0_H0 ;  /* 0x2000000bff0b7230 */ /* 0x000fe40000004100 */
[----:B------:R-:W-:Y:S01]  /*0a50*/  FFMA R6, R7, R7, R6 ;  /* 0x0000000707067223 */ /* 0x000fe20000000006 */
[----:B------:R-:W-:Y:S02]  /*0a60*/  HADD2.F32 R10, -RZ, R10.H0_H0 ;  /* 0x2000000aff0a7230 */ /* 0x000fe40000004100 */
[----:B------:R-:W-:Y:S01]  /*0a70*/  FADD R8, R13, R8 ;  /* 0x000000080d087221 */ /* 0x000fe20000000000 */
[----:B------:R-:W-:Y:S01]  /*0a80*/  FMUL R7, R11, R11 ;  /* 0x0000000b0b077220 */ /* 0x000fe20000400000 */
[----:B------:R-:W-:Y:S01]  /*0a90*/  FADD R6, R15, R6 ;  /* 0x000000060f067221 */ /* 0x000fe20000000000 */
[C---:B------:R-:W-:Y:S02]  /*0aa0*/  FADD R11, R10.reuse, R11 ;  /* 0x0000000b0a0b7221 */ /* 0x040fe40000000000 */
[----:B------:R-:W-:-:S02]  /*0ab0*/  FFMA R7, R10, R10, R7 ;  /* 0x0000000a0a077223 */ /* 0x000fc40000000007 */
[----:B------:R-:W-:Y:S02]  /*0ac0*/  FADD R20, R8, R11 ;  /* 0x0000000b08147221 */ /* 0x000fe40000000000 */
[----:B------:R-:W-:Y:S01]  /*0ad0*/  FADD R19, R6, R7 ;  /* 0x0000000706137221 */ /* 0x000fe20000000000 */
[----:B------:R-:W-:Y:S06]  /*0ae0*/  @P1 BRA `(.L_x_193) ;  /* 0xfffffff400d81947 */ /* 0x000fec000383ffff */
[----:B------:R-:W-:-:S07]  /*0af0*/  VIADD R17, R17, 0xfffffffd ;  /* 0xfffffffd11117836 */ /* 0x000fce0000000000 */
.L_x_192:
[----:B------:R-:W-:-:S13]  /*0b00*/  ISETP.NE.AND P0, PT, R27, RZ, PT ;  /* 0x000000ff1b00720c */ /* 0x000fda0003f05270 */
[----:B------:R-:W-:Y:S05]  /*0b10*/  @!P0 BRA `(.L_x_191) ;  /* 0x0000000800108947 */ /* 0x000fea0003800000 */
[----:B------:R-:W-:Y:S02]  /*0b20*/  ISETP.GE.U32.AND P0, PT, R27, 0x4, PT ;  /* 0x000000041b00780c */ /* 0x000fe40003f06070 */
[----:B------:R-:W-:-:S04]  /*0b30*/  LOP3.LUT R16, R18, 0x3, RZ, 0xc0, !PT ;  /* 0x0000000312107812 */ /* 0x000fc800078ec0ff */
[----:B------:R-:W-:-:S07]  /*0b40*/  ISETP.NE.AND P1, PT, R16, RZ, PT ;  /* 0x000000ff1000720c */ /* 0x000fce0003f25270 */
[----:B------:R-:W-:Y:S06]  /*0b50*/  @!P0 BRA `(.L_x_194) ;  /* 0x00000004000c8947 */ /* 0x000fec0003800000 */
[----:B------:R-:W0:Y:S01]  /*0b60*/  LDCU UR6, c[0x0][0x3b4] ;  /* 0x00007680ff0677ac */ /* 0x000e220008000800 */
[----:B------:R-:W-:Y:S01]  /*0b70*/  VIADD R29, R17, 0x1 ;  /* 0x00000001111d7836 */ /* 0x000fe20000000000 */
[----:B0-----:R-:W-:-:S13]  /*0b80*/  ISETP.GE.AND P2, PT, R2, UR6, PT ;  /* 0x0000000602007c0c */ /* 0x001fda000bf46270 */
[----:B------:R-:W0:Y:S01]  /*0b90*/  @!P2 LDC.64 R14, c[0x0][0x388] ;  /* 0x0000e200ff0eab82 */ /* 0x000e220000000a00 */
[----:B------:R-:W-:-:S07]  /*0ba0*/  @!P2 IMAD.WIDE R8, R17, UR6, R4 ;  /* 0x000000061108ac25 */ /* 0x000fce000f8e0204 */
[----:B------:R-:W1:Y:S08]  /*0bb0*/  @!P2 LDC.64 R12, c[0x0][0x388] ;  /* 0x0000e200ff0cab82 */ /* 0x000e700000000a00 */
[----:B------:R-:W2:Y:S01]  /*0bc0*/  @!P2 LDC.64 R6, c[0x0][0x388] ;  /* 0x0000e200ff06ab82 */ /* 0x000ea20000000a00 */
[----:B0-----:R-:W-:-:S04]  /*0bd0*/  @!P2 LEA R14, P0, R8, R14, 0x1 ;  /* 0x0000000e080ea211 */ /* 0x001fc800078008ff */
[----:B------:R-:W-:-:S03]  /*0be0*/  @!P2 LEA.HI.X R15, R8, R15, R9, 0x1, P0 ;  /* 0x0000000f080fa211 */ /* 0x000fc600000f0c09 */
[----:B------:R-:W0:Y:S01]  /*0bf0*/  @!P2 LDC.64 R8, c[0x0][0x388] ;  /* 0x0000e200ff08ab82 */ /* 0x000e220000000a00 */
[----:B------:R-:W-:Y:S01]  /*0c00*/  @!P2 IMAD.WIDE R28, R29, UR6, R4 ;  /* 0x000000061d1cac25 */ /* 0x000fe2000f8e0204 */
[----:B------:R-:W3:Y:S01]  /*0c10*/  @!P2 LDG.E R14, desc[UR4][R14.64] ;  /* 0x000000040e0ea981 */ /* 0x000ee2000c1e1900 */
[----:B------:R-:W-:Y:S02]  /*0c20*/  IADD3 R11, PT, PT, R17, 0x2, RZ ;  /* 0x00000002110b7810 */ /* 0x000fe40007ffe0ff */
[----:B-1----:R-:W-:-:S03]  /*0c30*/  @!P2 LEA R24, P0, R28, R12, 0x1 ;  /* 0x0000000c1c18a211 */ /* 0x002fc600078008ff */
[----:B------:R-:W-:Y:S01]  /*0c40*/  @!P2 IMAD.WIDE R10, R11, UR6, R4 ;  /* 0x000000060b0aac25 */ /* 0x000fe2000f8e0204 */
[----:B------:R-:W-:-:S03]  /*0c50*/  @!P2 LEA.HI.X R25, R28, R13, R29, 0x1, P0 ;  /* 0x0000000d1c19a211 */ /* 0x000fc600000f0c1d */
[----:B------:R-:W-:Y:S01]  /*0c60*/  VIADD R13, R17, 0x3 ;  /* 0x00000003110d7836 */ /* 0x000fe20000000000 */
[C---:B--2---:R-:W-:Y:S01]  /*0c70*/  @!P2 LEA R6, P0, R10.reuse, R6, 0x1 ;  /* 0x000000060a06a211 */ /* 0x044fe200078008ff */
[----:B------:R-:W2:Y:S02]  /*0c80*/  @!P2 LDG.E R24, desc[UR4][R24.64] ;  /* 0x000000041818a981 */ /* 0x000ea4000c1e1900 */
[----:B------:R-:W-:Y:S01]  /*0c90*/  @!P2 IMAD.WIDE R12, R13, UR6, R4 ;  /* 0x000000060d0cac25 */ /* 0x000fe2000f8e0204 */
[----:B------:R-:W-:-:S05]  /*0ca0*/  @!P2 LEA.HI.X R7, R10, R7, R11, 0x1, P0 ;  /* 0x000000070a07a211 */ /* 0x000fca00000f0c0b */
[----:B------:R1:W4:Y:S01]  /*0cb0*/  @!P2 LDG.E R15, desc[UR4][R6.64] ;  /* 0x00000004060fa981 */ /* 0x000322000c1e1900 */
[----:B0-----:R-:W-:-:S04]  /*0cc0*/  @!P2 LEA R8, P0, R12, R8, 0x1 ;  /* 0x000000080c08a211 */ /* 0x001fc800078008ff */
[----:B------:R-:W-:-:S05]  /*0cd0*/  @!P2 LEA.HI.X R9, R12, R9, R13, 0x1, P0 ;  /* 0x000000090c09a211 */ /* 0x000fca00000f0c0d */
[----:B------:R0:W5:Y:S01]  /*0ce0*/  @!P2 LDG.E R12, desc[UR4][R8.64] ;  /* 0x00000004080ca981 */ /* 0x000162000c1e1900 */
[----:B-1----:R-:W-:Y:S02]  /*0cf0*/  PRMT R7, RZ, 0x5410, RZ ;  /* 0x00005410ff077816 */ /* 0x002fe400000000ff */
[----:B------:R-:W-:Y:S02]  /*0d00*/  PRMT R6, RZ, 0x7610, R6 ;  /* 0x00007610ff067816 */ /* 0x000fe40000000006 */
[----:B0-----:R-:W-:Y:S01]  /*0d10*/  PRMT R8, RZ, 0x5410, RZ ;  /* 0x00005410ff087816 */ /* 0x001fe200000000ff */
[----:B------:R-:W-:Y:S01]  /*0d20*/  VIADD R17, R17, 0x4 ;  /* 0x0000000411117836 */ /* 0x000fe20000000000 */
[----:B---3--:R-:W-:-:S04]  /*0d30*/  @!P2 PRMT R7, R7, 0x5410, R14 ;  /* 0x000054100707a816 */ /* 0x008fc8000000000e */
[----:B------:R-:W-:-:S05]  /*0d40*/  @!P2 PRMT R7, R14, 0x7632, R7 ;  /* 0x000076320e07a816 */ /* 0x000fca0000000007 */
[--C-:B------:R-:W-:Y:S02]  /*0d50*/  HADD2.F32 R10, -RZ, R7.reuse.H1_H1 ;  /* 0x30000007ff0a7230 */ /* 0x100fe40000004100 */
[----:B------:R-:W-:Y:S01]  /*0d60*/  HADD2.F32 R11, -RZ, R7.H0_H0 ;  /* 0x20000007ff0b7230 */ /* 0x000fe20000004100 */
[----:B------:R-:W-:-:S04]  /*0d70*/  PRMT R7, RZ, 0x7610, R7 ;  /* 0x00007610ff077816 */ /* 0x000fc80000000007 */
[----:B------:R-:W-:Y:S01]  /*0d80*/  FADD R13, R10, R11 ;  /* 0x0000000b0a0d7221 */ /* 0x000fe20000000000 */
[----:B------:R-:W-:Y:S01]  /*0d90*/  FMUL R11, R11, R11 ;  /* 0x0000000b0b0b7220 */ /* 0x000fe20000400000 */
[----:B--2---:R-:W-:-:S03]  /*0da0*/  @!P2 PRMT R7, R24, 0x7632, R7 ;  /* 0x000076321807a816 */ /* 0x004fc60000000007 */
[----:B------:R-:W-:Y:S01]  /*0db0*/  FFMA R10, R10, R10, R11 ;  /* 0x0000000a0a0a7223 */ /* 0x000fe2000000000b */
[----:B------:R-:W-:Y:S02]  /*0dc0*/  @!P2 PRMT R6, R24, 0x7610, R6 ;  /* 0x000076101806a816 */ /* 0x000fe40000000006 */
[----:B----4-:R-:W-:Y:S01]  /*0dd0*/  @!P2 PRMT R8, R8, 0x5410, R15 ;  /* 0x000054100808a816 */ /* 0x010fe2000000000f */
[----:B------:R-:W-:Y:S01]  /*0de0*/  FADD R14, R19, R10 ;  /* 0x0000000a130e7221 */ /* 0x000fe20000000000 */
[----:B------:R-:W-:Y:S01]  /*0df0*/  PRMT R10, RZ, 0x5410, RZ ;  /* 0x00005410ff0a7816 */ /* 0x000fe200000000ff */
[----:B------:R-:W-:Y:S01]  /*0e00*/  HADD2.F32 R7, -RZ, R7.H0_H0 ;  /* 0x20000007ff077230 */ /* 0x000fe20000004100 */
[----:B------:R-:W-:Y:S01]  /*0e10*/  @!P2 PRMT R8, R15, 0x7632, R8 ;  /* 0x000076320f08a816 */ /* 0x000fe20000000008 */
[----:B------:R-:W-:Y:S01]  /*0e20*/  HADD2.F32 R6, -RZ, R6.H0_H0 ;  /* 0x20000006ff067230 */ /* 0x000fe20000004100 */
[----:B-----5:R-:W-:Y:S01]  /*0e30*/  @!P2 PRMT R10, R12, 0x7632, R10 ;  /* 0x000076320c0aa816 */ /* 0x020fe2000000000a */
[----:B------:R-:W-:Y:S01]  /*0e40*/  FADD R20, R20, R13 ;  /* 0x0000000d14147221 */ /* 0x000fe20000000000 */
[----:B------:R-:W-:Y:S01]  /*0e50*/  FMUL R9, R7, R7 ;  /* 0x0000000707097220 */ /* 0x000fe20000400000 */
[--C-:B------:R-:W-:Y:S01]  /*0e60*/  HADD2.F32 R11, -RZ, R8.reuse.H0_H0 ;  /* 0x20000008ff0b7230 */ /* 0x100fe20000004100 */
[----:B------:R-:W-:Y:S01]  /*0e70*/  @!P2 PRMT R10, R10, 0x5410, R12 ;  /* 0x000054100a0aa816 */ /* 0x000fe2000000000c */
[C---:B------:R-:W-:Y:S01]  /*0e80*/  FADD R7, R6.reuse, R7 ;  /* 0x0000000706077221 */ /* 0x040fe20000000000 */
[----:B------:R-:W-:Y:S01]  /*0e90*/  FFMA R9, R6, R6, R9 ;  /* 0x0000000606097223 */ /* 0x000fe20000000009 */
[----:B------:R-:W-:-:S02]  /*0ea0*/  HADD2.F32 R8, -RZ, R8.H1_H1 ;  /* 0x30000008ff087230 */ /* 0x000fc40000004100 */
[----:B------:R-:W-:Y:S01]  /*0eb0*/  FADD R20, R20, R7 ;  /* 0x0000000714147221 */ /* 0x000fe20000000000 */
[--C-:B------:R-:W-:Y:S02]  /*0ec0*/  HADD2.F32 R13, -RZ, R10.reuse.H0_H0 ;  /* 0x2000000aff0d7230 */ /* 0x100fe40000004100 */
[----:B------:R-:W-:Y:S01]  /*0ed0*/  FMUL R7, R11, R11 ;  /* 0x0000000b0b077220 */ /* 0x000fe20000400000 */
[----:B------:R-:W-:Y:S02]  /*0ee0*/  HADD2.F32 R10, -RZ, R10.H1_H1 ;  /* 0x3000000aff0a7230 */ /* 0x000fe40000004100 */
[----:B------:R-:W-:Y:S01]  /*0ef0*/  FADD R14, R14, R9 ;  /* 0x000000090e0e7221 */ /* 0x000fe20000000000 */
[C---:B------:R-:W-:Y:S01]  /*0f00*/  FADD R11, R8.reuse, R11 ;  /* 0x0000000b080b7221 */ /* 0x040fe20000000000 */
[----:B------:R-:W-:Y:S01]  /*0f10*/  FFMA R7, R8, R8, R7 ;  /* 0x0000000808077223 */ /* 0x000fe20000000007 */
[----:B------:R-:W-:Y:S01]  /*0f20*/  FMUL R9, R13, R13 ;  /* 0x0000000d0d097220 */ /* 0x000fe20000400000 */
[----:B------:R-:W-:Y:S01]  /*0f30*/  FADD R13, R10, R13 ;  /* 0x0000000d0a0d7221 */ /* 0x000fe20000000000 */
[----:B------:R-:W-:Y:S01]  /*0f40*/  FADD R20, R20, R11 ;  /* 0x0000000b14147221 */ /* 0x000fe20000000000 */
[----:B------:R-:W-:Y:S01]  /*0f50*/  FADD R14, R14, R7 ;  /* 0x000000070e0e7221 */ /* 0x000fe20000000000 */
[----:B------:R-:W-:-:S02]  /*0f60*/  FFMA R9, R10, R10, R9 ;  /* 0x0000000a0a097223 */ /* 0x000fc40000000009 */
[----:B------:R-:W-:Y:S02]  /*0f70*/  FADD R20, R20, R13 ;  /* 0x0000000d14147221 */ /* 0x000fe40000000000 */
[----:B------:R-:W-:-:S07]  /*0f80*/  FADD R19, R14, R9 ;  /* 0x000000090e137221 */ /* 0x000fce0000000000 */
.L_x_194:
        /* <DEDUP_REMOVED lines=19> */
[----:B------:R-:W-:Y:S02]  /*10c0*/  PRMT R10, RZ, 0x7610, R10 ;  /* 0x00007610ff0a7816 */ /* 0x000fe4000000000a */
[----:B0-----:R-:W-:Y:S01]  /*10d0*/  PRMT R9, RZ, 0x7610, R9 ;  /* 0x00007610ff097816 */ /* 0x001fe20000000009 */
[----:B------:R-:W-:Y:S01]  /*10e0*/  VIADD R17, R17, 0x2 ;  /* 0x0000000211117836 */ /* 0x000fe20000000000 */
[----:B--2---:R-:W-:-:S04]  /*10f0*/  @!P2 PRMT R6, R12, 0x7632, R6 ;  /* 0x000076320c06a816 */ /* 0x004fc80000000006 */
[----:B------:R-:W-:Y:S02]  /*1100*/  @!P2 PRMT R6, R6, 0x5410, R12 ;  /* 0x000054100606a816 */ /* 0x000fe4000000000c */
[----:B---3--:R-:W-:-:S03]  /*1110*/  @!P2 PRMT R9, R8, 0x7632, R9 ;  /* 0x000076320809a816 */ /* 0x008fc60000000009 */
[--C-:B------:R-:W-:Y:S01]  /*1120*/  HADD2.F32 R7, -RZ, R6.reuse.H0_H0 ;  /* 0x20000006ff077230 */ /* 0x100fe20000004100 */
[----:B------:R-:W-:Y:S01]  /*1130*/  @!P2 PRMT R10, R8, 0x7610, R10 ;  /* 0x00007610080aa816 */ /* 0x000fe2000000000a */
[----:B------:R-:W-:Y:S02]  /*1140*/  HADD2.F32 R6, -RZ, R6.H1_H1 ;  /* 0x30000006ff067230 */ /* 0x000fe40000004100 */
[----:B------:R-:W-:Y:S02]  /*1150*/  HADD2.F32 R11, -RZ, R9.H0_H0 ;  /* 0x20000009ff0b7230 */ /* 0x000fe40000004100 */
[----:B------:R-:W-:Y:S01]  /*1160*/  FMUL R9, R7, R7 ;  /* 0x0000000707097220 */ /* 0x000fe20000400000 */
[----:B------:R-:W-:Y:S02]  /*1170*/  HADD2.F32 R10, -RZ, R10.H0_H0 ;  /* 0x2000000aff0a7230 */ /* 0x000fe40000004100 */
[C---:B------:R-:W-:Y:S01]  /*1180*/  FADD R7, R6.reuse, R7 ;  /* 0x0000000706077221 */ /* 0x040fe20000000000 */
[----:B------:R-:W-:Y:S01]  /*1190*/  FFMA R6, R6, R6, R9 ;  /* 0x0000000606067223 */ /* 0x000fe20000000009 */
[----:B------:R-:W-:-:S02]  /*11a0*/  FMUL R9, R11, R11 ;  /* 0x0000000b0b097220 */ /* 0x000fc40000400000 */
[----:B------:R-:W-:Y:S01]  /*11b0*/  FADD R20, R20, R7 ;  /* 0x0000000714147221 */ /* 0x000fe20000000000 */
[C---:B------:R-:W-:Y:S01]  /*11c0*/  FADD R11, R10.reuse, R11 ;  /* 0x0000000b0a0b7221 */ /* 0x040fe20000000000 */
[----:B------:R-:W-:Y:S01]  /*11d0*/  FADD R6, R19, R6 ;  /* 0x0000000613067221 */ /* 0x000fe20000000000 */
[----:B------:R-:W-:Y:S02]  /*11e0*/  FFMA R9, R10, R10, R9 ;  /* 0x0000000a0a097223 */ /* 0x000fe40000000009 */
[----:B------:R-:W-:Y:S02]  /*11f0*/  FADD R20, R20, R11 ;  /* 0x0000000b14147221 */ /* 0x000fe40000000000 */
[----:B------:R-:W-:-:S07]  /*1200*/  FADD R19, R6, R9 ;  /* 0x0000000906137221 */ /* 0x000fce0000000000 */
.L_x_195:
        /* <DEDUP_REMOVED lines=13> */
.L_x_197:
[----:B------:R-:W-:Y:S05]  /*12e0*/  BSYNC.RECONVERGENT B0 ;  /* 0x0000000000007941 */ /* 0x000fea0003800200 */
.L_x_196:
[----:B------:R-:W-:Y:S02]  /*12f0*/  HADD2.F32 R2, -RZ, R23.H0_H0 ;  /* 0x20000017ff027230 */ /* 0x000fe40000004100 */
[----:B------:R-:W-:-:S03]  /*1300*/  HADD2.F32 R3, -RZ, R3.H0_H0 ;  /* 0x20000003ff037230 */ /* 0x000fc60000004100 */
[----:B------:R-:W-:Y:S02]  /*1310*/  FMUL R4, R2, R2 ;  /* 0x0000000202047220 */ /* 0x000fe40000400000 */
[C---:B------:R-:W-:Y:S02]  /*1320*/  FADD R5, R3.reuse, R2 ;  /* 0x0000000203057221 */ /* 0x040fe40000000000 */
[----:B------:R-:W-:Y:S02]  /*1330*/  FFMA R4, R3, R3, R4 ;  /* 0x0000000303047223 */ /* 0x000fe40000000004 */
[----:B------:R-:W-:Y:S02]  /*1340*/  FADD R20, R20, R5 ;  /* 0x0000000514147221 */ /* 0x000fe40000000000 */
[----:B------:R-:W-:-:S07]  /*1350*/  FADD R19, R19, R4 ;  /* 0x0000000413137221 */ /* 0x000fce0000000000 */
.L_x_191:
[----:B------:R-:W0:Y:S02]  /*1360*/  LDCU UR6, c[0x0][0x3cc] ;  /* 0x00007980ff0677ac */ /* 0x000e240008000800 */
[----:B0-----:R-:W0:Y:S01]  /*1370*/  I2F.U32.RP R4, UR6 ;  /* 0x0000000600047d06 */ /* 0x001e220008209000 */
[----:B------:R-:W-:-:S07]  /*1380*/  ISETP.NE.U32.AND P2, PT, RZ, UR6, PT ;  /* 0x00000006ff007c0c */ /* 0x000fce000bf45070 */
[----:B0-----:R-:W0:Y:S02]  /*1390*/  MUFU.RCP R4, R4 ;  /* 0x0000000400047308 */ /* 0x001e240000001000 */
[----:B0-----:R-:W-:Y:S02]  /*13a0*/  VIADD R2, R4, 0xffffffe ;  /* 0x0ffffffe04027836 */ /* 0x001fe40000000000 */
[----:B------:R-:W0:Y:S04]  /*13b0*/  S2R R4, SR_CgaCtaId ;  /* 0x0000000000047919 */ /* 0x000e280000008800 */
[----:B------:R1:W2:Y:S02]  /*13c0*/  F2I.FTZ.U32.TRUNC.NTZ R3, R2 ;  /* 0x0000000200037305 */ /* 0x0002a4000021f000 */
[----:B-1----:R-:W-:Y:S01]  /*13d0*/  IMAD.MOV.U32 R2, RZ, RZ, RZ ;  /* 0x000000ffff027224 */ /* 0x002fe200078e00ff */
[----:B--2---:R-:W-:-:S05]  /*13e0*/  IADD3 R5, PT, PT, RZ, -R3, RZ ;  /* 0x80000003ff057210 */ /* 0x004fca0007ffe0ff */
[----:B------:R-:W-:-:S04]  /*13f0*/  IMAD R5, R5, UR6, RZ ;  /* 0x0000000605057c24 */ /* 0x000fc8000f8e02ff */
[----:B------:R-:W-:Y:S01]  /*1400*/  IMAD.HI.U32 R3, R3, R5, R2 ;  /* 0x0000000503037227 */ /* 0x000fe200078e0002 */
[----:B------:R-:W-:-:S05]  /*1410*/  LEA.HI R2, R26, R26, RZ, 0x1d ;  /* 0x0000001a1a027211 */ /* 0x000fca00078fe8ff */
[----:B------:R-:W-:-:S04]  /*1420*/  IMAD.HI.U32 R31, R3, R0, RZ ;  /* 0x00000000031f7227 */ /* 0x000fc800078e00ff */
[----:B------:R-:W-:-:S04]  /*1430*/  IMAD.MOV R3, RZ, RZ, -R31 ;  /* 0x000000ffff037224 */ /* 0x000fc800078e0a1f */
[----:B------:R-:W-:-:S05]  /*1440*/  IMAD R3, R3, UR6, R0 ;  /* 0x0000000603037c24 */ /* 0x000fca000f8e0200 */
[----:B------:R-:W-:-:S13]  /*1450*/  ISETP.GE.U32.AND P0, PT, R3, UR6, PT ;  /* 0x0000000603007c0c */ /* 0x000fda000bf06070 */
[----:B------:R-:W-:Y:S01]  /*1460*/  @P0 IADD3 R3, PT, PT, R3, -UR6, RZ ;  /* 0x8000000603030c10 */ /* 0x000fe2000fffe0ff */
[----:B------:R-:W-:-:S03]  /*1470*/  @P0 VIADD R31, R31, 0x1 ;  /* 0x000000011f1f0836 */ /* 0x000fc60000000000 */
[----:B------:R-:W-:Y:S02]  /*1480*/  ISETP.GE.U32.AND P1, PT, R3, UR6, PT ;  /* 0x0000000603007c0c */ /* 0x000fe4000bf26070 */
[----:B------:R-:W-:-:S04]  /*1490*/  MOV R3, 0x400 ;  /* 0x0000040000037802 */ /* 0x000fc80000000f00 */
[----:B0-----:R-:W-:-:S07]  /*14a0*/  LEA R3, R4, R3, 0x18 ;  /* 0x0000000304037211 */ /* 0x001fce00078ec0ff */
[----:B------:R-:W-:Y:S01]  /*14b0*/  @P1 VIADD R31, R31, 0x1 ;  /* 0x000000011f1f1836 */ /* 0x000fe20000000000 */
[----:B------:R-:W-:-:S04]  /*14c0*/  @!P2 LOP3.LUT R31, RZ, UR6, RZ, 0x33, !PT ;  /* 0x00000006ff1fac12 */ /* 0x000fc8000f8e33ff */
[----:B------:R-:W-:-:S05]  /*14d0*/  IADD3 R5, PT, PT, -R31, RZ, RZ ;  /* 0x000000ff1f057210 */ /* 0x000fca0007ffe1ff */
[----:B------:R-:W-:Y:S02]  /*14e0*/  IMAD R0, R5, UR6, R0 ;  /* 0x0000000605007c24 */ /* 0x000fe4000f8e0200 */
[----:B------:R-:W-:-:S03]  /*14f0*/  IMAD R5, R2, 0xc, R3 ;  /* 0x0000000c02057824 */ /* 0x000fc600078e0203 */
[----:B------:R-:W-:Y:S02]  /*1500*/  ISETP.NE.AND P0, PT, R0, RZ, PT ;  /* 0x000000ff0000720c */ /* 0x000fe40003f05270 */
[----:B------:R0:W-:Y:S02]  /*1510*/  STS [R5+0x14], R20 ;  /* 0x0000141405007388 */ /* 0x0001e40000000800 */
[----:B------:R-:W-:Y:S02]  /*1520*/  SEL R0, RZ, 0x1, P0 ;  /* 0x00000001ff007807 */ /* 0x000fe40000000000 */
[----:B------:R-:W-:Y:S01]  /*1530*/  ISETP.GT.U32.AND P0, PT, R26, 0x1f, PT ;  /* 0x0000001f1a00780c */ /* 0x000fe20003f04070 */
[----:B------:R0:W-:Y:S04]  /*1540*/  STS [R5+0x18], R19 ;  /* 0x0000181305007388 */ /* 0x0001e80000000800 */
[----:B------:R0:W-:Y:S01]  /*1550*/  STS [R5+0x10], R0 ;  /* 0x0000100005007388 */ /* 0x0001e20000000800 */
[----:B------:R-:W-:Y:S07]  /*1560*/  BAR.SYNC.DEFER_BLOCKING 0x0 ;  /* 0x0000000000007b1d */ /* 0x000fee0000010000 */
[----:B------:R-:W-:Y:S05]  /*1570*/  @P0 BRA `(.L_x_198) ;  /* 0x0000000c00040947 */ /* 0x000fea0003800000 */
[----:B0-----:R-:W0:Y:S01]  /*1580*/  S2R R0, SR_TID.X ;  /* 0x0000000000007919 */ /* 0x001e220000002100 */
[----:B------:R-:W-:Y:S01]  /*1590*/  UMOV UR6, 0xffffffff ;  /* 0xffffffff00067882 */ /* 0x000fe20000000000 */
[----:B------:R-:W1:Y:S01]  /*15a0*/  S2R R6, SR_TID.X ;  /* 0x0000000000067919 */ /* 0x000e620000002100 */
[----:B0-----:R-:W-:-:S05]  /*15b0*/  IMAD R3, R0, 0x6c, R3 ;  /* 0x0000006c00037824 */ /* 0x001fca00078e0203 */
[----:B------:R-:W-:Y:S04]  /*15c0*/  LDS R29, [R3+0x14] ;  /* 0x00001400031d7984 */ /* 0x000fe80000000800 */
[----:B------:R-:W0:Y:S04]  /*15d0*/  LDS R28, [R3+0x20] ;  /* 0x00002000031c7984 */ /* 0x000e280000000800 */
[----:B------:R-:W2:Y:S04]  /*15e0*/  LDS R30, [R3+0x1c] ;  /* 0x00001c00031e7984 */ /* 0x000ea80000000800 */
[----:B------:R-:W-:Y:S04]  /*15f0*/  LDS R26, [R3+0x18] ;  /* 0x00001800031a7984 */ /* 0x000fe80000000800 */
[----:B------:R-:W3:Y:S04]  /*1600*/  LDS R27, [R3+0x24] ;  /* 0x00002400031b7984 */ /* 0x000ee80000000800 */
[----:B------:R-:W4:Y:S04]  /*1610*/  LDS R23, [R3+0x2c] ;  /* 0x00002c0003177984 */ /* 0x000f280000000800 */
[----:B------:R-:W5:Y:S04]  /*1620*/  LDS R25, [R3+0x28] ;  /* 0x0000280003197984 */ /* 0x000f680000000800 */
[----:B------:R-:W1:Y:S04]  /*1630*/  LDS R24, [R3+0x30] ;  /* 0x0000300003187984 */ /* 0x000e680000000800 */
[----:B------:R-:W1:Y:S04]  /*1640*/  LDS R20, [R3+0x38] ;  /* 0x0000380003147984 */ /* 0x000e680000000800 */
[----:B------:R-:W1:Y:S04]  /*1650*/  LDS R22, [R3+0x34] ;  /* 0x0000340003167984 */ /* 0x000e680000000800 */
[----:B------:R-:W1:Y:S04]  /*1660*/  LDS R21, [R3+0x3c] ;  /* 0x00003c0003157984 */ /* 0x000e680000000800 */
[----:B------:R-:W1:Y:S01]  /*1670*/  LDS R17, [R3+0x44] ;  /* 0x0000440003117984 */ /* 0x000e620000000800 */
[----:B0-----:R-:W-:-:S03]  /*1680*/  FADD R5, R29, R28 ;  /* 0x0000001c1d057221 */ /* 0x001fc60000000000 */
[----:B------:R-:W0:Y:S01]  /*1690*/  LDS R19, [R3+0x40] ;  /* 0x0000400003137984 */ /* 0x000e220000000800 */
[----:B--2---:R-:W-:-:S03]  /*16a0*/  ISETP.NE.AND P0, PT, R30, RZ, PT ;  /* 0x000000ff1e00720c */ /* 0x004fc60003f05270 */
[----:B------:R-:W2:Y:S01]  /*16b0*/  LDS R18, [R3+0x48] ;  /* 0x0000480003127984 */ /* 0x000ea20000000800 */
[----:B------:R-:W-:Y:S02]  /*16c0*/  FSEL R0, R5, R28, !P0 ;  /* 0x0000001c05007208 */ /* 0x000fe40004000000 */
[----:B------:R-:W-:Y:S01]  /*16d0*/  P2R R32, PR, RZ, 0x1 ;  /* 0x00000001ff207803 */ /* 0x000fe20000000000 */
[----:B------:R-:W2:Y:S01]  /*16e0*/  LDS R14, [R3+0x50] ;  /* 0x00005000030e7984 */ /* 0x000ea20000000800 */
[----:B---3--:R-:W-:-:S03]  /*16f0*/  FADD R2, R26, R27 ;  /* 0x0000001b1a027221 */ /* 0x008fc60000000000 */
[----:B------:R-:W3:Y:S01]  /*1700*/  LDS R16, [R3+0x4c] ;  /* 0x00004c0003107984 */ /* 0x000ee20000000800 */
[----:B----4-:R-:W-:Y:S01]  /*1710*/  FADD R0, R23, R0 ;  /* 0x0000000017007221 */ /* 0x010fe20000000000 */
[----:B------:R-:W-:Y:S02]  /*1720*/  FSEL R5, R2, R27, !P0 ;  /* 0x0000001b02057208 */ /* 0x000fe40004000000 */
[----:B------:R-:W4:Y:S01]  /*1730*/  LDS R15, [R3+0x54] ;  /* 0x00005400030f7984 */ /* 0x000f220000000800 */
[----:B-----5:R-:W-:-:S03]  /*1740*/  ISETP.NE.AND P6, PT, R25, RZ, PT ;  /* 0x000000ff1900720c */ /* 0x020fc60003fc5270 */
[----:B------:R-:W5:Y:S01]  /*1750*/  LDS R11, [R3+0x5c] ;  /* 0x00005c00030b7984 */ /* 0x000f620000000800 */
[----:B-1----:R-:W-:Y:S01]  /*1760*/  FADD R7, R24, R5 ;  /* 0x0000000518077221 */ /* 0x002fe20000000000 */
[----:B------:R-:W-:Y:S02]  /*1770*/  FSEL R5, R0, R23, !P6 ;  /* 0x0000001700057208 */ /* 0x000fe40007000000 */
[----:B------:R-:W1:Y:S02]  /*1780*/  LDS R13, [R3+0x58] ;  /* 0x00005800030d7984 */ /* 0x000e640000000800 */
[----:B------:R-:W-:Y:S01]  /*1790*/  FSEL R0, R7, R24, !P6 ;  /* 0x0000001807007208 */ /* 0x000fe20007000000 */
[----:B------:R-:W-:Y:S01]  /*17a0*/  FADD R5, R20, R5 ;  /* 0x0000000514057221 */ /* 0x000fe20000000000 */
[----:B------:R-:W1:Y:S01]  /*17b0*/  LDS R12, [R3+0x60] ;  /* 0x00006000030c7984 */ /* 0x000e620000000800 */
[----:B------:R-:W-:-:S03]  /*17c0*/  ISETP.NE.AND P5, PT, R22, RZ, PT ;  /* 0x000000ff1600720c */ /* 0x000fc60003fa5270 */
[----:B------:R-:W1:Y:S01]  /*17d0*/  LDS R10, [R3+0x10] ;  /* 0x00001000030a7984 */ /* 0x000e620000000800 */
[----:B------:R-:W-:Y:S01]  /*17e0*/  FADD R2, R21, R0 ;  /* 0x0000000015027221 */ /* 0x000fe20000000000 */
[----:B------:R-:W-:Y:S02]  /*17f0*/  FSEL R0, R5, R20, !P5 ;  /* 0x0000001405007208 */ /* 0x000fe40006800000 */
[----:B------:R-:W1:Y:S02]  /*1800*/  LDS R8, [R3+0x68] ;  /* 0x0000680003087984 */ /* 0x000e640000000800 */
[----:B------:R-:W-:Y:S01]  /*1810*/  FSEL R5, R2, R21, !P5 ;  /* 0x0000001502057208 */ /* 0x000fe20006800000 */
[----:B------:R-:W-:Y:S01]  /*1820*/  FADD R0, R17, R0 ;  /* 0x0000000011007221 */ /* 0x000fe20000000000 */
[----:B------:R-:W1:Y:S01]  /*1830*/  LDS R7, [R3+0x6c] ;  /* 0x00006c0003077984 */ /* 0x000e620000000800 */
[----:B0-----:R-:W-:-:S03]  /*1840*/  ISETP.NE.AND P4, PT, R19, RZ, PT ;  /* 0x000000ff1300720c */ /* 0x001fc60003f85270 */
[----:B------:R0:W1:Y:S01]  /*1850*/  LDS R9, [R3+0x64] ;  /* 0x0000640003097984 */ /* 0x0000620000000800 */
[----:B--2---:R-:W-:Y:S01]  /*1860*/  FADD R5, R18, R5 ;  /* 0x0000000512057221 */ /* 0x004fe20000000000 */
[----:B------:R-:W-:-:S04]  /*1870*/  FSEL R33, R0, R17, !P4 ;  /* 0x0000001100217208 */ /* 0x000fc80006000000 */
[----:B------:R-:W-:Y:S01]  /*1880*/  FSEL R0, R5, R18, !P4 ;  /* 0x0000001205007208 */ /* 0x000fe20006000000 */
[----:B------:R-:W-:Y:S01]  /*1890*/  FADD R33, R14, R33 ;  /* 0x000000210e217221 */ /* 0x000fe20000000000 */
[----:B---3--:R-:W-:Y:S01]  /*18a0*/  ISETP.NE.AND P3, PT, R16, RZ, PT ;  /* 0x000000ff1000720c */ /* 0x008fe20003f65270 */
[----:B------:R-:W2:Y:S02]  /*18b0*/  S2R R5, SR_LANEID ;  /* 0x0000000000057919 */ /* 0x000ea40000000000 */
[----:B----4-:R-:W-:Y:S01]  /*18c0*/  FADD R0, R15, R0 ;  /* 0x000000000f007221 */ /* 0x010fe20000000000 */
[----:B------:R-:W-:-:S04]  /*18d0*/  FSEL R2, R33, R14, !P3 ;  /* 0x0000000e21027208 */ /* 0x000fc80005800000 */
[----:B0-----:R-:W-:Y:S01]  /*18e0*/  FSEL R3, R0, R15, !P3 ;  /* 0x0000000f00037208 */ /* 0x001fe20005800000 */
[----:B-----5:R-:W-:Y:S01]  /*18f0*/  FADD R2, R11, R2 ;  /* 0x000000020b027221 */ /* 0x020fe20000000000 */
[----:B-1----:R-:W-:-:S03]  /*1900*/  ISETP.NE.AND P2, PT, R13, RZ, PT ;  /* 0x000000ff0d00720c */ /* 0x002fc60003f45270 */
[----:B------:R-:W-:Y:S01]  /*1910*/  FADD R33, R12, R3 ;  /* 0x000000030c217221 */ /* 0x000fe20000000000 */
[----:B------:R-:W-:Y:S02]  /*1920*/  FSEL R3, R2, R11, !P2 ;  /* 0x0000000b02037208 */ /* 0x000fe40005000000 */
[----:B------:R-:W-:Y:S02]  /*1930*/  IADD3 R0, PT, PT, R25, R30, R10 ;  /* 0x0000001e19007210 */ /* 0x000fe40007ffe00a */
[----:B------:R-:W-:Y:S02]  /*1940*/  FSEL R2, R33, R12, !P2 ;  /* 0x0000000c21027208 */ /* 0x000fe40005000000 */
[----:B------:R-:W-:Y:S01]  /*1950*/  IADD3 R0, PT, PT, R19, R0, R22 ;  /* 0x0000000013007210 */ /* 0x000fe20007ffe016 */
[----:B------:R-:W-:-:S03]  /*1960*/  FADD R33, R8, R3 ;  /* 0x0000000308217221 */ /* 0x000fc60000000000 */
[----:B------:R-:W-:Y:S01]  /*1970*/  IADD3 R0, PT, PT, R13, R0, R16 ;  /* 0x000000000d007210 */ /* 0x000fe20007ffe010 */
[----:B------:R-:W-:Y:S01]  /*1980*/  FADD R2, R7, R2 ;  /* 0x0000000207027221 */ /* 0x000fe20000000000 */
[----:B------:R-:W-:-:S03]  /*1990*/  ISETP.NE.AND P1, PT, R9, RZ, PT ;  /* 0x000000ff0900720c */ /* 0x000fc60003f25270 */
[----:B------:R-:W-:Y:S01]  /*19a0*/  IMAD.IADD R3, R9, 0x1, R0 ;  /* 0x0000000109037824 */ /* 0x000fe200078e0200 */
[----:B------:R-:W-:Y:S02]  /*19b0*/  FSEL R4, R33, R8, !P1 ;  /* 0x0000000821047208 */ /* 0x000fe40004800000 */
[----:B------:R-:W-:Y:S01]  /*19c0*/  FSEL R2, R2, R7, !P1 ;  /* 0x0000000702027208 */ /* 0x000fe20004800000 */
[----:B--2---:R-:W-:Y:S06]  /*19d0*/  BRA.DIV UR6, `(.L_x_199) ;  /* 0x0000000a06907947 */ /* 0x004fec000b800000 */
[----:B------:R-:W0:Y:S01]  /*19e0*/  SHFL.UP PT, R35, R2, 0x1, RZ ;  /* 0x0420000002237989 */ /* 0x000e2200000e00ff */
[----:B------:R-:W-:Y:S02]  /*19f0*/  P2R R0, PR, RZ, 0x2 ;  /* 0x00000002ff007803 */ /* 0x000fe40000000000 */
[----:B------:R-:W-:Y:S01]  /*1a00*/  ISETP.GE.AND P1, PT, R5, 0x1, PT ;  /* 0x000000010500780c */ /* 0x000fe20003f26270 */
[----:B------:R-:W1:Y:S01]  /*1a10*/  SHFL.UP PT, R36, R4, 0x1, RZ ;  /* 0x0420000004247989 */ /* 0x000e6200000e00ff */
[----:B------:R-:W-:-:S03]  /*1a20*/  ISETP.NE.AND P0, PT, R3, RZ, PT ;  /* 0x000000ff0300720c */ /* 0x000fc60003f05270 */
[----:B------:R-:W2:Y:S01]  /*1a30*/  SHFL.UP PT, R37, R3, 0x1, RZ ;  /* 0x0420000003257989 */ /* 0x000ea200000e00ff */
[----:B0-----:R-:W-:Y:S01]  /*1a40*/  FADD R35, R2, R35 ;  /* 0x0000002302237221 */ /* 0x001fe20000000000 */
[----:B-1----:R-:W-:-:S06]  /*1a50*/  FADD R33, R4, R36 ;  /* 0x0000002404217221 */ /* 0x002fcc0000000000 */
[----:B------:R-:W-:Y:S02]  /*1a60*/  @P1 FSEL R2, R35, R2, !P0 ;  /* 0x0000000223021208 */ /* 0x000fe40004000000 */
[----:B--2---:R-:W-:-:S03]  /*1a70*/  SEL R34, R37, RZ, P1 ;  /* 0x000000ff25227207 */ /* 0x004fc60000800000 */
[----:B------:R-:W0:Y:S01]  /*1a80*/  SHFL.UP PT, R35, R2, 0x2, RZ ;  /* 0x0440000002237989 */ /* 0x000e2200000e00ff */
[----:B------:R-:W-:Y:S02]  /*1a90*/  @P1 FSEL R4, R33, R4, !P0 ;  /* 0x0000000421041208 */ /* 0x000fe40004000000 */
[----:B------:R-:W-:Y:S01]  /*1aa0*/  ISETP.GE.AND P1, PT, R5, 0x2, PT ;  /* 0x000000020500780c */ /* 0x000fe20003f26270 */
[----:B------:R-:W-:Y:S02]  /*1ab0*/  IMAD.IADD R37, R3, 0x1, R34 ;  /* 0x0000000103257824 */ /* 0x000fe400078e0222 */
[----:B------:R-:W1:Y:S03]  /*1ac0*/  SHFL.UP PT, R36, R4, 0x2, RZ ;  /* 0x0440000004247989 */ /* 0x000e6600000e00ff */
[----:B------:R-:W-:Y:S01]  /*1ad0*/  ISETP.NE.AND P0, PT, R37, RZ, PT ;  /* 0x000000ff2500720c */ /* 0x000fe20003f05270 */
[----:B0-----:R-:W-:-:S06]  /*1ae0*/  FADD R35, R2, R35 ;  /* 0x0000002302237221 */ /* 0x001fcc0000000000 */
[----:B------:R-:W-:Y:S01]  /*1af0*/  @P1 FSEL R2, R35, R2, !P0 ;  /* 0x0000000223021208 */ /* 0x000fe20004000000 */
[----:B-1----:R-:W-:Y:S01]  /*1b00*/  FADD R33, R4, R36 ;  /* 0x0000002404217221 */ /* 0x002fe20000000000 */
[----:B------:R-:W0:Y:S04]  /*1b10*/  SHFL.UP PT, R35, R37, 0x2, RZ ;  /* 0x0440000025237989 */ /* 0x000e2800000e00ff */
[----:B------:R-:W-:Y:S01]  /*1b20*/  @P1 FSEL R4, R33, R4, !P0 ;  /* 0x0000000421041208 */ /* 0x000fe20004000000 */
[----:B------:R-:W1:Y:S01]  /*1b30*/  SHFL.UP PT, R3, R2, 0x4, RZ ;  /* 0x0480000002037989 */ /* 0x000e6200000e00ff */
[----:B0-----:R-:W-:-:S03]  /*1b40*/  SEL R34, R35, RZ, P1 ;  /* 0x000000ff23227207 */ /* 0x001fc60000800000 */
[----:B------:R-:W0:Y:S01]  /*1b50*/  SHFL.UP PT, R35, R4, 0x4, RZ ;  /* 0x0480000004237989 */ /* 0x000e2200000e00ff */
[----:B------:R-:W-:Y:S02]  /*1b60*/  ISETP.GE.AND P1, PT, R5, 0x4, PT ;  /* 0x000000040500780c */ /* 0x000fe40003f26270 */
[----:B------:R-:W-:Y:S01]  /*1b70*/  IADD3 R37, PT, PT, R37, R34, RZ ;  /* 0x0000002225257210 */ /* 0x000fe20007ffe0ff */
[----:B-1----:R-:W-:-:S03]  /*1b80*/  FADD R3, R2, R3 ;  /* 0x0000000302037221 */ /* 0x002fc60000000000 */
[----:B------:R-:W-:-:S07]  /*1b90*/  ISETP.NE.AND P0, PT, R37, RZ, PT ;  /* 0x000000ff2500720c */ /* 0x000fce0003f05270 */
[----:B------:R-:W-:-:S05]  /*1ba0*/  @P1 FSEL R2, R3, R2, !P0 ;  /* 0x0000000203021208 */ /* 0x000fca0004000000 */
[----:B------:R-:W1:Y:S01]  /*1bb0*/  SHFL.UP PT, R3, R2, 0x8, RZ ;  /* 0x0500000002037989 */ /* 0x000e6200000e00ff */
[----:B0-----:R-:W-:-:S05]  /*1bc0*/  FADD R35, R4, R35 ;  /* 0x0000002304237221 */ /* 0x001fca0000000000 */
[----:B------:R-:W-:Y:S02]  /*1bd0*/  @P1 FSEL R4, R35, R4, !P0 ;  /* 0x0000000423041208 */ /* 0x000fe40004000000 */
[----:B------:R-:W0:Y:S01]  /*1be0*/  SHFL.UP PT, R35, R37, 0x4, RZ ;  /* 0x0480000025237989 */ /* 0x000e2200000e00ff */
[----:B-1----:R-:W-:Y:S01]  /*1bf0*/  FADD R3, R2, R3 ;  /* 0x0000000302037221 */ /* 0x002fe20000000000 */
[----:B0-----:R-:W-:Y:S02]  /*1c00*/  SEL R34, R35, RZ, P1 ;  /* 0x000000ff23227207 */ /* 0x001fe40000800000 */
[----:B------:R-:W0:Y:S01]  /*1c10*/  SHFL.UP PT, R35, R4, 0x8, RZ ;  /* 0x0500000004237989 */ /* 0x000e2200000e00ff */
[----:B------:R-:W-:Y:S02]  /*1c20*/  ISETP.GE.AND P1, PT, R5, 0x8, PT ;  /* 0x000000080500780c */ /* 0x000fe40003f26270 */
[----:B------:R-:W-:-:S05]  /*1c30*/  IMAD.IADD R37, R37, 0x1, R34 ;  /* 0x0000000125257824 */ /* 0x000fca00078e0222 */
[----:B------:R-:W-:-:S06]  /*1c40*/  ISETP.NE.AND P0, PT, R37, RZ, PT ;  /* 0x000000ff2500720c */ /* 0x000fcc0003f05270 */
[----:B------:R-:W-:Y:S01]  /*1c50*/  @P1 FSEL R2, R3, R2, !P0 ;  /* 0x0000000203021208 */ /* 0x000fe20004000000 */
[----:B0-----:R-:W-:-:S05]  /*1c60*/  FADD R35, R4, R35 ;  /* 0x0000002304237221 */ /* 0x001fca0000000000 */
[----:B------:R-:W-:Y:S02]  /*1c70*/  @P1 FSEL R4, R35, R4, !P0 ;  /* 0x0000000423041208 */ /* 0x000fe40004000000 */
[----:B------:R-:W0:Y:S04]  /*1c80*/  SHFL.UP PT, R35, R37, 0x8, RZ ;  /* 0x0500000025237989 */ /* 0x000e2800000e00ff */
[----:B------:R-:W1:Y:S01]  /*1c90*/  SHFL.UP PT, R3, R4, 0x10, RZ ;  /* 0x0600000004037989 */ /* 0x000e6200000e00ff */
[----:B0-----:R-:W-:-:S03]  /*1ca0*/  SEL R34, R35, RZ, P1 ;  /* 0x000000ff23227207 */ /* 0x001fc60000800000 */
[----:B------:R-:W0:Y:S01]  /*1cb0*/  SHFL.UP PT, R35, R2, 0x10, RZ ;  /* 0x0600000002237989 */ /* 0x000e2200000e00ff */
[----:B------:R-:W-:Y:S01]  /*1cc0*/  ISETP.GE.AND P1, PT, R5, 0x10, PT ;  /* 0x000000100500780c */ /* 0x000fe20003f26270 */
[----:B-1----:R-:W-:Y:S01]  /*1cd0*/  FADD R3, R4, R3 ;  /* 0x0000000304037221 */ /* 0x002fe20000000000 */
[----:B------:R-:W-:-:S05]  /*1ce0*/  IMAD.IADD R37, R37, 0x1, R34 ;  /* 0x0000000125257824 */ /* 0x000fca00078e0222 */
[----:B------:R-:W1:Y:S01]  /*1cf0*/  SHFL.UP PT, R33, R37, 0x10, RZ ;  /* 0x0600000025217989 */ /* 0x000e6200000e00ff */
[----:B------:R-:W-:-:S05]  /*1d00*/  ISETP.NE.AND P0, PT, R37, RZ, PT ;  /* 0x000000ff2500720c */ /* 0x000fca0003f05270 */
[----:B------:R-:W-:-:S06]  /*1d10*/  @P1 FSEL R4, R3, R4, !P0 ;  /* 0x0000000403041208 */ /* 0x000fcc0004000000 */
[----:B------:R-:W2:Y:S01]  /*1d20*/  SHFL.UP PT, R4, R4, 0x1, RZ ;  /* 0x0420000004047989 */ /* 0x000ea200000e00ff */
[----:B0-----:R-:W-:-:S05]  /*1d30*/  FADD R35, R2, R35 ;  /* 0x0000002302237221 */ /* 0x001fca0000000000 */
[----:B------:R-:W-:Y:S02]  /*1d40*/  @P1 FSEL R2, R35, R2, !P0 ;  /* 0x0000000223021208 */ /* 0x000fe40004000000 */
[----:B------:R-:W-:Y:S02]  /*1d50*/  ISETP.GE.AND P0, PT, R5, 0x10, PT ;  /* 0x000000100500780c */ /* 0x000fe40003f06270 */
[----:B------:R-:W-:Y:S02]  /*1d60*/  ISETP.NE.AND P1, PT, R0, RZ, PT ;  /* 0x000000ff0000720c */ /* 0x000fe40003f25270 */
[----:B-1----:R-:W-:Y:S01]  /*1d70*/  SEL R0, R33, RZ, P0 ;  /* 0x000000ff21007207 */ /* 0x002fe20000000000 */
[----:B------:R-:W0:Y:S03]  /*1d80*/  SHFL.UP PT, R2, R2, 0x1, RZ ;  /* 0x0420000002027989 */ /* 0x000e2600000e00ff */
[----:B------:R-:W-:-:S06]  /*1d90*/  IADD3 R33, PT, PT, R37, R0, RZ ;  /* 0x0000000025217210 */ /* 0x000fcc0007ffe0ff */
[----:B--2---:R-:W1:Y:S02]  /*1da0*/  SHFL.UP PT, R33, R33, 0x1, RZ ;  /* 0x0420000021217989 */ /* 0x004e6400000e00ff */
.L_x_218:
[----:B------:R-:W-:Y:S01]  /*1db0*/  P2R R3, PR, RZ, 0x2 ;  /* 0x00000002ff037803 */ /* 0x000fe20000000000 */
[----:B------:R-:W2:Y:S01]  /*1dc0*/  S2R R5, SR_TID.X ;  /* 0x0000000000057919 */ /* 0x000ea20000002100 */
[----:B------:R-:W-:Y:S02]  /*1dd0*/  ISETP.NE.AND P1, PT, R6, RZ, PT ;  /* 0x000000ff0600720c */ /* 0x000fe40003f25270 */
[----:B------:R-:W-:Y:S02]  /*1de0*/  P2R R0, PR, RZ, 0x4 ;  /* 0x00000004ff007803 */ /* 0x000fe40000000000 */
[----:B------:R-:W-:-:S09]  /*1df0*/  PLOP3.LUT P0, PT, PT, PT, PT, 0x80, 0x8 ;  /* 0x000000000008781c */ /* 0x000fd20003f0f070 */
[----:B------:R-:W-:Y:S01]  /*1e00*/  @P1 ISETP.NE.AND P2, PT, R10, RZ, PT ;  /* 0x000000ff0a00120c */ /* 0x000fe20003f45270 */
[----:B-1----:R-:W-:-:S03]  /*1e10*/  @P1 IMAD.IADD R10, R33, 0x1, R10 ;  /* 0x00000001210a1824 */ /* 0x002fc600078e020a */
[----:B------:R-:W-:Y:S01]  /*1e20*/  @P1 PLOP3.LUT P0, PT, P2, PT, PT, 0x80, 0x8 ;  /* 0x000000000008181c */ /* 0x000fe2000170f070 */
[----:B------:R-:W-:Y:S01]  /*1e30*/  IMAD.IADD R30, R30, 0x1, R10 ;  /* 0x000000011e1e7824 */ /* 0x000fe200078e020a */
[----:B------:R-:W-:Y:S02]  /*1e40*/  ISETP.NE.AND P2, PT, R0, RZ, PT ;  /* 0x000000ff0000720c */ /* 0x000fe40003f45270 */
[----:B------:R-:W1:Y:S01]  /*1e50*/  S2R R0, SR_CgaCtaId ;  /* 0x0000000000007919 */ /* 0x000e620000008800 */
[----:B------:R-:W-:Y:S02]  /*1e60*/  ISETP.NE.AND P1, PT, R3, RZ, PT ;  /* 0x000000ff0300720c */ /* 0x000fe40003f25270 */
[----:B------:R-:W-:Y:S02]  /*1e70*/  IADD3 R25, PT, PT, R25, R30, RZ ;  /* 0x0000001e19197210 */ /* 0x000fe40007ffe0ff */
[----:B------:R-:W-:-:S03]  /*1e80*/  MOV R3, 0x400 ;  /* 0x0000040000037802 */ /* 0x000fc60000000f00 */
[----:B------:R-:W-:Y:S02]  /*1e90*/  IMAD.IADD R22, R22, 0x1, R25 ;  /* 0x0000000116167824 */ /* 0x000fe400078e0219 */
[----:B------:R-:W-:Y:S01]  /*1ea0*/  @!P0 FADD R29, R4, R29 ;  /* 0x0000001d041d8221 */ /* 0x000fe20000000000 */
[----:B0-----:R-:W-:Y:S01]  /*1eb0*/  @!P0 FADD R26, R2, R26 ;  /* 0x0000001a021a8221 */ /* 0x001fe20000000000 */
[----:B------:R-:W-:Y:S01]  /*1ec0*/  ISETP.NE.AND P0, PT, R32, RZ, PT ;  /* 0x000000ff2000720c */ /* 0x000fe20003f05270 */
[----:B------:R-:W-:-:S05]  /*1ed0*/  IMAD.IADD R19, R19, 0x1, R22 ;  /* 0x0000000113137824 */ /* 0x000fca00078e0216 */
[----:B------:R-:W-:-:S07]  /*1ee0*/  IADD3 R16, PT, PT, R16, R19, RZ ;  /* 0x0000001310107210 */ /* 0x000fce0007ffe0ff */
[----:B------:R-:W-:Y:S01]  /*1ef0*/  @!P0 FADD R28, R28, R29 ;  /* 0x0000001d1c1c8221 */ /* 0x000fe20000000000 */
[----:B------:R-:W-:-:S03]  /*1f00*/  @!P0 FADD R27, R27, R26 ;  /* 0x0000001a1b1b8221 */ /* 0x000fc60000000000 */
[----:B------:R-:W-:Y:S01]  /*1f10*/  @!P6 FADD R23, R23, R28 ;  /* 0x0000001c1717e221 */ /* 0x000fe20000000000 */
[----:B------:R-:W-:-:S03]  /*1f20*/  @!P6 FADD R24, R24, R27 ;  /* 0x0000001b1818e221 */ /* 0x000fc60000000000 */
[----:B------:R-:W-:Y:S01]  /*1f30*/  @!P5 FADD R20, R20, R23 ;  /* 0x000000171414d221 */ /* 0x000fe20000000000 */
[----:B------:R-:W-:Y:S01]  /*1f40*/  @!P5 FADD R21, R21, R24 ;  /* 0x000000181515d221 */ /* 0x000fe20000000000 */
[----:B-1----:R-:W-:Y:S02]  /*1f50*/  LEA R0, R0, R3, 0x18 ;  /* 0x0000000300007211 */ /* 0x002fe400078ec0ff */
[----:B------:R-:W-:Y:S01]  /*1f60*/  @!P4 FADD R17, R17, R20 ;  /* 0x000000141111c221 */ /* 0x000fe20000000000 */
[----:B------:R-:W-:Y:S02]  /*1f70*/  @!P4 FADD R18, R18, R21 ;  /* 0x000000151212c221 */ /* 0x000fe40000000000 */
[----:B--2---:R-:W-:Y:S02]  /*1f80*/  IMAD R5, R5, 0x6c, R0 ;  /* 0x0000006c05057824 */ /* 0x004fe400078e0200 */
[----:B------:R-:W-:Y:S01]  /*1f90*/  @!P3 FADD R14, R14, R17 ;  /* 0x000000110e0eb221 */ /* 0x000fe20000000000 */
[----:B------:R-:W-:Y:S01]  /*1fa0*/  @!P3 FADD R15, R15, R18 ;  /* 0x000000120f0fb221 */ /* 0x000fe20000000000 */
[----:B------:R-:W-:-:S02]  /*1fb0*/  IMAD.IADD R0, R13, 0x1, R16 ;  /* 0x000000010d007824 */ /* 0x000fc400078e0210 */
[----:B------:R-:W-:Y:S01]  /*1fc0*/  @!P2 FADD R11, R11, R14 ;  /* 0x0000000e0b0ba221 */ /* 0x000fe20000000000 */
[----:B------:R-:W-:Y:S01]  /*1fd0*/  @!P2 FADD R12, R12, R15 ;  /* 0x0000000f0c0ca221 */ /* 0x000fe20000000000 */
[----:B------:R-:W-:Y:S01]  /*1fe0*/  IMAD.IADD R9, R9, 0x1, R0 ;  /* 0x0000000109097824 */ /* 0x000fe200078e0200 */
[----:B------:R1:W-:Y:S01]  /*1ff0*/  STS [R5+0x10], R10 ;  /* 0x0000100a05007388 */ /* 0x0003e20000000800 */
        /* <DEDUP_REMOVED lines=25> */
.L_x_198:
[----:B01----:R-:W0:Y:S01]  /*2190*/  S2R R0, SR_TID.X ;  /* 0x0000000000007919 */ /* 0x003e220000002100 */
[----:B------:R-:W1:Y:S01]  /*21a0*/  LDC R4, c[0x0][0x3cc] ;  /* 0x0000f300ff047b82 */ /* 0x000e620000000800 */
[----:B------:R-:W-:Y:S01]  /*21b0*/  MOV R8, 0x400 ;  /* 0x0000040000087802 */ /* 0x000fe20000000f00 */
[----:B------:R-:W-:Y:S05]  /*21c0*/  WARPSYNC.ALL ;  /* 0x0000000000007948 */ /* 0x000fea0003800000 */
[----:B------:R-:W2:Y:S01]  /*21d0*/  S2R R7, SR_CgaCtaId ;  /* 0x0000000000077919 */ /* 0x000ea20000008800 */
[----:B0-----:R-:W-:Y:S02]  /*21e0*/  LEA.HI R0, R0, R0, RZ, 0x1d ;  /* 0x0000000000007211 */ /* 0x001fe400078fe8ff */
[----:B--2---:R-:W-:-:S05]  /*21f0*/  LEA R3, R7, R8, 0x18 ;  /* 0x0000000807037211 */ /* 0x004fca00078ec0ff */
[----:B------:R-:W-:Y:S01]  /*2200*/  IMAD R10, R0, 0xc, R3 ;  /* 0x0000000c000a7824 */ /* 0x000fe200078e0203 */
[----:B------:R-:W0:Y:S01]  /*2210*/  S2R R6, SR_TID.X ;  /* 0x0000000000067919 */ /* 0x000e220000002100 */
[----:B-1----:R-:W-:Y:S01]  /*2220*/  IMAD R2, R31, R4, RZ ;  /* 0x000000041f027224 */ /* 0x002fe200078e02ff */
[----:B------:R-:W-:Y:S01]  /*2230*/  IADD3 R0, PT, PT, R4, -0x2, RZ ;  /* 0xfffffffe04007810 */ /* 0x000fe20007ffe0ff */
[----:B------:R-:W1:Y:S08]  /*2240*/  S2UR UR6, SR_CTAID.X ;  /* 0x00000000000679c3 */ /* 0x000e700000002500 */
[----:B------:R-:W-:Y:S08]  /*2250*/  BAR.SYNC.DEFER_BLOCKING 0x0 ;  /* 0x0000000000007b1d */ /* 0x000ff00000010000 */
[----:B------:R-:W1:Y:S08]  /*2260*/  LDC R5, c[0x0][0x3d8] ;  /* 0x0000f600ff057b82 */ /* 0x000e700000000800 */
[----:B------:R-:W2:Y:S01]  /*2270*/  LDC R9, c[0x0][0x3b8] ;  /* 0x0000ee00ff097b82 */ /* 0x000ea20000000800 */
[----:B0-----:R-:W-:-:S02]  /*2280*/  IMAD R3, R6, 0x2, -R2 ;  /* 0x0000000206037824 */ /* 0x001fc400078e0a02 */
[----:B-1----:R-:W-:-:S03]  /*2290*/  IMAD R4, R5, UR6, R6 ;  /* 0x0000000605047c24 */ /* 0x002fc6000f8e0206 */
[----:B------:R-:W-:Y:S02]  /*22a0*/  ISETP.NE.AND P1, PT, R3, R0, PT ;  /* 0x000000000300720c */ /* 0x000fe40003f25270 */
[----:B--2---:R-:W-:-:S04]  /*22b0*/  ISETP.GE.AND P0, PT, R4, R9, PT ;  /* 0x000000090400720c */ /* 0x004fc80003f06270 */
[----:B------:R-:W-:-:S07]  /*22c0*/  ISETP.GE.U32.OR P0, PT, R6, R5, P0 ;  /* 0x000000050600720c */ /* 0x000fce0000706470 */
[----:B------:R-:W-:Y:S01]  /*22d0*/  @!P1 LDS R3, [R10+0x18] ;  /* 0x000018000a039984 */ /* 0x000fe20000000800 */
[----:B------:R-:W-:-:S03]  /*22e0*/  @!P1 VIADD R0, R8, 0xda0 ;  /* 0x00000da008009836 */ /* 0x000fc60000000000 */
[----:B------:R-:W0:Y:S02]  /*22f0*/  @!P1 LDS R2, [R10+0x14] ;  /* 0x000014000a029984 */ /* 0x000e240000000800 */
[----:B------:R-:W-:-:S04]  /*2300*/  @!P1 LEA R0, R7, R0, 0x18 ;  /* 0x0000000007009211 */ /* 0x000fc800078ec0ff */
[----:B------:R-:W-:-:S05]  /*2310*/  @!P1 LEA R0, R31, R0, 0x3 ;  /* 0x000000001f009211 */ /* 0x000fca00078e18ff */
[----:B0-----:R0:W-:Y:S01]  /*2320*/  @!P1 STS.64 [R0], R2 ;  /* 0x0000000200009388 */ /* 0x0011e20000000a00 */
[----:B------:R-:W-:Y:S06]  /*2330*/  BAR.SYNC.DEFER_BLOCKING 0x0 ;  /* 0x0000000000007b1d */ /* 0x000fec0000010000 */
[----:B------:R-:W-:Y:S05]  /*2340*/  @P0 EXIT ;  /* 0x000000000000094d */ /* 0x000fea0003800000 */
[----:B0-----:R-:W-:Y:S01]  /*2350*/  VIADD R0, R8, 0xda0 ;  /* 0x00000da008007836 */ /* 0x001fe20000000000 */
[----:B------:R-:W0:Y:S04]  /*2360*/  S2UR UR6, SR_CTAID.Z ;  /* 0x00000000000679c3 */ /* 0x000e280000002700 */
[----:B------:R-:W-:-:S05]  /*2370*/  LEA R3, R7, R0, 0x18 ;  /* 0x0000000007037211 */ /* 0x000fca00078ec0ff */
[----:B------:R-:W-:Y:S02]  /*2380*/  IMAD R0, R6, 0x8, R3 ;  /* 0x0000000806007824 */ /* 0x000fe400078e0203 */
[----:B------:R-:W1:Y:S03]  /*2390*/  LDC.64 R2, c[0x0][0x3a0] ;  /* 0x0000e800ff027b82 */ /* 0x000e660000000a00 */
[----:B------:R-:W2:Y:S01]  /*23a0*/  LDS.64 R6, [R0] ;  /* 0x0000000000067984 */ /* 0x000ea20000000a00 */
[----:B0-----:R-:W-:-:S05]  /*23b0*/  IMAD R5, R9, UR6, RZ ;  /* 0x0000000609057c24 */ /* 0x001fca000f8e02ff */
[----:B------:R-:W-:-:S05]  /*23c0*/  LEA R5, R5, R4, 0x1 ;  /* 0x0000000405057211 */ /* 0x000fca00078e08ff */
[----:B-1----:R-:W-:-:S04]  /*23d0*/  IMAD.WIDE R2, R5, 0x4, R2 ;  /* 0x0000000405027825 */ /* 0x002fc800078e0202 */
[----:B------:R-:W-:Y:S01]  /*23e0*/  IMAD.WIDE R4, R9, 0x4, R2 ;  /* 0x0000000409047825 */ /* 0x000fe200078e0202 */
[----:B--2---:R-:W-:Y:S04]  /*23f0*/  REDG.E.ADD.F32.FTZ.RN.STRONG.GPU desc[UR4][R2.64], R6 ;  /* 0x00000006020079a6 */ /* 0x004fe8000c12f304 */
[----:B------:R-:W-:Y:S01]  /*2400*/  REDG.E.ADD.F32.FTZ.RN.STRONG.GPU desc[UR4][R4.64], R7 ;  /* 0x00000007040079a6 */ /* 0x000fe2000c12f304 */
[----:B------:R-:W-:Y:S05]  /*2410*/  EXIT ;  /* 0x000000000000794d */ /* 0x000fea0003800000 */
.L_x_199:
[----:B------:R-:W-:Y:S01]  /*2420*/  IMAD.MOV.U32 R35, RZ, RZ, RZ ;  /* 0x000000ffff237224 */ /* 0x000fe200078e00ff */
[----:B------:R-:W-:Y:S01]  /*2430*/  MOV R36, 0xffffffff ;  /* 0xffffffff00247802 */ /* 0x000fe20000000f00 */
[----:B------:R-:W-:Y:S01]  /*2440*/  IMAD.MOV.U32 R0, RZ, RZ, 0x1 ;  /* 0x00000001ff007424 */ /* 0x000fe200078e00ff */
[----:B------:R-:W-:Y:S02]  /*2450*/  P2R R34, PR, RZ, 0x2 ;  /* 0x00000002ff227803 */ /* 0x000fe40000000000 */
[----:B------:R-:W-:-:S13]  /*2460*/  ISETP.GE.AND P1, PT, R5, 0x1, PT ;  /* 0x000000010500780c */ /* 0x000fda0003f26270 */
[----:B------:R-:W-:Y:S05]  /*2470*/  WARPSYNC.COLLECTIVE R36, `(.L_x_200) ;  /* 0x0000000024087348 */ /* 0x000fea0003c00000 */
[----:B------:R0:W1:Y:S02]  /*2480*/  SHFL.UP P0, R35, R3, R0, R35 ;  /* 0x0400000003237389 */ /* 0x0000640000000023 */
[----:B01----:R-:W-:Y:S05]  /*2490*/  ENDCOLLECTIVE ;  /* 0x000000000000791b */ /* 0x003fea0003800000 */
.L_x_200:
[----:B------:R-:W-:Y:S02]  /*24a0*/  P2R R33, PR, RZ, 0x4 ;  /* 0x00000004ff217803 */ /* 0x000fe40000000000 */
[----:B------:R-:W-:Y:S01]  /*24b0*/  ISETP.NE.AND P2, PT, R3, RZ, PT ;  /* 0x000000ff0300720c */ /* 0x000fe20003f45270 */
[----:B------:R-:W-:Y:S02]  /*24c0*/  IMAD.MOV.U32 R37, RZ, RZ, R35 ;  /* 0x000000ffff257224 */ /* 0x000fe400078e0023 */
[----:B------:R-:W-:-:S03]  /*24d0*/  IMAD.MOV.U32 R35, RZ, RZ, RZ ;  /* 0x000000ffff237224 */ /* 0x000fc600078e00ff */
[----:B------:R-:W-:-:S05]  /*24e0*/  SEL R37, R37, RZ, P1 ;  /* 0x000000ff25257207 */ /* 0x000fca0000800000 */
[----:B------:R-:W-:Y:S01]  /*24f0*/  IMAD.IADD R37, R3, 0x1, R37 ;  /* 0x0000000103257824 */ /* 0x000fe200078e0225 */
[----:B------:R-:W-:-:S07]  /*2500*/  MOV R3, R4 ;  /* 0x0000000400037202 */ /* 0x000fce0000000f00 */
[----:B------:R-:W-:Y:S05]  /*2510*/  WARPSYNC.COLLECTIVE R36, `(.L_x_201) ;  /* 0x0000000024087348 */ /* 0x000fea0003c00000 */
[----:B------:R0:W1:Y:S02]  /*2520*/  SHFL.UP P0, R35, R3, R0, R35 ;  /* 0x0400000003237389 */ /* 0x0000640000000023 */
[----:B01----:R-:W-:Y:S05]  /*2530*/  ENDCOLLECTIVE ;  /* 0x000000000000791b */ /* 0x003fea0003800000 */
.L_x_201:
[----:B------:R-:W-:Y:S02]  /*2540*/  IMAD.MOV.U32 R36, RZ, RZ, R35 ;  /* 0x000000ffff247224 */ /* 0x000fe400078e0023 */
[----:B------:R-:W-:Y:S02]  /*2550*/  IMAD.MOV.U32 R35, RZ, RZ, RZ ;  /* 0x000000ffff237224 */ /* 0x000fe400078e00ff */
[----:B------:R-:W-:Y:S01]  /*2560*/  FADD R3, R4, R36 ;  /* 0x0000002404037221 */ /* 0x000fe20000000000 */
[----:B------:R-:W-:-:S04]  /*2570*/  IMAD.MOV.U32 R36, RZ, RZ, -0x1 ;  /* 0xffffffffff247424 */ /* 0x000fc800078e00ff */
[----:B------:R-:W-:Y:S02]  /*2580*/  @P1 FSEL R4, R3, R4, !P2 ;  /* 0x0000000403041208 */ /* 0x000fe40005000000 */
[----:B------:R-:W-:-:S07]  /*2590*/  MOV R3, R2 ;  /* 0x0000000200037202 */ /* 0x000fce0000000f00 */
[----:B------:R-:W-:Y:S05]  /*25a0*/  WARPSYNC.COLLECTIVE R36, `(.L_x_202) ;  /* 0x0000000024087348 */ /* 0x000fea0003c00000 */
[----:B------:R0:W1:Y:S02]  /*25b0*/  SHFL.UP P0, R35, R3, R0, R35 ;  /* 0x0400000003237389 */ /* 0x0000640000000023 */
[----:B01----:R-:W-:Y:S05]  /*25c0*/  ENDCOLLECTIVE ;  /* 0x000000000000791b */ /* 0x003fea0003800000 */
.L_x_202:
[----:B------:R-:W-:Y:S01]  /*25d0*/  MOV R3, R37 ;  /* 0x0000002500037202 */ /* 0x000fe20000000f00 */
[----:B------:R-:W-:Y:S02]  /*25e0*/  IMAD.MOV.U32 R0, RZ, RZ, 0x2 ;  /* 0x00000002ff007424 */ /* 0x000fe400078e00ff */
[----:B------:R-:W-:-:S05]  /*25f0*/  FADD R35, R2, R35 ;  /* 0x0000002302237221 */ /* 0x000fca0000000000 */
[----:B------:R-:W-:Y:S01]  /*2600*/  @P1 FSEL R2, R35, R2, !P2 ;  /* 0x0000000223021208 */ /* 0x000fe20005000000 */
[----:B------:R-:W-:Y:S01]  /*2610*/  HFMA2 R35, -RZ, RZ, 0, 0 ;  /* 0x00000000ff237431 */ /* 0x000fe200000001ff */
[----:B------:R-:W-:Y:S02]  /*2620*/  ISETP.GE.AND P2, PT, R5, 0x2, PT ;  /* 0x000000020500780c */ /* 0x000fe40003f46270 */
[----:B------:R-:W-:-:S13]  /*2630*/  ISETP.NE.AND P1, PT, R37, RZ, PT ;  /* 0x000000ff2500720c */ /* 0x000fda0003f25270 */
[----:B------:R-:W-:Y:S05]  /*2640*/  WARPSYNC.COLLECTIVE R36, `(.L_x_203) ;  /* 0x0000000024087348 */ /* 0x000fea0003c00000 */
[----:B------:R0:W1:Y:S02]  /*2650*/  SHFL.UP P0, R35, R3, R0, R35 ;  /* 0x0400000003237389 */ /* 0x0000640000000023 */
[----:B01----:R-:W-:Y:S05]  /*2660*/  ENDCOLLECTIVE ;  /* 0x000000000000791b */ /* 0x003fea0003800000 */
.L_x_203:
[----:B------:R-:W-:Y:S02]  /*2670*/  MOV R3, R4 ;  /* 0x0000000400037202 */ /* 0x000fe40000000f00 */
[----:B------:R-:W-:Y:S01]  /*2680*/  SEL R0, R35, RZ, P2 ;  /* 0x000000ff23007207 */ /* 0x000fe20001000000 */
[----:B------:R-:W-:-:S04]  /*2690*/  HFMA2 R35, -RZ, RZ, 0, 0 ;  /* 0x00000000ff237431 */ /* 0x000fc800000001ff */
[----:B------:R-:W-:Y:S02]  /*26a0*/  IMAD.IADD R37, R37, 0x1, R0 ;  /* 0x0000000125257824 */ /* 0x000fe400078e0200 */
[----:B------:R-:W-:-:S07]  /*26b0*/  IMAD.MOV.U32 R0, RZ, RZ, 0x2 ;  /* 0x00000002ff007424 */ /* 0x000fce00078e00ff */
[----:B------:R-:W-:Y:S05]  /*26c0*/  WARPSYNC.COLLECTIVE R36, `(.L_x_204) ;  /* 0x0000000024087348 */ /* 0x000fea0003c00000 */
[----:B------:R0:W1:Y:S02]  /*26d0*/  SHFL.UP P0, R35, R3, R0, R35 ;  /* 0x0400000003237389 */ /* 0x0000640000000023 */
[----:B01----:R-:W-:Y:S05]  /*26e0*/  ENDCOLLECTIVE ;  /* 0x000000000000791b */ /* 0x003fea0003800000 */
.L_x_204:
[----:B------:R-:W-:Y:S02]  /*26f0*/  IMAD.MOV.U32 R36, RZ, RZ, R35 ;  /* 0x000000ffff247224 */ /* 0x000fe400078e0023 */
[----:B------:R-:W-:Y:S02]  /*2700*/  IMAD.MOV.U32 R35, RZ, RZ, RZ ;  /* 0x000000ffff237224 */ /* 0x000fe400078e00ff */
[----:B------:R-:W-:Y:S01]  /*2710*/  FADD R3, R4, R36 ;  /* 0x0000002404037221 */ /* 0x000fe20000000000 */
[----:B------:R-:W-:-:S04]  /*2720*/  MOV R36, 0xffffffff ;  /* 0xffffffff00247802 */ /* 0x000fc80000000f00 */
[----:B------:R-:W-:Y:S02]  /*2730*/  @P2 FSEL R4, R3, R4, !P1 ;  /* 0x0000000403042208 */ /* 0x000fe40004800000 */
[----:B------:R-:W-:-:S07]  /*2740*/  MOV R3, R2 ;  /* 0x0000000200037202 */ /* 0x000fce0000000f00 */
[----:B------:R-:W-:Y:S05]  /*2750*/  WARPSYNC.COLLECTIVE R36, `(.L_x_205) ;  /* 0x0000000024087348 */ /* 0x000fea0003c00000 */
[----:B------:R0:W1:Y:S02]  /*2760*/  SHFL.UP P0, R35, R3, R0, R35 ;  /* 0x0400000003237389 */ /* 0x0000640000000023 */
[----:B01----:R-:W-:Y:S05]  /*2770*/  ENDCOLLECTIVE ;  /* 0x000000000000791b */ /* 0x003fea0003800000 */
.L_x_205:
[----:B------:R-:W-:Y:S02]  /*2780*/  HFMA2 R0, -RZ, RZ, 0, 2.384185791015625e-07 ;  /* 0x00000004ff007431 */ /* 0x000fe400000001ff */
[----:B------:R-:W-:Y:S02]  /*2790*/  IMAD.MOV.U32 R3, RZ, RZ, R37 ;  /* 0x000000ffff037224 */ /* 0x000fe400078e0025 */
[----:B------:R-:W-:-:S05]  /*27a0*/  FADD R35, R2, R35 ;  /* 0x0000002302237221 */ /* 0x000fca0000000000 */
[----:B------:R-:W-:Y:S01]  /*27b0*/  @P2 FSEL R2, R35, R2, !P1 ;  /* 0x0000000223022208 */ /* 0x000fe20004800000 */
[----:B------:R-:W-:Y:S01]  /*27c0*/  IMAD.MOV.U32 R35, RZ, RZ, RZ ;  /* 0x000000ffff237224 */ /* 0x000fe200078e00ff */
[----:B------:R-:W-:Y:S02]  /*27d0*/  ISETP.GE.AND P2, PT, R5, 0x4, PT ;  /* 0x000000040500780c */ /* 0x000fe40003f46270 */
[----:B------:R-:W-:-:S13]  /*27e0*/  ISETP.NE.AND P1, PT, R37, RZ, PT ;  /* 0x000000ff2500720c */ /* 0x000fda0003f25270 */
[----:B------:R-:W-:Y:S05]  /*27f0*/  WARPSYNC.COLLECTIVE R36, `(.L_x_206) ;  /* 0x0000000024087348 */ /* 0x000fea0003c00000 */
[----:B------:R0:W1:Y:S02]  /*2800*/  SHFL.UP P0, R35, R3, R0, R35 ;  /* 0x0400000003237389 */ /* 0x0000640000000023 */
[----:B01----:R-:W-:Y:S05]  /*2810*/  ENDCOLLECTIVE ;  /* 0x000000000000791b */ /* 0x003fea0003800000 */
.L_x_206:
[----:B------:R-:W-:Y:S01]  /*2820*/  IMAD.MOV.U32 R3, RZ, RZ, R4 ;  /* 0x000000ffff037224 */ /* 0x000fe200078e0004 */
[----:B------:R-:W-:Y:S01]  /*2830*/  SEL R0, R35, RZ, P2 ;  /* 0x000000ff23007207 */ /* 0x000fe20001000000 */
[----:B------:R-:W-:-:S03]  /*2840*/  IMAD.MOV.U32 R35, RZ, RZ, RZ ;  /* 0x000000ffff237224 */ /* 0x000fc600078e00ff */
[----:B------:R-:W-:Y:S02]  /*2850*/  IADD3 R37, PT, PT, R37, R0, RZ ;  /* 0x0000000025257210 */ /* 0x000fe40007ffe0ff */
[----:B------:R-:W-:-:S07]  /*2860*/  MOV R0, 0x4 ;  /* 0x0000000400007802 */ /* 0x000fce0000000f00 */
[----:B------:R-:W-:Y:S05]  /*2870*/  WARPSYNC.COLLECTIVE R36, `(.L_x_207) ;  /* 0x0000000024087348 */ /* 0x000fea0003c00000 */
[----:B------:R0:W1:Y:S02]  /*2880*/  SHFL.UP P0, R35, R3, R0, R35 ;  /* 0x0400000003237389 */ /* 0x0000640000000023 */
[----:B01----:R-:W-:Y:S05]  /*2890*/  ENDCOLLECTIVE ;  /* 0x000000000000791b */ /* 0x003fea0003800000 */
.L_x_207:
[----:B------:R-:W-:Y:S01]  /*28a0*/  MOV R3, R2 ;  /* 0x0000000200037202 */ /* 0x000fe20000000f00 */
[----:B------:R-:W-:-:S05]  /*28b0*/  FADD R35, R4, R35 ;  /* 0x0000002304237221 */ /* 0x000fca0000000000 */
[----:B------:R-:W-:Y:S01]  /*28c0*/  @P2 FSEL R4, R35, R4, !P1 ;  /* 0x0000000423042208 */ /* 0x000fe20004800000 */
[----:B------:R-:W-:-:S07]  /*28d0*/  IMAD.MOV.U32 R35, RZ, RZ, RZ ;  /* 0x000000ffff237224 */ /* 0x000fce00078e00ff */
[----:B------:R-:W-:Y:S05]  /*28e0*/  WARPSYNC.COLLECTIVE R36, `(.L_x_208) ;  /* 0x0000000024087348 */ /* 0x000fea0003c00000 */
[----:B------:R0:W1:Y:S02]  /*28f0*/  SHFL.UP P0, R35, R3, R0, R35 ;  /* 0x0400000003237389 */ /* 0x0000640000000023 */
[----:B01----:R-:W-:Y:S05]  /*2900*/  ENDCOLLECTIVE ;  /* 0x000000000000791b */ /* 0x003fea0003800000 */
.L_x_208:
[----:B------:R-:W-:Y:S01]  /*2910*/  HFMA2 R0, -RZ, RZ, 0, 4.76837158203125e-07 ;  /* 0x00000008ff007431 */ /* 0x000fe200000001ff */
[----:B------:R-:W-:Y:S01]  /*2920*/  MOV R3, R35 ;  /* 0x0000002300037202 */ /* 0x000fe20000000f00 */
[----:B------:R-:W-:-:S04]  /*2930*/  IMAD.MOV.U32 R35, RZ, RZ, RZ ;  /* 0x000000ffff237224 */ /* 0x000fc800078e00ff */
[----:B------:R-:W-:-:S05]  /*2940*/  FADD R3, R2, R3 ;  /* 0x0000000302037221 */ /* 0x000fca0000000000 */
[----:B------:R-:W-:Y:S01]  /*2950*/  @P2 FSEL R2, R3, R2, !P1 ;  /* 0x0000000203022208 */ /* 0x000fe20004800000 */
[----:B------:R-:W-:Y:S01]  /*2960*/  IMAD.MOV.U32 R3, RZ, RZ, R37 ;  /* 0x000000ffff037224 */ /* 0x000fe200078e0025 */
[----:B------:R-:W-:Y:S02]  /*2970*/  ISETP.GE.AND P1, PT, R5, 0x8, PT ;  /* 0x000000080500780c */ /* 0x000fe40003f26270 */
[----:B------:R-:W-:-:S13]  /*2980*/  ISETP.NE.AND P2, PT, R37, RZ, PT ;  /* 0x000000ff2500720c */ /* 0x000fda0003f45270 */
[----:B------:R-:W-:Y:S05]  /*2990*/  WARPSYNC.COLLECTIVE R36, `(.L_x_209) ;  /* 0x0000000024087348 */ /* 0x000fea0003c00000 */
[----:B------:R0:W1:Y:S02]  /*29a0*/  SHFL.UP P0, R35, R3, R0, R35 ;  /* 0x0400000003237389 */ /* 0x0000640000000023 */
[----:B01----:R-:W-:Y:S05]  /*29b0*/  ENDCOLLECTIVE ;  /* 0x000000000000791b */ /* 0x003fea0003800000 */
.L_x_209:
[----:B------:R-:W-:Y:S01]  /*29c0*/  IMAD.MOV.U32 R3, RZ, RZ, R4 ;  /* 0x000000ffff037224 */ /* 0x000fe200078e0004 */
[----:B------:R-:W-:Y:S01]  /*29d0*/  SEL R0, R35, RZ, P1 ;  /* 0x000000ff23007207 */ /* 0x000fe20000800000 */
[----:B------:R-:W-:Y:S01]  /*29e0*/  IMAD.MOV.U32 R35, RZ, RZ, RZ ;  /* 0x000000ffff237224 */ /* 0x000fe200078e00ff */
[----:B------:R-:W-:Y:S02]  /*29f0*/  ISETP.GE.AND P1, PT, R5, 0x10, PT ;  /* 0x000000100500780c */ /* 0x000fe40003f26270 */
[----:B------:R-:W-:Y:S02]  /*2a00*/  IADD3 R37, PT, PT, R37, R0, RZ ;  /* 0x0000000025257210 */ /* 0x000fe40007ffe0ff */
[----:B------:R-:W-:-:S09]  /*2a10*/  MOV R0, 0x8 ;  /* 0x0000000800007802 */ /* 0x000fd20000000f00 */
[----:B------:R-:W-:Y:S05]  /*2a20*/  WARPSYNC.COLLECTIVE R36, `(.L_x_210) ;  /* 0x0000000024087348 */ /* 0x000fea0003c00000 */
[----:B------:R0:W1:Y:S02]  /*2a30*/  SHFL.UP P0, R35, R3, R0, R35 ;  /* 0x0400000003237389 */ /* 0x0000640000000023 */
[----:B01----:R-:W-:Y:S05]  /*2a40*/  ENDCOLLECTIVE ;  /* 0x000000000000791b */ /* 0x003fea0003800000 */
.L_x_210:
[----:B------:R-:W-:Y:S02]  /*2a50*/  MOV R3, R2 ;  /* 0x0000000200037202 */ /* 0x000fe40000000f00 */
[----:B------:R-:W-:Y:S01]  /*2a60*/  ISETP.GE.AND P0, PT, R5, 0x8, PT ;  /* 0x000000080500780c */ /* 0x000fe20003f06270 */
[----:B------:R-:W-:-:S12]  /*2a70*/  FADD R35, R4, R35 ;  /* 0x0000002304237221 */ /* 0x000fd80000000000 */
[----:B------:R-:W-:Y:S01]  /*2a80*/  @P0 FSEL R4, R35, R4, !P2 ;  /* 0x0000000423040208 */ /* 0x000fe20005000000 */
[----:B------:R-:W-:-:S07]  /*2a90*/  IMAD.MOV.U32 R35, RZ, RZ, RZ ;  /* 0x000000ffff237224 */ /* 0x000fce00078e00ff */
[----:B------:R-:W-:Y:S05]  /*2aa0*/  WARPSYNC.COLLECTIVE R36, `(.L_x_211) ;  /* 0x0000000024087348 */ /* 0x000fea0003c00000 */
[----:B------:R0:W1:Y:S02]  /*2ab0*/  SHFL.UP P0, R35, R3, R0, R35 ;  /* 0x0400000003237389 */ /* 0x0000640000000023 */
[----:B01----:R-:W-:Y:S05]  /*2ac0*/  ENDCOLLECTIVE ;  /* 0x000000000000791b */ /* 0x003fea0003800000 */
.L_x_211:
[----:B------:R-:W-:Y:S01]  /*2ad0*/  HFMA2 R0, -RZ, RZ, 0, 9.5367431640625e-07 ;  /* 0x00000010ff007431 */ /* 0x000fe200000001ff */
[----:B------:R-:W-:Y:S02]  /*2ae0*/  ISETP.GE.AND P0, PT, R5, 0x8, PT ;  /* 0x000000080500780c */ /* 0x000fe40003f06270 */
[----:B------:R-:W-:Y:S01]  /*2af0*/  MOV R3, R35 ;  /* 0x0000002300037202 */ /* 0x000fe20000000f00 */
[----:B------:R-:W-:-:S04]  /*2b00*/  IMAD.MOV.U32 R35, RZ, RZ, RZ ;  /* 0x000000ffff237224 */ /* 0x000fc800078e00ff */
[----:B------:R-:W-:-:S06]  /*2b10*/  FADD R3, R2, R3 ;  /* 0x0000000302037221 */ /* 0x000fcc0000000000 */
[----:B------:R-:W-:Y:S01]  /*2b20*/  @P0 FSEL R2, R3, R2, !P2 ;  /* 0x0000000203020208 */ /* 0x000fe20005000000 */
[----:B------:R-:W-:Y:S01]  /*2b30*/  IMAD.MOV.U32 R3, RZ, RZ, R37 ;  /* 0x000000ffff037224 */ /* 0x000fe200078e0025 */
[----:B------:R-:W-:-:S13]  /*2b40*/  ISETP.NE.AND P2, PT, R33, RZ, PT ;  /* 0x000000ff2100720c */ /* 0x000fda0003f45270 */
[----:B------:R-:W-:Y:S05]  /*2b50*/  WARPSYNC.COLLECTIVE R36, `(.L_x_212) ;  /* 0x0000000024087348 */ /* 0x000fea0003c00000 */
[----:B------:R0:W1:Y:S02]  /*2b60*/  SHFL.UP P0, R35, R3, R0, R35 ;  /* 0x0400000003237389 */ /* 0x0000640000000023 */
[----:B01----:R-:W-:Y:S05]  /*2b70*/  ENDCOLLECTIVE ;  /* 0x000000000000791b */ /* 0x003fea0003800000 */
.L_x_212:
[----:B------:R-:W-:Y:S02]  /*2b80*/  MOV R3, R4 ;  /* 0x0000000400037202 */ /* 0x000fe40000000f00 */
[----:B------:R-:W-:Y:S01]  /*2b90*/  MOV R33, R35 ;  /* 0x0000002300217202 */ /* 0x000fe20000000f00 */
[----:B------:R-:W-:-:S03]  /*2ba0*/  IMAD.MOV.U32 R35, RZ, RZ, RZ ;  /* 0x000000ffff237224 */ /* 0x000fc600078e00ff */
[----:B------:R-:W-:Y:S02]  /*2bb0*/  SEL R33, R33, RZ, P1 ;  /* 0x000000ff21217207 */ /* 0x000fe40000800000 */
[----:B------:R-:W-:-:S13]  /*2bc0*/  ISETP.NE.AND P1, PT, R37, RZ, PT ;  /* 0x000000ff2500720c */ /* 0x000fda0003f25270 */
[----:B------:R-:W-:Y:S05]  /*2bd0*/  WARPSYNC.COLLECTIVE R36, `(.L_x_213) ;  /* 0x0000000024087348 */ /* 0x000fea0003c00000 */
[----:B------:R0:W1:Y:S02]  /*2be0*/  SHFL.UP P0, R35, R3, R0, R35 ;  /* 0x0400000003237389 */ /* 0x0000640000000023 */
[----:B01----:R-:W-:Y:S05]  /*2bf0*/  ENDCOLLECTIVE ;  /* 0x000000000000791b */ /* 0x003fea0003800000 */
.L_x_213:
[----:B------:R-:W-:Y:S01]  /*2c00*/  IMAD.IADD R33, R37, 0x1, R33 ;  /* 0x0000000125217824 */ /* 0x000fe200078e0221 */
[----:B------:R-:W-:Y:S02]  /*2c10*/  ISETP.GE.AND P0, PT, R5, 0x10, PT ;  /* 0x000000100500780c */ /* 0x000fe40003f06270 */
[----:B------:R-:W-:Y:S01]  /*2c20*/  MOV R3, R35 ;  /* 0x0000002300037202 */ /* 0x000fe20000000f00 */
[----:B------:R-:W-:-:S04]  /*2c30*/  HFMA2 R35, -RZ, RZ, 0, 0 ;  /* 0x00000000ff237431 */ /* 0x000fc800000001ff */
[----:B------:R-:W-:Y:S01]  /*2c40*/  FADD R37, R4, R3 ;  /* 0x0000000304257221 */ /* 0x000fe20000000000 */
[----:B------:R-:W-:-:S05]  /*2c50*/  IMAD.MOV.U32 R3, RZ, RZ, R2 ;  /* 0x000000ffff037224 */ /* 0x000fca00078e0002 */
[----:B------:R-:W-:-:S07]  /*2c60*/  @P0 FSEL R4, R37, R4, !P1 ;  /* 0x0000000425040208 */ /* 0x000fce0004800000 */
[----:B------:R-:W-:Y:S05]  /*2c70*/  WARPSYNC.COLLECTIVE R36, `(.L_x_214) ;  /* 0x0000000024087348 */ /* 0x000fea0003c00000 */
[----:B------:R0:W1:Y:S02]  /*2c80*/  SHFL.UP P0, R35, R3, R0, R35 ;  /* 0x0400000003237389 */ /* 0x0000640000000023 */
[----:B01----:R-:W-:Y:S05]  /*2c90*/  ENDCOLLECTIVE ;  /* 0x000000000000791b */ /* 0x003fea0003800000 */
.L_x_214:
[----:B------:R-:W-:Y:S01]  /*2ca0*/  IMAD.MOV.U32 R3, RZ, RZ, R33 ;  /* 0x000000ffff037224 */ /* 0x000fe200078e0021 */
[----:B------:R-:W-:Y:S02]  /*2cb0*/  MOV R0, 0x1 ;  /* 0x0000000100007802 */ /* 0x000fe40000000f00 */
[----:B------:R-:W-:Y:S01]  /*2cc0*/  ISETP.GE.AND P0, PT, R5, 0x10, PT ;  /* 0x000000100500780c */ /* 0x000fe20003f06270 */
[----:B------:R-:W-:Y:S01]  /*2cd0*/  FADD R5, R2, R35 ;  /* 0x0000002302057221 */ /* 0x000fe20000000000 */
[----:B------:R-:W-:-:S11]  /*2ce0*/  IMAD.MOV.U32 R35, RZ, RZ, RZ ;  /* 0x000000ffff237224 */ /* 0x000fd600078e00ff */
[----:B------:R-:W-:-:S07]  /*2cf0*/  @P0 FSEL R2, R5, R2, !P1 ;  /* 0x0000000205020208 */ /* 0x000fce0004800000 */
[----:B------:R-:W-:Y:S05]  /*2d00*/  WARPSYNC.COLLECTIVE R36, `(.L_x_215) ;  /* 0x0000000024087348 */ /* 0x000fea0003c00000 */
[----:B------:R0:W1:Y:S02]  /*2d10*/  SHFL.UP P0, R35, R3, R0, R35 ;  /* 0x0400000003237389 */ /* 0x0000640000000023 */
[----:B01----:R-:W-:Y:S05]  /*2d20*/  ENDCOLLECTIVE ;  /* 0x000000000000791b */ /* 0x003fea0003800000 */
.L_x_215:
[----:B------:R-:W-:Y:S01]  /*2d30*/  ISETP.NE.AND P1, PT, R34, RZ, PT ;  /* 0x000000ff2200720c */ /* 0x000fe20003f25270 */
[----:B------:R-:W-:Y:S01]  /*2d40*/  IMAD.MOV.U32 R3, RZ, RZ, R4 ;  /* 0x000000ffff037224 */ /* 0x000fe200078e0004 */
[----:B------:R-:W-:Y:S01]  /*2d50*/  MOV R33, R35 ;  /* 0x0000002300217202 */ /* 0x000fe20000000f00 */
[----:B------:R-:W-:-:S10]  /*2d60*/  HFMA2 R35, -RZ, RZ, 0, 0 ;  /* 0x00000000ff237431 */ /* 0x000fd400000001ff */
[----:B------:R-:W-:Y:S05]  /*2d70*/  WARPSYNC.COLLECTIVE R36, `(.L_x_216) ;  /* 0x0000000024087348 */ /* 0x000fea0003c00000 */
[----:B------:R0:W1:Y:S02]  /*2d80*/  SHFL.UP P0, R35, R3, R0, R35 ;  /* 0x0400000003237389 */ /* 0x0000640000000023 */
[----:B01----:R-:W-:Y:S05]  /*2d90*/  ENDCOLLECTIVE ;  /* 0x000000000000791b */ /* 0x003fea0003800000 */
.L_x_216:
[----:B------:R-:W-:Y:S01]  /*2da0*/  MOV R3, R2 ;  /* 0x0000000200037202 */ /* 0x000fe20000000f00 */
[----:B------:R-:W-:Y:S02]  /*2db0*/  IMAD.MOV.U32 R4, RZ, RZ, R35 ;  /* 0x000000ffff047224 */ /* 0x000fe400078e0023 */
[----:B------:R-:W-:-:S07]  /*2dc0*/  IMAD.MOV.U32 R35, RZ, RZ, RZ ;  /* 0x000000ffff237224 */ /* 0x000fce00078e00ff */
[----:B------:R-:W-:Y:S05]  /*2dd0*/  WARPSYNC.COLLECTIVE R36, `(.L_x_217) ;  /* 0x0000000024087348 */ /* 0x000fea0003c00000 */
[----:B------:R0:W1:Y:S02]  /*2de0*/  SHFL.UP P0, R35, R3, R0, R35 ;  /* 0x0400000003237389 */ /* 0x0000640000000023 */
[----:B01----:R-:W-:Y:S05]  /*2df0*/  ENDCOLLECTIVE ;  /* 0x000000000000791b */ /* 0x003fea0003800000 */
.L_x_217:
[----:B------:R-:W-:Y:S01]  /*2e00*/  MOV R2, R35 ;  /* 0x0000002300027202 */ /* 0x000fe20000000f00 */
[----:B------:R-:W-:Y:S06]  /*2e10*/  BRA `(.L_x_218) ;  /* 0xffffffec00e47947 */ /* 0x000fec000383ffff */
.L_x_219:
        /* <DEDUP_REMOVED lines=14> */
.L_x_260:


//--------------------- .text._Z22groupNormNHWCSumKernelILi160EEv19GroupNormNHWCParams --------------------------
	.section	.text._Z22groupNormNHWCSumKernelILi160EEv19GroupNormNHWCParams,"ax",@progbits
	.align	128
        .global         _Z22groupNormNHWCSumKernelILi160EEv19GroupNormNHWCParams
        .type           _Z22groupNormNHWCSumKernelILi160EEv19GroupNormNHWCParams,@function
        .size           _Z22groupNormNHWCSumKernelILi160EEv19GroupNormNHWCParams,(.L_x_261 - _Z22groupNormNHWCSumKernelILi160EEv19GroupNormNHWCParams)
        .other          _Z22groupNormNHWCSumKernelILi160EEv19GroupNormNHWCParams,@"STO_CUDA_ENTRY STV_DEFAULT"
_Z22groupNormNHWCSumKernelILi160EEv19GroupNormNHWCParams:
.text._Z22groupNormNHWCSumKernelILi160EEv19GroupNormNHWCParams:
[----:B------:R-:W-:Y:S08]  /*0000*/  LDC R1, c[0x0][0x37c] ;  /* 0x0000df00ff017b82 */ /* 0x000ff00000000800 */
[----:B------:R-:W0:Y:S01]  /*0010*/  S2UR UR4, SR_CTAID.Y ;  /* 0x00000000000479c3 */ /* 0x000e220000002600 */
[----:B------:R-:W1:Y:S01]  /*0020*/  S2R R0, SR_TID.X ;  /* 0x0000000000007919 */ /* 0x000e620000002100 */
[----:B------:R-:W-:-:S02]  /*0030*/  IMAD.MOV.U32 R22, RZ, RZ, RZ ;  /* 0x000000ffff167224 */ /* 0x000fc400078e00ff */
[----:B------:R-:W-:-:S04]  /*0040*/  IMAD.MOV.U32 R7, RZ, RZ, RZ ;  /* 0x000000ffff077224 */ /* 0x000fc800078e00ff */
[----:B------:R-:W0:Y:S08]  /*0050*/  LDC.64 R4, c[0x0][0x3c0] ;  /* 0x0000f000ff047b82 */ /* 0x000e300000000a00 */
[----:B------:R-:W2:Y:S08]  /*0060*/  S2UR UR6, SR_CTAID.Z ;  /* 0x00000000000679c3 */ /* 0x000eb00000002700 */
[----:B------:R-:W3:Y:S01]  /*0070*/  S2UR UR7, SR_CTAID.X ;  /* 0x00000000000779c3 */ /* 0x000ee20000002500 */
[----:B0-----:R-:W-:Y:S01]  /*0080*/  IMAD R20, R5, UR4, RZ ;  /* 0x0000000405147c24 */ /* 0x001fe2000f8e02ff */
[----:B------:R-:W0:Y:S04]  /*0090*/  LDCU.64 UR4, c[0x0][0x358] ;  /* 0x00006b00ff0477ac */ /* 0x000e280008000a00 */
[----:B------:R-:W-:-:S02]  /*00a0*/  VIADDMNMX R5, R20, R5, R4, PT ;  /* 0x0000000514057246 */ /* 0x000fc40003800104 */
[----:B-1----:R-:W-:Y:S02]  /*00b0*/  SHF.L.U32 R4, R0, 0x1, RZ ;  /* 0x0000000100047819 */ /* 0x002fe400000006ff */
[----:B------:R-:W-:-:S13]  /*00c0*/  ISETP.GE.AND P0, PT, R20, R5, PT ;  /* 0x000000051400720c */ /* 0x000fda0003f06270 */
[----:B0-23--:R-:W-:Y:S05]  /*00d0*/  @P0 BRA `(.L_x_220) ;  /* 0x0000001000b40947 */ /* 0x00dfea0003800000 */
        /* <DEDUP_REMOVED lines=23> */
.L_x_222:
        /* <DEDUP_REMOVED lines=145> */
.L_x_221:
        /* <DEDUP_REMOVED lines=73> */
.L_x_223:
        /* <DEDUP_REMOVED lines=39> */
.L_x_224:
        /* <DEDUP_REMOVED lines=13> */
.L_x_226:
[----:B------:R-:W-:Y:S05]  /*1330*/  BSYNC.RECONVERGENT B0 ;  /* 0x0000000000007941 */ /* 0x000fea0003800200 */
.L_x_225:
[----:B------:R-:W-:Y:S02]  /*1340*/  HADD2.F32 R26, -RZ, R26.H0_H0 ;  /* 0x2000001aff1a7230 */ /* 0x000fe40000004100 */
[----:B------:R-:W-:-:S03]  /*1350*/  HADD2.F32 R3, -RZ, R3.H0_H0 ;  /* 0x20000003ff037230 */ /* 0x000fc60000004100 */
[----:B------:R-:W-:Y:S02]  /*1360*/  FMUL R2, R26, R26 ;  /* 0x0000001a1a027220 */ /* 0x000fe40000400000 */
[C---:B------:R-:W-:Y:S02]  /*1370*/  FADD R5, R3.reuse, R26 ;  /* 0x0000001a03057221 */ /* 0x040fe40000000000 */
[----:B------:R-:W-:Y:S02]  /*1380*/  FFMA R2, R3, R3, R2 ;  /* 0x0000000303027223 */ /* 0x000fe40000000002 */
[----:B------:R-:W-:Y:S02]  /*1390*/  FADD R22, R22, R5 ;  /* 0x0000000516167221 */ /* 0x000fe40000000000 */
[----:B------:R-:W-:-:S07]  /*13a0*/  FADD R7, R7, R2 ;  /* 0x0000000207077221 */ /* 0x000fce0000000000 */
.L_x_220:
[----:B------:R-:W0:Y:S01]  /*13b0*/  LDCU UR8, c[0x0][0x3cc] ;  /* 0x00007980ff0877ac */ /* 0x000e220008000800 */
[----:B------:R-:W-:Y:S01]  /*13c0*/  IMAD.MOV.U32 R2, RZ, RZ, RZ ;  /* 0x000000ffff027224 */ /* 0x000fe200078e00ff */
[----:B------:R-:W1:Y:S01]  /*13d0*/  S2R R8, SR_CgaCtaId ;  /* 0x0000000000087919 */ /* 0x000e620000008800 */
[----:B0-----:R-:W0:Y:S01]  /*13e0*/  I2F.U32.RP R5, UR8 ;  /* 0x0000000800057d06 */ /* 0x001e220008209000 */
[----:B------:R-:W-:-:S07]  /*13f0*/  ISETP.NE.U32.AND P2, PT, RZ, UR8, PT ;  /* 0x00000008ff007c0c */ /* 0x000fce000bf45070 */
[----:B0-----:R-:W0:Y:S02]  /*1400*/  MUFU.RCP R5, R5 ;  /* 0x0000000500057308 */ /* 0x001e240000001000 */
[----:B0-----:R-:W-:-:S06]  /*1410*/  VIADD R3, R5, 0xffffffe ;  /* 0x0ffffffe05037836 */ /* 0x001fcc0000000000 */
[----:B------:R-:W0:Y:S02]  /*1420*/  F2I.FTZ.U32.TRUNC.NTZ R3, R3 ;  /* 0x0000000300037305 */ /* 0x000e24000021f000 */
[----:B0-----:R-:W-:-:S05]  /*1430*/  IADD3 R9, PT, PT, RZ, -R3, RZ ;  /* 0x80000003ff097210 */ /* 0x001fca0007ffe0ff */
[----:B------:R-:W-:-:S04]  /*1440*/  IMAD R9, R9, UR8, RZ ;  /* 0x0000000809097c24 */ /* 0x000fc8000f8e02ff */
[----:B------:R-:W-:Y:S01]  /*1450*/  IMAD.HI.U32 R9, R3, R9, R2 ;  /* 0x0000000903097227 */ /* 0x000fe200078e0002 */
[----:B------:R-:W-:-:S04]  /*1460*/  MOV R3, 0x400 ;  /* 0x0000040000037802 */ /* 0x000fc80000000f00 */
[----:B-1----:R-:W-:Y:S01]  /*1470*/  LEA R3, R8, R3, 0x18 ;  /* 0x0000000308037211 */ /* 0x002fe200078ec0ff */
        /* <DEDUP_REMOVED lines=20> */
[----:B0-----:R-:W-:Y:S01]  /*15c0*/  IMAD R22, R0, 0x30, R5 ;  /* 0x0000003000167824 */ /* 0x001fe200078e0205 */
[----:B------:R-:W0:Y:S01]  /*15d0*/  S2R R24, SR_LANEID ;  /* 0x0000000000187919 */ /* 0x000e220000000000 */
[----:B------:R-:W-:-:S03]  /*15e0*/  UMOV UR8, 0xffffffff ;  /* 0xffffffff00087882 */ /* 0x000fc60000000000 */
[----:B------:R-:W-:Y:S04]  /*15f0*/  LDS R18, [R22+0x14] ;  /* 0x0000140016127984 */ /* 0x000fe80000000800 */
[----:B------:R-:W1:Y:S04]  /*1600*/  LDS R17, [R22+0x20] ;  /* 0x0000200016117984 */ /* 0x000e680000000800 */
[----:B------:R-:W2:Y:S04]  /*1610*/  LDS R19, [R22+0x1c] ;  /* 0x00001c0016137984 */ /* 0x000ea80000000800 */
[----:B------:R-:W-:Y:S04]  /*1620*/  LDS R15, [R22+0x18] ;  /* 0x00001800160f7984 */ /* 0x000fe80000000800 */
[----:B------:R-:W3:Y:S04]  /*1630*/  LDS R16, [R22+0x24] ;  /* 0x0000240016107984 */ /* 0x000ee80000000800 */
[----:B------:R-:W4:Y:S04]  /*1640*/  LDS R12, [R22+0x2c] ;  /* 0x00002c00160c7984 */ /* 0x000f280000000800 */
[----:B------:R-:W5:Y:S04]  /*1650*/  LDS R14, [R22+0x28] ;  /* 0x00002800160e7984 */ /* 0x000f680000000800 */
[----:B------:R-:W0:Y:S04]  /*1660*/  LDS R13, [R22+0x30] ;  /* 0x00003000160d7984 */ /* 0x000e280000000800 */
[----:B------:R-:W0:Y:S04]  /*1670*/  LDS R9, [R22+0x38] ;  /* 0x0000380016097984 */ /* 0x000e280000000800 */
[----:B------:R-:W0:Y:S04]  /*1680*/  LDS R11, [R22+0x34] ;  /* 0x00003400160b7984 */ /* 0x000e280000000800 */
[----:B------:R-:W0:Y:S04]  /*1690*/  LDS R10, [R22+0x3c] ;  /* 0x00003c00160a7984 */ /* 0x000e280000000800 */
[----:B------:R-:W0:Y:S01]  /*16a0*/  LDS R6, [R22+0x44] ;  /* 0x0000440016067984 */ /* 0x000e220000000800 */
[----:B-1----:R-:W-:-:S03]  /*16b0*/  FADD R0, R18, R17 ;  /* 0x0000001112007221 */ /* 0x002fc60000000000 */
[----:B------:R-:W1:Y:S01]  /*16c0*/  LDS R5, [R22+0x48] ;  /* 0x0000480016057984 */ /* 0x000e620000000800 */
[----:B--2---:R-:W-:-:S03]  /*16d0*/  ISETP.NE.AND P1, PT, R19, RZ, PT ;  /* 0x000000ff1300720c */ /* 0x004fc60003f25270 */
[----:B------:R-:W2:Y:S01]  /*16e0*/  LDS R8, [R22+0x40] ;  /* 0x0000400016087984 */ /* 0x000ea20000000800 */
[----:B------:R-:W-:-:S03]  /*16f0*/  FSEL R21, R0, R17, !P1 ;  /* 0x0000001100157208 */ /* 0x000fc60004800000 */
[----:B------:R-:W2:Y:S01]  /*1700*/  LDS R7, [R22+0x10] ;  /* 0x0000100016077984 */ /* 0x000ea20000000800 */
[----:B---3--:R-:W-:Y:S01]  /*1710*/  FADD R3, R15, R16 ;  /* 0x000000100f037221 */ /* 0x008fe20000000000 */
[----:B----4-:R-:W-:-:S04]  /*1720*/  FADD R21, R12, R21 ;  /* 0x000000150c157221 */ /* 0x010fc80000000000 */
[----:B------:R-:W-:Y:S02]  /*1730*/  FSEL R0, R3, R16, !P1 ;  /* 0x0000001003007208 */ /* 0x000fe40004800000 */
[----:B-----5:R-:W-:Y:S01]  /*1740*/  ISETP.NE.AND P2, PT, R14, RZ, PT ;  /* 0x000000ff0e00720c */ /* 0x020fe20003f45270 */
[----:B------:R-:W3:Y:S02]  /*1750*/  S2R R3, SR_TID.X ;  /* 0x0000000000037919 */ /* 0x000ee40000002100 */
[----:B0-----:R-:W-:Y:S01]  /*1760*/  FADD R20, R13, R0 ;  /* 0x000000000d147221 */ /* 0x001fe20000000000 */
[----:B------:R-:W-:-:S04]  /*1770*/  FSEL R0, R21, R12, !P2 ;  /* 0x0000000c15007208 */ /* 0x000fc80005000000 */
[----:B------:R-:W-:Y:S01]  /*1780*/  FSEL R21, R20, R13, !P2 ;  /* 0x0000000d14157208 */ /* 0x000fe20005000000 */
[----:B------:R-:W-:Y:S01]  /*1790*/  FADD R0, R9, R0 ;  /* 0x0000000009007221 */ /* 0x000fe20000000000 */
[----:B------:R-:W-:-:S03]  /*17a0*/  ISETP.NE.AND P3, PT, R11, RZ, PT ;  /* 0x000000ff0b00720c */ /* 0x000fc60003f65270 */
[----:B------:R-:W-:Y:S01]  /*17b0*/  FADD R23, R10, R21 ;  /* 0x000000150a177221 */ /* 0x000fe20000000000 */
[----:B------:R-:W-:-:S04]  /*17c0*/  FSEL R21, R0, R9, !P3 ;  /* 0x0000000900157208 */ /* 0x000fc80005800000 */
[----:B------:R-:W-:Y:S01]  /*17d0*/  FSEL R0, R23, R10, !P3 ;  /* 0x0000000a17007208 */ /* 0x000fe20005800000 */
[----:B------:R-:W-:-:S04]  /*17e0*/  FADD R21, R6, R21 ;  /* 0x0000001506157221 */ /* 0x000fc80000000000 */
[----:B-1----:R-:W-:Y:S01]  /*17f0*/  FADD R0, R5, R0 ;  /* 0x0000000005007221 */ /* 0x002fe20000000000 */
[----:B--2---:R-:W-:Y:S02]  /*1800*/  ISETP.NE.AND P4, PT, R8, RZ, PT ;  /* 0x000000ff0800720c */ /* 0x004fe40003f85270 */
[----:B------:R-:W-:Y:S02]  /*1810*/  IADD3 R25, PT, PT, R14, R19, R7 ;  /* 0x000000130e197210 */ /* 0x000fe40007ffe007 */
[----:B------:R-:W-:Y:S02]  /*1820*/  FSEL R21, R21, R6, !P4 ;  /* 0x0000000615157208 */ /* 0x000fe40006000000 */
[----:B------:R-:W-:Y:S02]  /*1830*/  IADD3 R25, PT, PT, R8, R25, R11 ;  /* 0x0000001908197210 */ /* 0x000fe40007ffe00b */
[----:B------:R-:W-:Y:S01]  /*1840*/  FSEL R0, R0, R5, !P4 ;  /* 0x0000000500007208 */ /* 0x000fe20006000000 */
[----:B---3--:R-:W-:Y:S06]  /*1850*/  BRA.DIV UR8, `(.L_x_228) ;  /* 0x0000000a08187947 */ /* 0x008fec000b800000 */
        /* <DEDUP_REMOVED lines=9> */
[----:B------:R-:W-:Y:S02]  /*18f0*/  @P5 FSEL R0, R29, R0, !P0 ;  /* 0x000000001d005208 */ /* 0x000fe40004000000 */
[----:B------:R-:W0:Y:S01]  /*1900*/  SHFL.UP PT, R29, R21, 0x2, RZ ;  /* 0x04400000151d7989 */ /* 0x000e2200000e00ff */
[----:B------:R-:W-:Y:S01]  /*1910*/  IMAD.IADD R27, R25, 0x1, R26 ;  /* 0x00000001191b7824 */ /* 0x000fe200078e021a */
[----:B------:R-:W-:Y:S02]  /*1920*/  ISETP.GE.AND P5, PT, R24, 0x2, PT ;  /* 0x000000021800780c */ /* 0x000fe40003fa6270 */
[----:B------:R-:W1:Y:S02]  /*1930*/  SHFL.UP PT, R23, R0, 0x2, RZ ;  /* 0x0440000000177989 */ /* 0x000e6400000e00ff */
[----:B------:R-:W-:-:S02]  /*1940*/  ISETP.NE.AND P0, PT, R27, RZ, PT ;  /* 0x000000ff1b00720c */ /* 0x000fc40003f05270 */
[----:B------:R-:W2:Y:S01]  /*1950*/  SHFL.UP PT, R26, R27, 0x2, RZ ;  /* 0x044000001b1a7989 */ /* 0x000ea200000e00ff */
[----:B0-----:R-:W-:Y:S01]  /*1960*/  FADD R20, R21, R29 ;  /* 0x0000001d15147221 */ /* 0x001fe20000000000 */
[----:B-1----:R-:W-:-:S05]  /*1970*/  FADD R23, R0, R23 ;  /* 0x0000001700177221 */ /* 0x002fca0000000000 */
        /* <DEDUP_REMOVED lines=35> */
[----:B------:R-:W-:Y:S02]  /*1bb0*/  @P5 FSEL R0, R27, R0, !P0 ;  /* 0x000000001b005208 */ /* 0x000fe40004000000 */
[----:B------:R-:W0:Y:S01]  /*1bc0*/  SHFL.UP PT, R21, R21, 0x1, RZ ;  /* 0x0420000015157989 */ /* 0x000e2200000e00ff */
[----:B------:R-:W-:-:S03]  /*1bd0*/  IMAD.IADD R24, R28, 0x1, R23 ;  /* 0x000000011c187824 */ /* 0x000fc600078e0217 */
[----:B------:R1:W2:Y:S04]  /*1be0*/  SHFL.UP PT, R26, R0, 0x1, RZ ;  /* 0x04200000001a7989 */ /* 0x0002a800000e00ff */
[----:B------:R-:W3:Y:S02]  /*1bf0*/  SHFL.UP PT, R24, R24, 0x1, RZ ;  /* 0x0420000018187989 */ /* 0x000ee400000e00ff */
.L_x_247:
[----:B------:R-:W4:Y:S01]  /*1c00*/  S2R R20, SR_CgaCtaId ;  /* 0x0000000000147919 */ /* 0x000f220000008800 */
[----:B------:R-:W-:Y:S02]  /*1c10*/  ISETP.NE.AND P5, PT, R3, RZ, PT ;  /* 0x000000ff0300720c */ /* 0x000fe40003fa5270 */
[----:B------:R-:W-:Y:S01]  /*1c20*/  PLOP3.LUT P0, PT, PT, PT, PT, 0x80, 0x8 ;  /* 0x000000000008781c */ /* 0x000fe20003f0f070 */
[----:B-1----:R-:W1:Y:S01]  /*1c30*/  S2R R0, SR_TID.X ;  /* 0x0000000000007919 */ /* 0x002e620000002100 */
[----:B------:R-:W-:-:S09]  /*1c40*/  MOV R3, 0x400 ;  /* 0x0000040000037802 */ /* 0x000fd20000000f00 */
[----:B------:R-:W-:Y:S01]  /*1c50*/  @P5 ISETP.NE.AND P6, PT, R7, RZ, PT ;  /* 0x000000ff0700520c */ /* 0x000fe20003fc5270 */
[----:B---3--:R-:W-:-:S03]  /*1c60*/  @P5 IMAD.IADD R7, R24, 0x1, R7 ;  /* 0x0000000118075824 */ /* 0x008fc600078e0207 */
[----:B------:R-:W-:Y:S02]  /*1c70*/  @P5 PLOP3.LUT P0, PT, P6, PT, PT, 0x80, 0x8 ;  /* 0x000000000008581c */ /* 0x000fe4000370f070 */
[----:B------:R-:W-:-:S05]  /*1c80*/  IADD3 R19, PT, PT, R19, R7, RZ ;  /* 0x0000000713137210 */ /* 0x000fca0007ffe0ff */
[----:B------:R-:W-:-:S05]  /*1c90*/  IMAD.IADD R14, R14, 0x1, R19 ;  /* 0x000000010e0e7824 */ /* 0x000fca00078e0213 */
[----:B------:R-:W-:Y:S01]  /*1ca0*/  IADD3 R11, PT, PT, R11, R14, RZ ;  /* 0x0000000e0b0b7210 */ /* 0x000fe20007ffe0ff */
[----:B0-----:R-:W-:Y:S01]  /*1cb0*/  @!P0 FADD R18, R21, R18 ;  /* 0x0000001215128221 */ /* 0x001fe20000000000 */
[----:B--2---:R-:W-:Y:S01]  /*1cc0*/  @!P0 FADD R15, R26, R15 ;  /* 0x0000000f1a0f8221 */ /* 0x004fe20000000000 */
[----:B----4-:R-:W-:Y:S02]  /*1cd0*/  LEA R3, R20, R3, 0x18 ;  /* 0x0000000314037211 */ /* 0x010fe400078ec0ff */
[----:B------:R-:W-:Y:S01]  /*1ce0*/  @!P1 FADD R17, R17, R18 ;  /* 0x0000001211119221 */ /* 0x000fe20000000000 */
[----:B------:R-:W-:Y:S01]  /*1cf0*/  @!P1 FADD R16, R16, R15 ;  /* 0x0000000f10109221 */ /* 0x000fe20000000000 */
[----:B------:R-:W-:Y:S02]  /*1d00*/  IMAD.IADD R8, R8, 0x1, R11 ;  /* 0x0000000108087824 */ /* 0x000fe400078e020b */
[----:B-1----:R-:W-:Y:S02]  /*1d10*/  IMAD R3, R0, 0xc, R3 ;  /* 0x0000000c00037824 */ /* 0x002fe400078e0203 */
[----:B------:R-:W-:Y:S01]  /*1d20*/  @!P2 FADD R12, R12, R17 ;  /* 0x000000110c0ca221 */ /* 0x000fe20000000000 */
[----:B------:R-:W-:-:S02]  /*1d30*/  @!P2 FADD R13, R13, R16 ;  /* 0x000000100d0da221 */ /* 0x000fc40000000000 */
[----:B------:R-:W-:Y:S01]  /*1d40*/  IADD3 R3, PT, PT, R3, 0x10, RZ ;  /* 0x0000001003037810 */ /* 0x000fe20007ffe0ff */
[----:B------:R-:W-:Y:S01]  /*1d50*/  @!P3 FADD R9, R9, R12 ;  /* 0x0000000c0909b221 */ /* 0x000fe20000000000 */
[----:B------:R-:W-:-:S03]  /*1d60*/  @!P3 FADD R10, R10, R13 ;  /* 0x0000000d0a0ab221 */ /* 0x000fc60000000000 */
[----:B------:R-:W-:Y:S02]  /*1d70*/  IMAD R0, R0, 0x30, R3 ;  /* 0x0000003000007824 */ /* 0x000fe400078e0203 */
[----:B------:R-:W-:Y:S01]  /*1d80*/  @!P4 FADD R6, R6, R9 ;  /* 0x000000090606c221 */ /* 0x000fe20000000000 */
[----:B------:R-:W-:Y:S02]  /*1d90*/  @!P4 FADD R5, R5, R10 ;  /* 0x0000000a0505c221 */ /* 0x000fe40000000000 */
[----:B------:R1:W-:Y:S04]  /*1da0*/  STS [R0], R7 ;  /* 0x0000000700007388 */ /* 0x0003e80000000800 */
        /* <DEDUP_REMOVED lines=14> */
.L_x_227:
[----:B-1----:R-:W1:Y:S01]  /*1e90*/  S2R R9, SR_CgaCtaId ;  /* 0x0000000000097919 */ /* 0x002e620000008800 */
[----:B0-----:R-:W0:Y:S01]  /*1ea0*/  LDC R3, c[0x0][0x3cc] ;  /* 0x0000f300ff037b82 */ /* 0x001e220000000800 */
[----:B------:R-:W-:Y:S01]  /*1eb0*/  MOV R10, 0x400 ;  /* 0x00000400000a7802 */ /* 0x000fe20000000f00 */
[----:B------:R-:W-:Y:S05]  /*1ec0*/  WARPSYNC.ALL ;  /* 0x0000000000007948 */ /* 0x000fea0003800000 */
[----:B------:R-:W2:Y:S01]  /*1ed0*/  S2R R8, SR_TID.X ;  /* 0x0000000000087919 */ /* 0x000ea20000002100 */
[----:B-1----:R-:W-:-:S05]  /*1ee0*/  LEA R5, R9, R10, 0x18 ;  /* 0x0000000a09057211 */ /* 0x002fca00078ec0ff */
[----:B--2---:R-:W-:Y:S01]  /*1ef0*/  IMAD R12, R8, 0xc, R5 ;  /* 0x0000000c080c7824 */ /* 0x004fe200078e0205 */
[----:B------:R-:W-:Y:S01]  /*1f00*/  BAR.SYNC.DEFER_BLOCKING 0x0 ;  /* 0x0000000000007b1d */ /* 0x000fe20000010000 */
[----:B0-----:R-:W-:-:S04]  /*1f10*/  IADD3 R3, PT, PT, R3, -0x2, RZ ;  /* 0xfffffffe03037810 */ /* 0x001fc80007ffe0ff */
[----:B------:R-:W-:-:S03]  /*1f20*/  ISETP.NE.AND P1, PT, R4, R3, PT ;  /* 0x000000030400720c */ /* 0x000fc60003f25270 */
[----:B------:R-:W0:Y:S08]  /*1f30*/  LDC R7, c[0x0][0x3d8] ;  /* 0x0000f600ff077b82 */ /* 0x000e300000000800 */
[----:B------:R-:W1:Y:S02]  /*1f40*/  LDC R11, c[0x0][0x3b8] ;  /* 0x0000ee00ff0b7b82 */ /* 0x000e640000000800 */
[----:B------:R-:W-:-:S05]  /*1f50*/  @!P1 VIADD R0, R10, 0x7a0 ;  /* 0x000007a00a009836 */ /* 0x000fca0000000000 */
[----:B------:R-:W-:Y:S01]  /*1f60*/  @!P1 LEA R3, R9, R0, 0x18 ;  /* 0x0000000009039211 */ /* 0x000fe200078ec0ff */
[----:B------:R-:W-:Y:S03]  /*1f70*/  @!P1 LDS R5, [R12+0x18] ;  /* 0x000018000c059984 */ /* 0x000fe60000000800 */
[----:B------:R-:W-:Y:S01]  /*1f80*/  @!P1 LEA R3, R2, R3, 0x3 ;  /* 0x0000000302039211 */ /* 0x000fe200078e18ff */
[----:B------:R-:W2:Y:S01]  /*1f90*/  @!P1 LDS R4, [R12+0x14] ;  /* 0x000014000c049984 */ /* 0x000ea20000000800 */
        /* <DEDUP_REMOVED lines=18> */
.L_x_228:
[----:B------:R-:W-:Y:S02]  /*20c0*/  HFMA2 R20, -RZ, RZ, 0, 5.9604644775390625e-08 ;  /* 0x00000001ff147431 */ /* 0x000fe400000001ff */
[----:B------:R-:W-:Y:S01]  /*20d0*/  IMAD.MOV.U32 R23, RZ, RZ, RZ ;  /* 0x000000ffff177224 */ /* 0x000fe200078e00ff */
[----:B------:R-:W-:Y:S02]  /*20e0*/  MOV R22, 0xffffffff ;  /* 0xffffffff00167802 */ /* 0x000fe40000000f00 */
[----:B------:R-:W-:Y:S02]  /*20f0*/  ISETP.GE.AND P6, PT, R24, 0x1, PT ;  /* 0x000000011800780c */ /* 0x000fe40003fc6270 */
[----:B------:R-:W-:-:S13]  /*2100*/  ISETP.NE.AND P5, PT, R25, RZ, PT ;  /* 0x000000ff1900720c */ /* 0x000fda0003fa5270 */
[----:B------:R-:W-:Y:S05]  /*2110*/  WARPSYNC.COLLECTIVE R22, `(.L_x_229) ;  /* 0x0000000016087348 */ /* 0x000fea0003c00000 */
[----:B------:R0:W1:Y:S02]  /*2120*/  SHFL.UP P0, R26, R25, R20, R23 ;  /* 0x04000014191a7389 */ /* 0x0000640000000017 */
[----:B01----:R-:W-:Y:S05]  /*2130*/  ENDCOLLECTIVE ;  /* 0x000000000000791b */ /* 0x003fea0003800000 */
.L_x_229:
[----:B------:R-:W-:-:S05]  /*2140*/  SEL R26, R26, RZ, P6 ;  /* 0x000000ff1a1a7207 */ /* 0x000fca0003000000 */
[----:B------:R-:W-:Y:S01]  /*2150*/  IMAD.IADD R27, R25, 0x1, R26 ;  /* 0x00000001191b7824 */ /* 0x000fe200078e021a */
[----:B------:R-:W-:-:S07]  /*2160*/  MOV R25, R21 ;  /* 0x0000001500197202 */ /* 0x000fce0000000f00 */
[----:B------:R-:W-:Y:S05]  /*2170*/  WARPSYNC.COLLECTIVE R22, `(.L_x_230) ;  /* 0x0000000016087348 */ /* 0x000fea0003c00000 */
[----:B------:R0:W1:Y:S02]  /*2180*/  SHFL.UP P0, R26, R25, R20, R23 ;  /* 0x04000014191a7389 */ /* 0x0000640000000017 */
[----:B01----:R-:W-:Y:S05]  /*2190*/  ENDCOLLECTIVE ;  /* 0x000000000000791b */ /* 0x003fea0003800000 */
.L_x_230:
[----:B------:R-:W-:Y:S01]  /*21a0*/  MOV R25, R0 ;  /* 0x0000000000197202 */ /* 0x000fe20000000f00 */
[----:B------:R-:W-:-:S07]  /*21b0*/  IMAD.MOV.U32 R28, RZ, RZ, R26 ;  /* 0x000000ffff1c7224 */ /* 0x000fce00078e001a */
[----:B------:R-:W-:Y:S05]  /*21c0*/  WARPSYNC.COLLECTIVE R22, `(.L_x_231) ;  /* 0x0000000016087348 */ /* 0x000fea0003c00000 */
[----:B------:R0:W1:Y:S02]  /*21d0*/  SHFL.UP P0, R26, R25, R20, R23 ;  /* 0x04000014191a7389 */ /* 0x0000640000000017 */
[----:B01----:R-:W-:Y:S05]  /*21e0*/  ENDCOLLECTIVE ;  /* 0x000000000000791b */ /* 0x003fea0003800000 */
.L_x_231:
        /* <DEDUP_REMOVED lines=8> */
.L_x_232:
[----:B------:R-:W-:-:S05]  /*2270*/  FADD R29, R0, R29 ;  /* 0x0000001d001d7221 */ /* 0x000fca0000000000 */
[----:B------:R-:W-:Y:S02]  /*2280*/  @P6 FSEL R0, R29, R0, !P5 ;  /* 0x000000001d006208 */ /* 0x000fe40006800000 */
[----:B------:R-:W-:Y:S02]  /*2290*/  ISETP.GE.AND P6, PT, R24, 0x2, PT ;  /* 0x000000021800780c */ /* 0x000fe40003fc6270 */
[----:B------:R-:W-:Y:S01]  /*22a0*/  ISETP.NE.AND P5, PT, R27, RZ, PT ;  /* 0x000000ff1b00720c */ /* 0x000fe20003fa5270 */
[----:B------:R-:W-:Y:S01]  /*22b0*/  IMAD.MOV.U32 R25, RZ, RZ, R21 ;  /* 0x000000ffff197224 */ /* 0x000fe200078e0015 */
[----:B------:R-:W-:-:S04]  /*22c0*/  SEL R26, R26, RZ, P6 ;  /* 0x000000ff1a1a7207 */ /* 0x000fc80003000000 */
[----:B------:R-:W-:-:S07]  /*22d0*/  IADD3 R28, PT, PT, R27, R26, RZ ;  /* 0x0000001a1b1c7210 */ /* 0x000fce0007ffe0ff */
[----:B------:R-:W-:Y:S05]  /*22e0*/  WARPSYNC.COLLECTIVE R22, `(.L_x_233) ;  /* 0x0000000016087348 */ /* 0x000fea0003c00000 */
[----:B------:R0:W1:Y:S02]  /*22f0*/  SHFL.UP P0, R26, R25, R20, R23 ;  /* 0x04000014191a7389 */ /* 0x0000640000000017 */
[----:B01----:R-:W-:Y:S05]  /*2300*/  ENDCOLLECTIVE ;  /* 0x000000000000791b */ /* 0x003fea0003800000 */
.L_x_233:
[----:B------:R-:W-:Y:S01]  /*2310*/  IMAD.MOV.U32 R25, RZ, RZ, R0 ;  /* 0x000000ffff197224 */ /* 0x000fe200078e0000 */
[----:B------:R-:W-:-:S05]  /*2320*/  MOV R29, R26 ;  /* 0x0000001a001d7202 */ /* 0x000fca0000000f00 */
[----:B------:R-:W-:-:S05]  /*2330*/  FADD R26, R21, R29 ;  /* 0x0000001d151a7221 */ /* 0x000fca0000000000 */
[----:B------:R-:W-:-:S07]  /*2340*/  @P6 FSEL R21, R26, R21, !P5 ;  /* 0x000000151a156208 */ /* 0x000fce0006800000 */
[----:B------:R-:W-:Y:S05]  /*2350*/  WARPSYNC.COLLECTIVE R22, `(.L_x_234) ;  /* 0x0000000016087348 */ /* 0x000fea0003c00000 */
[----:B------:R0:W1:Y:S02]  /*2360*/  SHFL.UP P0, R26, R25, R20, R23 ;  /* 0x04000014191a7389 */ /* 0x0000640000000017 */
[----:B01----:R-:W-:Y:S05]  /*2370*/  ENDCOLLECTIVE ;  /* 0x000000000000791b */ /* 0x003fea0003800000 */
.L_x_234:
[----:B------:R-:W-:Y:S02]  /*2380*/  HFMA2 R20, -RZ, RZ, 0, 2.384185791015625e-07 ;  /* 0x00000004ff147431 */ /* 0x000fe400000001ff */
[----:B------:R-:W-:Y:S01]  /*2390*/  IMAD.MOV.U32 R25, RZ, RZ, R28 ;  /* 0x000000ffff197224 */ /* 0x000fe200078e001c */
[----:B------:R-:W-:-:S05]  /*23a0*/  MOV R23, R26 ;  /* 0x0000001a00177202 */ /* 0x000fca0000000f00 */
[----:B------:R-:W-:Y:S01]  /*23b0*/  FADD R27, R0, R23 ;  /* 0x00000017001b7221 */ /* 0x000fe20000000000 */
[----:B------:R-:W-:-:S04]  /*23c0*/  IMAD.MOV.U32 R23, RZ, RZ, RZ ;  /* 0x000000ffff177224 */ /* 0x000fc800078e00ff */
[----:B------:R-:W-:-:S07]  /*23d0*/  @P6 FSEL R0, R27, R0, !P5 ;  /* 0x000000001b006208 */ /* 0x000fce0006800000 */
[----:B------:R-:W-:Y:S05]  /*23e0*/  WARPSYNC.COLLECTIVE R22, `(.L_x_235) ;  /* 0x0000000016087348 */ /* 0x000fea0003c00000 */
[----:B------:R0:W1:Y:S02]  /*23f0*/  SHFL.UP P0, R26, R25, R20, R23 ;  /* 0x04000014191a7389 */ /* 0x0000640000000017 */
[----:B01----:R-:W-:Y:S05]  /*2400*/  ENDCOLLECTIVE ;  /* 0x000000000000791b */ /* 0x003fea0003800000 */
.L_x_235:
[----:B------:R-:W-:Y:S02]  /*2410*/  ISETP.GE.AND P6, PT, R24, 0x4, PT ;  /* 0x000000041800780c */ /* 0x000fe40003fc6270 */
[----:B------:R-:W-:Y:S01]  /*2420*/  ISETP.NE.AND P5, PT, R28, RZ, PT ;  /* 0x000000ff1c00720c */ /* 0x000fe20003fa5270 */
[----:B------:R-:W-:Y:S01]  /*2430*/  IMAD.MOV.U32 R25, RZ, RZ, R21 ;  /* 0x000000ffff197224 */ /* 0x000fe200078e0015 */
[----:B------:R-:W-:-:S11]  /*2440*/  SEL R27, R26, RZ, P6 ;  /* 0x000000ff1a1b7207 */ /* 0x000fd60003000000 */
[----:B------:R-:W-:Y:S05]  /*2450*/  WARPSYNC.COLLECTIVE R22, `(.L_x_236) ;  /* 0x0000000016087348 */ /* 0x000fea0003c00000 */
[----:B------:R0:W1:Y:S02]  /*2460*/  SHFL.UP P0, R26, R25, R20, R23 ;  /* 0x04000014191a7389 */ /* 0x0000640000000017 */
[----:B01----:R-:W-:Y:S05]  /*2470*/  ENDCOLLECTIVE ;  /* 0x000000000000791b */ /* 0x003fea0003800000 */
.L_x_236:
[----:B------:R-:W-:Y:S01]  /*2480*/  IADD3 R27, PT, PT, R28, R27, RZ ;  /* 0x0000001b1c1b7210 */ /* 0x000fe20007ffe0ff */
[----:B------:R-:W-:Y:S01]  /*2490*/  IMAD.MOV.U32 R25, RZ, RZ, R0 ;  /* 0x000000ffff197224 */ /* 0x000fe200078e0000 */
[----:B------:R-:W-:-:S05]  /*24a0*/  MOV R29, R26 ;  /* 0x0000001a001d7202 */ /* 0x000fca0000000f00 */
[----:B------:R-:W-:-:S05]  /*24b0*/  FADD R26, R21, R29 ;  /* 0x0000001d151a7221 */ /* 0x000fca0000000000 */
[----:B------:R-:W-:-:S07]  /*24c0*/  @P6 FSEL R21, R26, R21, !P5 ;  /* 0x000000151a156208 */ /* 0x000fce0006800000 */
[----:B------:R-:W-:Y:S05]  /*24d0*/  WARPSYNC.COLLECTIVE R22, `(.L_x_237) ;  /* 0x0000000016087348 */ /* 0x000fea0003c00000 */
[----:B------:R0:W1:Y:S02]  /*24e0*/  SHFL.UP P0, R26, R25, R20, R23 ;  /* 0x04000014191a7389 */ /* 0x0000640000000017 */
[----:B01----:R-:W-:Y:S05]  /*24f0*/  ENDCOLLECTIVE ;  /* 0x000000000000791b */ /* 0x003fea0003800000 */
.L_x_237:
[----:B------:R-:W-:Y:S02]  /*2500*/  HFMA2 R20, -RZ, RZ, 0, 4.76837158203125e-07 ;  /* 0x00000008ff147431 */ /* 0x000fe400000001ff */
        /* <DEDUP_REMOVED lines=8> */
.L_x_238:
[----:B------:R-:W-:Y:S02]  /*2590*/  ISETP.GE.AND P6, PT, R24, 0x8, PT ;  /* 0x000000081800780c */ /* 0x000fe40003fc6270 */
[C---:B------:R-:W-:Y:S01]  /*25a0*/  ISETP.NE.AND P5, PT, R27.reuse, RZ, PT ;  /* 0x000000ff1b00720c */ /* 0x040fe20003fa5270 */
[----:B------:R-:W-:Y:S01]  /*25b0*/  IMAD.MOV.U32 R25, RZ, RZ, R21 ;  /* 0x000000ffff197224 */ /* 0x000fe200078e0015 */
[----:B------:R-:W-:Y:S02]  /*25c0*/  SEL R26, R26, RZ, P6 ;  /* 0x000000ff1a1a7207 */ /* 0x000fe40003000000 */
[----:B------:R-:W-:Y:S02]  /*25d0*/  ISETP.GE.AND P6, PT, R24, 0x10, PT ;  /* 0x000000101800780c */ /* 0x000fe40003fc6270 */
[----:B------:R-:W-:-:S11]  /*25e0*/  IADD3 R28, PT, PT, R27, R26, RZ ;  /* 0x0000001a1b1c7210 */ /* 0x000fd60007ffe0ff */
[----:B------:R-:W-:Y:S05]  /*25f0*/  WARPSYNC.COLLECTIVE R22, `(.L_x_239) ;  /* 0x0000000016087348 */ /* 0x000fea0003c00000 */
[----:B------:R0:W1:Y:S02]  /*2600*/  SHFL.UP P0, R26, R25, R20, R23 ;  /* 0x04000014191a7389 */ /* 0x0000640000000017 */
[----:B01----:R-:W-:Y:S05]  /*2610*/  ENDCOLLECTIVE ;  /* 0x000000000000791b */ /* 0x003fea0003800000 */
.L_x_239:
[----:B------:R-:W-:Y:S01]  /*2620*/  IMAD.MOV.U32 R25, RZ, RZ, R0 ;  /* 0x000000ffff197224 */ /* 0x000fe200078e0000 */
[----:B------:R-:W-:Y:S02]  /*2630*/  ISETP.GE.AND P0, PT, R24, 0x8, PT ;  /* 0x000000081800780c */ /* 0x000fe40003f06270 */
[----:B------:R-:W-:-:S05]  /*2640*/  MOV R29, R26 ;  /* 0x0000001a001d7202 */ /* 0x000fca0000000f00 */
[----:B------:R-:W-:-:S06]  /*2650*/  FADD R26, R21, R29 ;  /* 0x0000001d151a7221 */ /* 0x000fcc0000000000 */
[----:B------:R-:W-:-:S07]  /*2660*/  @P0 FSEL R21, R26, R21, !P5 ;  /* 0x000000151a150208 */ /* 0x000fce0006800000 */
[----:B------:R-:W-:Y:S05]  /*2670*/  WARPSYNC.COLLECTIVE R22, `(.L_x_240) ;  /* 0x0000000016087348 */ /* 0x000fea0003c00000 */
[----:B------:R0:W1:Y:S02]  /*2680*/  SHFL.UP P0, R26, R25, R20, R23 ;  /* 0x04000014191a7389 */ /* 0x0000640000000017 */
[----:B01----:R-:W-:Y:S05]  /*2690*/  ENDCOLLECTIVE ;  /* 0x000000000000791b */ /* 0x003fea0003800000 */
.L_x_240:
[----:B------:R-:W-:Y:S02]  /*26a0*/  HFMA2 R20, -RZ, RZ, 0, 9.5367431640625e-07 ;  /* 0x00000010ff147431 */ /* 0x000fe400000001ff */
[----:B------:R-:W-:Y:S01]  /*26b0*/  IMAD.MOV.U32 R25, RZ, RZ, R28 ;  /* 0x000000ffff197224 */ /* 0x000fe200078e001c */
[----:B------:R-:W-:Y:S02]  /*26c0*/  ISETP.GE.AND P0, PT, R24, 0x8, PT ;  /* 0x000000081800780c */ /* 0x000fe40003f06270 */
[----:B------:R-:W-:-:S05]  /*26d0*/  MOV R23, R26 ;  /* 0x0000001a00177202 */ /* 0x000fca0000000f00 */
[----:B------:R-:W-:Y:S01]  /*26e0*/  FADD R27, R0, R23 ;  /* 0x00000017001b7221 */ /* 0x000fe20000000000 */
[----:B------:R-:W-:-:S05]  /*26f0*/  IMAD.MOV.U32 R23, RZ, RZ, RZ ;  /* 0x000000ffff177224 */ /* 0x000fca00078e00ff */
[----:B------:R-:W-:-:S07]  /*2700*/  @P0 FSEL R0, R27, R0, !P5 ;  /* 0x000000001b000208 */ /* 0x000fce0006800000 */
[----:B------:R-:W-:Y:S05]  /*2710*/  WARPSYNC.COLLECTIVE R22, `(.L_x_241) ;  /* 0x0000000016087348 */ /* 0x000fea0003c00000 */
[----:B------:R0:W1:Y:S02]  /*2720*/  SHFL.UP P0, R26, R25, R20, R23 ;  /* 0x04000014191a7389 */ /* 0x0000640000000017 */
[----:B01----:R-:W-:Y:S05]  /*2730*/  ENDCOLLECTIVE ;  /* 0x000000000000791b */ /* 0x003fea0003800000 */
.L_x_241:
[----:B------:R-:W-:Y:S01]  /*2740*/  ISETP.NE.AND P5, PT, R28, RZ, PT ;  /* 0x000000ff1c00720c */ /* 0x000fe20003fa5270 */
[----:B------:R-:W-:Y:S01]  /*2750*/  IMAD.MOV.U32 R25, RZ, RZ, R21 ;  /* 0x000000ffff197224 */ /* 0x000fe200078e0015 */
[----:B------:R-:W-:-:S11]  /*2760*/  SEL R27, R26, RZ, P6 ;  /* 0x000000ff1a1b7207 */ /* 0x000fd60003000000 */
[----:B------:R-:W-:Y:S05]  /*2770*/  WARPSYNC.COLLECTIVE R22, `(.L_x_242) ;  /* 0x0000000016087348 */ /* 0x000fea0003c00000 */
[----:B------:R0:W1:Y:S02]  /*2780*/  SHFL.UP P0, R26, R25, R20, R23 ;  /* 0x04000014191a7389 */ /* 0x0000640000000017 */
[----:B01----:R-:W-:Y:S05]  /*2790*/  ENDCOLLECTIVE ;  /* 0x000000000000791b */ /* 0x003fea0003800000 */
.L_x_242:
        /* <DEDUP_REMOVED lines=8> */
.L_x_243:
[----:B------:R-:W-:Y:S02]  /*2820*/  HFMA2 R20, -RZ, RZ, 0, 5.9604644775390625e-08 ;  /* 0x00000001ff147431 */ /* 0x000fe400000001ff */
[----:B------:R-:W-:Y:S01]  /*2830*/  IMAD.MOV.U32 R25, RZ, RZ, R24 ;  /* 0x000000ffff197224 */ /* 0x000fe200078e0018 */
[----:B------:R-:W-:-:S07]  /*2840*/  MOV R27, R26 ;  /* 0x0000001a001b7202 */ /* 0x000fce0000000f00 */
[----:B------:R-:W-:Y:S05]  /*2850*/  WARPSYNC.COLLECTIVE R22, `(.L_x_244) ;  /* 0x0000000016087348 */ /* 0x000fea0003c00000 */
[----:B------:R0:W1:Y:S02]  /*2860*/  SHFL.UP P0, R26, R25, R20, R23 ;  /* 0x04000014191a7389 */ /* 0x0000640000000017 */
[----:B01----:R-:W-:Y:S05]  /*2870*/  ENDCOLLECTIVE ;  /* 0x000000000000791b */ /* 0x003fea0003800000 */
.L_x_244:
[----:B------:R-:W-:-:S05]  /*2880*/  FADD R27, R0, R27 ;  /* 0x0000001b001b7221 */ /* 0x000fca0000000000 */
[----:B------:R-:W-:Y:S02]  /*2890*/  @P6 FSEL R0, R27, R0, !P5 ;  /* 0x000000001b006208 */ /* 0x000fe40006800000 */
[----:B------:R-:W-:Y:S01]  /*28a0*/  MOV R25, R21 ;  /* 0x0000001500197202 */ /* 0x000fe20000000f00 */
[----:B------:R-:W-:-:S07]  /*28b0*/  IMAD.MOV.U32 R24, RZ, RZ, R26 ;  /* 0x000000ffff187224 */ /* 0x000fce00078e001a */
[----:B------:R-:W-:Y:S05]  /*28c0*/  WARPSYNC.COLLECTIVE R22, `(.L_x_245) ;  /* 0x0000000016087348 */ /* 0x000fea0003c00000 */
[----:B------:R0:W1:Y:S02]  /*28d0*/  SHFL.UP P0, R26, R25, R20, R23 ;  /* 0x04000014191a7389 */ /* 0x0000640000000017 */
[----:B01----:R-:W-:Y:S05]  /*28e0*/  ENDCOLLECTIVE ;  /* 0x000000000000791b */ /* 0x003fea0003800000 */
.L_x_245:
[----:B------:R-:W-:Y:S01]  /*28f0*/  MOV R25, R0 ;  /* 0x0000000000197202 */ /* 0x000fe20000000f00 */
[----:B------:R-:W-:-:S07]  /*2900*/  IMAD.MOV.U32 R21, RZ, RZ, R26 ;  /* 0x000000ffff157224 */ /* 0x000fce00078e001a */
[----:B------:R-:W-:Y:S05]  /*2910*/  WARPSYNC.COLLECTIVE R22, `(.L_x_246) ;  /* 0x0000000016087348 */ /* 0x000fea0003c00000 */
[----:B------:R0:W1:Y:S02]  /*2920*/  SHFL.UP P0, R26, R25, R20, R23 ;  /* 0x04000014191a7389 */ /* 0x0000640000000017 */
[----:B01----:R-:W-:Y:S05]  /*2930*/  ENDCOLLECTIVE ;  /* 0x000000000000791b */ /* 0x003fea0003800000 */
.L_x_246:
[----:B------:R-:W-:Y:S05]  /*2940*/  BRA `(.L_x_247) ;  /* 0xfffffff000ac7947 */ /* 0x000fea000383ffff */
.L_x_248:
        /* <DEDUP_REMOVED lines=11> */
.L_x_261:


//--------------------- .nv.shared.reserved.0     --------------------------
	.section	.nv.shared.reserved.0,"aw",@nobits
	.weak		__nv_reservedSMEM_offset_0_alias
	.size		__nv_reservedSMEM_offset_0_alias, 0, 64
	.other		__nv_reservedSMEM_offset_0_alias,@"STO_CUDA_RESERVED_SHARED STV_DEFAULT"
__nv_reservedSMEM_offset_0_alias:
	.zero		0
	.zero		64


//--------------------- .nv.global                --------------------------
	.section	.nv.global,"aw",@nobits
.nv.global:
	.type		_ZN34_INTERNAL_6f04d655_4_k_cu_b8748e326thrust24THRUST_300001_SM_1000_NS12placeholders2_5E,@object
	.size		_ZN34_INTERNAL_6f04d655_4_k_cu_b8748e326thrust24THRUST_300001_SM_1000_NS12placeholders2_5E,(_ZN34_INTERNAL_6f04d655_4_k_cu_b8748e324cuda3std3__45__cpo6cbeginE - _ZN34_INTERNAL_6f04d655_4_k_cu_b8748e326thrust24THRUST_300001_SM_1000_NS12placeholders2_5E)
_ZN34_INTERNAL_6f04d655_4_k_cu_b8748e326thrust24THRUST_300001_SM_1000_NS12placeholders2_5E:
	.zero		1
	.type		_ZN34_INTERNAL_6f04d655_4_k_cu_b8748e324cuda3std3__45__cpo6cbeginE,@object
	.size		_ZN34_INTERNAL_6f04d655_4_k_cu_b8748e324cuda3std3__45__cpo6cbeginE,(_ZN34_INTERNAL_6f04d655_4_k_cu_b8748e324cuda3std6ranges3__45__cpo6cbeginE - _ZN34_INTERNAL_6f04d655_4_k_cu_b8748e324cuda3std3__45__cpo6cbeginE)
_ZN34_INTERNAL_6f04d655_4_k_cu_b8748e324cuda3std3__45__cpo6cbeginE:
	.zero		1
	.type		_ZN34_INTERNAL_6f04d655_4_k_cu_b8748e324cuda3std6ranges3__45__cpo6cbeginE,@object
	.size		_ZN34_INTERNAL_6f04d655_4_k_cu_b8748e324cuda3std6ranges3__45__cpo6cbeginE,(_ZN34_INTERNAL_6f04d655_4_k_cu_b8748e324cuda3std3__48in_placeE - _ZN34_INTERNAL_6f04d655_4_k_cu_b8748e324cuda3std6ranges3__45__cpo6cbeginE)
_ZN34_INTERNAL_6f04d655_4_k_cu_b8748e324cuda3std6ranges3__45__cpo6cbeginE:
	.zero		1
	.type		_ZN34_INTERNAL_6f04d655_4_k_cu_b8748e324cuda3std3__48in_placeE,@object
	.size		_ZN34_INTERNAL_6f04d655_4_k_cu_b8748e324cuda3std3__48in_placeE,(_ZN34_INTERNAL_6f04d655_4_k_cu_b8748e324cuda3std6ranges3__45__cpo4sizeE - _ZN34_INTERNAL_6f04d655_4_k_cu_b8748e324cuda3std3__48in_placeE)
_ZN34_INTERNAL_6f04d655_4_k_cu_b8748e324cuda3std3__48in_placeE:
	.zero		1
	.type		_ZN34_INTERNAL_6f04d655_4_k_cu_b8748e324cuda3std6ranges3__45__cpo4sizeE,@object
	.size		_ZN34_INTERNAL_6f04d655_4_k_cu_b8748e324cuda3std6ranges3__45__cpo4sizeE,(_ZN34_INTERNAL_6f04d655_4_k_cu_b8748e326thrust24THRUST_300001_SM_1000_NS12placeholders2_9E - _ZN34_INTERNAL_6f04d655_4_k_cu_b8748e324cuda3std6ranges3__45__cpo4sizeE)
_ZN34_INTERNAL_6f04d655_4_k_cu_b8748e324cuda3std6ranges3__45__cpo4sizeE:
	.zero		1
	.type		_ZN34_INTERNAL_6f04d655_4_k_cu_b8748e326thrust24THRUST_300001_SM_1000_NS12placeholders2_9E,@object
	.size		_ZN34_INTERNAL_6f04d655_4_k_cu_b8748e326thrust24THRUST_300001_SM_1000_NS12placeholders2_9E,(_ZN34_INTERNAL_6f04d655_4_k_cu_b8748e324cuda3std3__45__cpo7crbeginE - _ZN34_INTERNAL_6f04d655_4_k_cu_b8748e326thrust24THRUST_300001_SM_1000_NS12placeholders2_9E)
_ZN34_INTERNAL_6f04d655_4_k_cu_b8748e326thrust24THRUST_300001_SM_1000_NS12placeholders2_9E:
	.zero		1
	.type		_ZN34_INTERNAL_6f04d655_4_k_cu_b8748e324cuda3std3__45__cpo7crbeginE,@object
	.size		_ZN34_INTERNAL_6f04d655_4_k_cu_b8748e324cuda3std3__45__cpo7crbeginE,(_ZN34_INTERNAL_6f04d655_4_k_cu_b8748e324cuda3std6ranges3__45__cpo4nextE - _ZN34_INTERNAL_6f04d655_4_k_cu_b8748e324cuda3std3__45__cpo7crbeginE)
_ZN34_INTERNAL_6f04d655_4_k_cu_b8748e324cuda3std3__45__cpo7crbeginE:
	.zero		1
	.type		_ZN34_INTERNAL_6f04d655_4_k_cu_b8748e324cuda3std6ranges3__45__cpo4nextE,@object
	.size		_ZN34_INTERNAL_6f04d655_4_k_cu_b8748e324cuda3std6ranges3__45__cpo4nextE,(_ZN34_INTERNAL_6f04d655_4_k_cu_b8748e324cuda3std6ranges3__45__cpo4swapE - _ZN34_INTERNAL_6f04d655_4_k_cu_b8748e324cuda3std6ranges3__45__cpo4nextE)
_ZN34_INTERNAL_6f04d655_4_k_cu_b8748e324cuda3std6ranges3__45__cpo4nextE:
	.zero		1
	.type		_ZN34_INTERNAL_6f04d655_4_k_cu_b8748e324cuda3std6ranges3__45__cpo4swapE,@object
	.size		_ZN34_INTERNAL_6f04d655_4_k_cu_b8748e324cuda3std6ranges3__45__cpo4swapE,(_ZN34_INTERNAL_6f04d655_4_k_cu_b8748e326thrust24THRUST_300001_SM_1000_NS12placeholders2_1E - _ZN34_INTERNAL_6f04d655_4_k_cu_b8748e324cuda3std6ranges3__45__cpo4swapE)
_ZN34_INTERNAL_6f04d655_4_k_cu_b8748e324cuda3std6ranges3__45__cpo4swapE:
	.zero		1
	.type		_ZN34_INTERNAL_6f04d655_4_k_cu_b8748e326thrust24THRUST_300001_SM_1000_NS12placeholders2_1E,@object
	.size		_ZN34_INTERNAL_6f04d655_4_k_cu_b8748e326thrust24THRUST_300001_SM_1000_NS12placeholders2_1E,(_ZN34_INTERNAL_6f04d655_4_k_cu_b8748e326thrust24THRUST_300001_SM_1000_NS12placeholders2_3E - _ZN34_INTERNAL_6f04d655_4_k_cu_b8748e326thrust24THRUST_300001_SM_1000_NS12placeholders2_1E)
_ZN34_INTERNAL_6f04d655_4_k_cu_b8748e326thrust24THRUST_300001_SM_1000_NS12placeholders2_1E:
	.zero		1
	.type		_ZN34_INTERNAL_6f04d655_4_k_cu_b8748e326thrust24THRUST_300001_SM_1000_NS12placeholders2_3E,@object
	.size		_ZN34_INTERNAL_6f04d655_4_k_cu_b8748e326thrust24THRUST_300001_SM_1000_NS12placeholders2_3E,(_ZN34_INTERNAL_6f04d655_4_k_cu_b8748e324cuda3std3__45__cpo5beginE - _ZN34_INTERNAL_6f04d655_4_k_cu_b8748e326thrust24THRUST_300001_SM_1000_NS12placeholders2_3E)
_ZN34_INTERNAL_6f04d655_4_k_cu_b8748e326thrust24THRUST_300001_SM_1000_NS12placeholders2_3E:
	.zero		1
	.type		_ZN34_INTERNAL_6f04d655_4_k_cu_b8748e324cuda3std3__45__cpo5beginE,@object
	.size		_ZN34_INTERNAL_6f04d655_4_k_cu_b8748e324cuda3std3__45__cpo5beginE,(_ZN34_INTERNAL_6f04d655_4_k_cu_b8748e324cuda3std6ranges3__45__cpo5beginE - _ZN34_INTERNAL_6f04d655_4_k_cu_b8748e324cuda3std3__45__cpo5beginE)
_ZN34_INTERNAL_6f04d655_4_k_cu_b8748e324cuda3std3__45__cpo5beginE:
	.zero		1
	.type		_ZN34_INTERNAL_6f04d655_4_k_cu_b8748e324cuda3std6ranges3__45__cpo5beginE,@object
	.size		_ZN34_INTERNAL_6f04d655_4_k_cu_b8748e324cuda3std6ranges3__45__cpo5beginE,(_ZN34_INTERNAL_6f04d655_4_k_cu_b8748e324cuda3std3__436_GLOBAL__N__6f04d655_4_k_cu_b8748e326ignoreE - _ZN34_INTERNAL_6f04d655_4_k_cu_b8748e324cuda3std6ranges3__45__cpo5beginE)
_ZN34_INTERNAL_6f04d655_4_k_cu_b8748e324cuda3std6ranges3__45__cpo5beginE:
	.zero		1
	.type		_ZN34_INTERNAL_6f04d655_4_k_cu_b8748e324cuda3std3__436_GLOBAL__N__6f04d655_4_k_cu_b8748e326ignoreE,@object
	.size		_ZN34_INTERNAL_6f04d655_4_k_cu_b8748e324cuda3std3__436_GLOBAL__N__6f04d655_4_k_cu_b8748e326ignoreE,(_ZN34_INTERNAL_6f04d655_4_k_cu_b8748e324cuda3std6ranges3__45__cpo4dataE - _ZN34_INTERNAL_6f04d655_4_k_cu_b8748e324cuda3std3__436_GLOBAL__N__6f04d655_4_k_cu_b8748e326ignoreE)
_ZN34_INTERNAL_6f04d655_4_k_cu_b8748e324cuda3std3__436_GLOBAL__N__6f04d655_4_k_cu_b8748e326ignoreE:
	.zero		1
	.type		_ZN34_INTERNAL_6f04d655_4_k_cu_b8748e324cuda3std6ranges3__45__cpo4dataE,@object
	.size		_ZN34_INTERNAL_6f04d655_4_k_cu_b8748e324cuda3std6ranges3__45__cpo4dataE,(_ZN34_INTERNAL_6f04d655_4_k_cu_b8748e326thrust24THRUST_300001_SM_1000_NS12placeholders2_7E - _ZN34_INTERNAL_6f04d655_4_k_cu_b8748e324cuda3std6ranges3__45__cpo4dataE)
_ZN34_INTERNAL_6f04d655_4_k_cu_b8748e324cuda3std6ranges3__45__cpo4dataE:
	.zero		1
	.type		_ZN34_INTERNAL_6f04d655_4_k_cu_b8748e326thrust24THRUST_300001_SM_1000_NS12placeholders2_7E,@object
	.size		_ZN34_INTERNAL_6f04d655_4_k_cu_b8748e326thrust24THRUST_300001_SM_1000_NS12placeholders2_7E,(_ZN34_INTERNAL_6f04d655_4_k_cu_b8748e324cuda3std3__45__cpo6rbeginE - _ZN34_INTERNAL_6f04d655_4_k_cu_b8748e326thrust24THRUST_300001_SM_1000_NS12placeholders2_7E)
_ZN34_INTERNAL_6f04d655_4_k_cu_b8748e326thrust24THRUST_300001_SM_1000_NS12placeholders2_7E:
	.zero		1
	.type		_ZN34_INTERNAL_6f04d655_4_k_cu_b8748e324cuda3std3__45__cpo6rbeginE,@object
	.size		_ZN34_INTERNAL_6f04d655_4_k_cu_b8748e324cuda3std3__45__cpo6rbeginE,(_ZN34_INTERNAL_6f04d655_4_k_cu_b8748e324cuda3std6ranges3__45__cpo7advanceE - _ZN34_INTERNAL_6f04d655_4_k_cu_b8748e324cuda3std3__45__cpo6rbeginE)
_ZN34_INTERNAL_6f04d655_4_k_cu_b8748e324cuda3std3__45__cpo6rbeginE:
	.zero		1
	.type		_ZN34_INTERNAL_6f04d655_4_k_cu_b8748e324cuda3std6ranges3__45__cpo7advanceE,@object
	.size		_ZN34_INTERNAL_6f04d655_4_k_cu_b8748e324cuda3std6ranges3__45__cpo7advanceE,(_ZN34_INTERNAL_6f04d655_4_k_cu_b8748e324cuda3std3__47nulloptE - _ZN34_INTERNAL_6f04d655_4_k_cu_b8748e324cuda3std6ranges3__45__cpo7advanceE)
_ZN34_INTERNAL_6f04d655_4_k_cu_b8748e324cuda3std6ranges3__45__cpo7advanceE:
	.zero		1
	.type		_ZN34_INTERNAL_6f04d655_4_k_cu_b8748e324cuda3std3__47nulloptE,@object
	.size		_ZN34_INTERNAL_6f04d655_4_k_cu_b8748e324cuda3std3__47nulloptE,(_ZN34_INTERNAL_6f04d655_4_k_cu_b8748e324cuda3std6ranges3__45__cpo8distanceE - _ZN34_INTERNAL_6f04d655_4_k_cu_b8748e324cuda3std3__47nulloptE)
_ZN34_INTERNAL_6f04d655_4_k_cu_b8748e324cuda3std3__47nulloptE:
	.zero		1
	.type		_ZN34_INTERNAL_6f04d655_4_k_cu_b8748e324cuda3std6ranges3__45__cpo8distanceE,@object
	.size		_ZN34_INTERNAL_6f04d655_4_k_cu_b8748e324cuda3std6ranges3__45__cpo8distanceE,(_ZN34_INTERNAL_6f04d655_4_k_cu_b8748e326thrust24THRUST_300001_SM_1000_NS12placeholders2_6E - _ZN34_INTERNAL_6f04d655_4_k_cu_b8748e324cuda3std6ranges3__45__cpo8distanceE)
_ZN34_INTERNAL_6f04d655_4_k_cu_b8748e324cuda3std6ranges3__45__cpo8distanceE:
	.zero		1
	.type		_ZN34_INTERNAL_6f04d655_4_k_cu_b8748e326thrust24THRUST_300001_SM_1000_NS12placeholders2_6E,@object
	.size		_ZN34_INTERNAL_6f04d655_4_k_cu_b8748e326thrust24THRUST_300001_SM_1000_NS12placeholders2_6E,(_ZN34_INTERNAL_6f04d655_4_k_cu_b8748e324cuda3std3__45__cpo4cendE - _ZN34_INTERNAL_6f04d655_4_k_cu_b8748e326thrust24THRUST_300001_SM_1000_NS12placeholders2_6E)
_ZN34_INTERNAL_6f04d655_4_k_cu_b8748e326thrust24THRUST_300001_SM_1000_NS12placeholders2_6E:
	.zero		1
	.type		_ZN34_INTERNAL_6f04d655_4_k_cu_b8748e324cuda3std3__45__cpo4cendE,@object
	.size		_ZN34_INTERNAL_6f04d655_4_k_cu_b8748e324cuda3std3__45__cpo4cendE,(_ZN34_INTERNAL_6f04d655_4_k_cu_b8748e324cuda3std6ranges3__45__cpo4cendE - _ZN34_INTERNAL_6f04d655_4_k_cu_b8748e324cuda3std3__45__cpo4cendE)
_ZN34_INTERNAL_6f04d655_4_k_cu_b8748e324cuda3std3__45__cpo4cendE:
	.zero		1
	.type		_ZN34_INTERNAL_6f04d655_4_k_cu_b8748e324cuda3std6ranges3__45__cpo4cendE,@object
	.size		_ZN34_INTERNAL_6f04d655_4_k_cu_b8748e324cuda3std6ranges3__45__cpo4cendE,(_ZN34_INTERNAL_6f04d655_4_k_cu_b8748e324cuda3std3__420unreachable_sentinelE - _ZN34_INTERNAL_6f04d655_4_k_cu_b8748e324cuda3std6ranges3__45__cpo4cendE)
_ZN34_INTERNAL_6f04d655_4_k_cu_b8748e324cuda3std6ranges3__45__cpo4cendE:
	.zero		1
	.type		_ZN34_INTERNAL_6f04d655_4_k_cu_b8748e324cuda3std3__420unreachable_sentinelE,@object
	.size		_ZN34_INTERNAL_6f04d655_4_k_cu_b8748e324cuda3std3__420unreachable_sentinelE,(_ZN34_INTERNAL_6f04d655_4_k_cu_b8748e324cuda3std6ranges3__45__cpo5ssizeE - _ZN34_INTERNAL_6f04d655_4_k_cu_b8748e324cuda3std3__420unreachable_sentinelE)
_ZN34_INTERNAL_6f04d655_4_k_cu_b8748e324cuda3std3__420unreachable_sentinelE:
	.zero		1
	.type		_ZN34_INTERNAL_6f04d655_4_k_cu_b8748e324cuda3std6ranges3__45__cpo5ssizeE,@object
	.size		_ZN34_INTERNAL_6f04d655_4_k_cu_b8748e324cuda3std6ranges3__45__cpo5ssizeE,(_ZN34_INTERNAL_6f04d655_4_k_cu_b8748e326thrust24THRUST_300001_SM_1000_NS12placeholders3_10E - _ZN34_INTERNAL_6f04d655_4_k_cu_b8748e324cuda3std6ranges3__45__cpo5ssizeE)
_ZN34_INTERNAL_6f04d655_4_k_cu_b8748e324cuda3std6ranges3__45__cpo5ssizeE:
	.zero		1
	.type		_ZN34_INTERNAL_6f04d655_4_k_cu_b8748e326thrust24THRUST_300001_SM_1000_NS12placeholders3_10E,@object
	.size		_ZN34_INTERNAL_6f04d655_4_k_cu_b8748e326thrust24THRUST_300001_SM_1000_NS12placeholders3_10E,(_ZN34_INTERNAL_6f04d655_4_k_cu_b8748e324cuda3std3__45__cpo5crendE - _ZN34_INTERNAL_6f04d655_4_k_cu_b8748e326thrust24THRUST_300001_SM_1000_NS12placeholders3_10E)
_ZN34_INTERNAL_6f04d655_4_k_cu_b8748e326thrust24THRUST_300001_SM_1000_NS12placeholders3_10E:
	.zero		1
	.type		_ZN34_INTERNAL_6f04d655_4_k_cu_b8748e324cuda3std3__45__cpo5crendE,@object
	.size		_ZN34_INTERNAL_6f04d655_4_k_cu_b8748e324cuda3std3__45__cpo5crendE,(_ZN34_INTERNAL_6f04d655_4_k_cu_b8748e324cuda3std6ranges3__45__cpo4prevE - _ZN34_INTERNAL_6f04d655_4_k_cu_b8748e324cuda3std3__45__cpo5crendE)
_ZN34_INTERNAL_6f04d655_4_k_cu_b8748e324cuda3std3__45__cpo5crendE:
	.zero		1
	.type		_ZN34_INTERNAL_6f04d655_4_k_cu_b8748e324cuda3std6ranges3__45__cpo4prevE,@object
	.size		_ZN34_INTERNAL_6f04d655_4_k_cu_b8748e324cuda3std6ranges3__45__cpo4prevE,(_ZN34_INTERNAL_6f04d655_4_k_cu_b8748e324cuda3std6ranges3__45__cpo9iter_moveE - _ZN34_INTERNAL_6f04d655_4_k_cu_b8748e324cuda3std6ranges3__45__cpo4prevE)
_ZN34_INTERNAL_6f04d655_4_k_cu_b8748e324cuda3std6ranges3__45__cpo4prevE:
	.zero		1
	.type		_ZN34_INTERNAL_6f04d655_4_k_cu_b8748e324cuda3std6ranges3__45__cpo9iter_moveE,@object
	.size		_ZN34_INTERNAL_6f04d655_4_k_cu_b8748e324cuda3std6ranges3__45__cpo9iter_moveE,(_ZN34_INTERNAL_6f04d655_4_k_cu_b8748e326thrust24THRUST_300001_SM_1000_NS12placeholders2_2E - _ZN34_INTERNAL_6f04d655_4_k_cu_b8748e324cuda3std6ranges3__45__cpo9iter_moveE)
_ZN34_INTERNAL_6f04d655_4_k_cu_b8748e324cuda3std6ranges3__45__cpo9iter_moveE:
	.zero		1
	.type		_ZN34_INTERNAL_6f04d655_4_k_cu_b8748e326thrust24THRUST_300001_SM_1000_NS12placeholders2_2E,@object
	.size		_ZN34_INTERNAL_6f04d655_4_k_cu_b8748e326thrust24THRUST_300001_SM_1000_NS12placeholders2_2E,(_ZN34_INTERNAL_6f04d655_4_k_cu_b8748e326thrust24THRUST_300001_SM_1000_NS12placeholders2_4E - _ZN34_INTERNAL_6f04d655_4_k_cu_b8748e326thrust24THRUST_300001_SM_1000_NS12placeholders2_2E)
_ZN34_INTERNAL_6f04d655_4_k_cu_b8748e326thrust24THRUST_300001_SM_1000_NS12placeholders2_2E:
	.zero		1
	.type		_ZN34_INTERNAL_6f04d655_4_k_cu_b8748e326thrust24THRUST_300001_SM_1000_NS12placeholders2_4E,@object
	.size		_ZN34_INTERNAL_6f04d655_4_k_cu_b8748e326thrust24THRUST_300001_SM_1000_NS12placeholders2_4E,(_ZN34_INTERNAL_6f04d655_4_k_cu_b8748e324cuda3std3__45__cpo3endE - _ZN34_INTERNAL_6f04d655_4_k_cu_b8748e326thrust24THRUST_300001_SM_1000_NS12placeholders2_4E)
_ZN34_INTERNAL_6f04d655_4_k_cu_b8748e326thrust24THRUST_300001_SM_1000_NS12placeholders2_4E:
	.zero		1
	.type		_ZN34_INTERNAL_6f04d655_4_k_cu_b8748e324cuda3std3__45__cpo3endE,@object
	.size		_ZN34_INTERNAL_6f04d655_4_k_cu_b8748e324cuda3std3__45__cpo3endE,(_ZN34_INTERNAL_6f04d655_4_k_cu_b8748e324cuda3std6ranges3__45__cpo3endE - _ZN34_INTERNAL_6f04d655_4_k_cu_b8748e324cuda3std3__45__cpo3endE)
_ZN34_INTERNAL_6f04d655_4_k_cu_b8748e324cuda3std3__45__cpo3endE:
	.zero		1
	.type		_ZN34_INTERNAL_6f04d655_4_k_cu_b8748e324cuda3std6ranges3__45__cpo3endE,@object
	.size		_ZN34_INTERNAL_6f04d655_4_k_cu_b8748e324cuda3std6ranges3__45__cpo3endE,(_ZN34_INTERNAL_6f04d655_4_k_cu_b8748e324cuda3std3__419piecewise_constructE - _ZN34_INTERNAL_6f04d655_4_k_cu_b8748e324cuda3std6ranges3__45__cpo3endE)
_ZN34_INTERNAL_6f04d655_4_k_cu_b8748e324cuda3std6ranges3__45__cpo3endE:
	.zero		1
	.type		_ZN34_INTERNAL_6f04d655_4_k_cu_b8748e324cuda3std3__419piecewise_constructE,@object
	.size		_ZN34_INTERNAL_6f04d655_4_k_cu_b8748e324cuda3std3__419piecewise_constructE,(_ZN34_INTERNAL_6f04d655_4_k_cu_b8748e324cuda3std6ranges3__45__cpo5cdataE - _ZN34_INTERNAL_6f04d655_4_k_cu_b8748e324cuda3std3__419piecewise_constructE)
_ZN34_INTERNAL_6f04d655_4_k_cu_b8748e324cuda3std3__419piecewise_constructE:
	.zero		1
	.type		_ZN34_INTERNAL_6f04d655_4_k_cu_b8748e324cuda3std6ranges3__45__cpo5cdataE,@object
	.size		_ZN34_INTERNAL_6f04d655_4_k_cu_b8748e324cuda3std6ranges3__45__cpo5cdataE,(_ZN34_INTERNAL_6f04d655_4_k_cu_b8748e326thrust24THRUST_300001_SM_1000_NS12placeholders2_8E - _ZN34_INTERNAL_6f04d655_4_k_cu_b8748e324cuda3std6ranges3__45__cpo5cdataE)
_ZN34_INTERNAL_6f04d655_4_k_cu_b8748e324cuda3std6ranges3__45__cpo5cdataE:
	.zero		1
	.type		_ZN34_INTERNAL_6f04d655_4_k_cu_b8748e326thrust24THRUST_300001_SM_1000_NS12placeholders2_8E,@object
	.size		_ZN34_INTERNAL_6f04d655_4_k_cu_b8748e326thrust24THRUST_300001_SM_1000_NS12placeholders2_8E,(_ZN34_INTERNAL_6f04d655_4_k_cu_b8748e324cuda3std3__45__cpo4rendE - _ZN34_INTERNAL_6f04d655_4_k_cu_b8748e326thrust24THRUST_300001_SM_1000_NS12placeholders2_8E)
_ZN34_INTERNAL_6f04d655_4_k_cu_b8748e326thrust24THRUST_300001_SM_1000_NS12placeholders2_8E:
	.zero		1
	.type		_ZN34_INTERNAL_6f04d655_4_k_cu_b8748e324cuda3std3__45__cpo4rendE,@object
	.size		_ZN34_INTERNAL_6f04d655_4_k_cu_b8748e324cuda3std3__45__cpo4rendE,(_ZN34_INTERNAL_6f04d655_4_k_cu_b8748e324cuda3std6ranges3__45__cpo9iter_swapE - _ZN34_INTERNAL_6f04d655_4_k_cu_b8748e324cuda3std3__45__cpo4rendE)
_ZN34_INTERNAL_6f04d655_4_k_cu_b8748e324cuda3std3__45__cpo4rendE:
	.zero		1
	.type		_ZN34_INTERNAL_6f04d655_4_k_cu_b8748e324cuda3std6ranges3__45__cpo9iter_swapE,@object
	.size		_ZN34_INTERNAL_6f04d655_4_k_cu_b8748e324cuda3std6ranges3__45__cpo9iter_swapE,(_ZN34_INTERNAL_6f04d655_4_k_cu_b8748e324cuda3std3__48unexpectE - _ZN34_INTERNAL_6f04d655_4_k_cu_b8748e324cuda3std6ranges3__45__cpo9iter_swapE)
_ZN34_INTERNAL_6f04d655_4_k_cu_b8748e324cuda3std6ranges3__45__cpo9iter_swapE:
	.zero		1
	.type		_ZN34_INTERNAL_6f04d655_4_k_cu_b8748e324cuda3std3__48unexpectE,@object
	.size		_ZN34_INTERNAL_6f04d655_4_k_cu_b8748e324cuda3std3__48unexpectE,(_ZN34_INTERNAL_6f04d655_4_k_cu_b8748e326thrust24THRUST_300001_SM_1000_NS6system6detail10sequential3seqE - _ZN34_INTERNAL_6f04d655_4_k_cu_b8748e324cuda3std3__48unexpectE)
_ZN34_INTERNAL_6f04d655_4_k_cu_b8748e324cuda3std3__48unexpectE:
	.zero		1
	.type		_ZN34_INTERNAL_6f04d655_4_k_cu_b8748e326thrust24THRUST_300001_SM_1000_NS6system6detail10sequential3seqE,@object
	.size		_ZN34_INTERNAL_6f04d655_4_k_cu_b8748e326thrust24THRUST_300001_SM_1000_NS6system6detail10sequential3seqE,(.L_29 - _ZN34_INTERNAL_6f04d655_4_k_cu_b8748e326thrust24THRUST_300001_SM_1000_NS6system6detail10sequential3seqE)
_ZN34_INTERNAL_6f04d655_4_k_cu_b8748e326thrust24THRUST_300001_SM_1000_NS6system6detail10sequential3seqE:
	.zero		1
.L_29:


//--------------------- .nv.shared._Z22groupNormNHWCSumKernelILi64EEv19GroupNormNHWCParams --------------------------
	.section	.nv.shared._Z22groupNormNHWCSumKernelILi64EEv19GroupNormNHWCParams,"aw",@nobits
	.sectionflags	@""
	.align	16
.nv.shared._Z22groupNormNHWCSumKernelILi64EEv19GroupNormNHWCParams:
	.zero		2336


//--------------------- .nv.shared._Z22groupNormNHWCSumKernelILi128EEv19GroupNormNHWCParams --------------------------
	.section	.nv.shared._Z22groupNormNHWCSumKernelILi128EEv19GroupNormNHWCParams,"aw",@nobits
	.sectionflags	@""
	.align	16
.nv.shared._Z22groupNormNHWCSumKernelILi128EEv19GroupNormNHWCParams:
	.zero		4000


//--------------------- .nv.shared._Z22groupNormNHWCSumKernelILi256EEv19GroupNormNHWCParams --------------------------
	.section	.nv.shared._Z22groupNormNHWCSumKernelILi256EEv19GroupNormNHWCParams,"aw",@nobits
	.sectionflags	@""
	.align	16
.nv.shared._Z22groupNormNHWCSumKernelILi256EEv19GroupNormNHWCParams:
	.zero		6560


//--------------------- .nv.shared._Z22groupNormNHWCSumKernelILi160EEv19GroupNormNHWCParams --------------------------
	.section	.nv.shared._Z22groupNormNHWCSumKernelILi160EEv19GroupNormNHWCParams,"aw",@nobits
	.sectionflags	@""
	.align	16
.nv.shared._Z22groupNormNHWCSumKernelILi160EEv19GroupNormNHWCParams:
	.zero		4256


//--------------------- .nv.constant0._ZN3cub18CUB_300001_SM_10006detail11EmptyKernelIvEEvv --------------------------
	.section	.nv.constant0._ZN3cub18CUB_300001_SM_10006detail11EmptyKernelIvEEvv,"a",@progbits
	.sectionflags	@""
	.align	4
.nv.constant0._ZN3cub18CUB_300001_SM_10006detail11EmptyKernelIvEEvv:
	.zero		896


//--------------------- .nv.constant0._Z24groupNormNHWCScaleKernelILi64EEv19GroupNormNHWCParams --------------------------
	.section	.nv.constant0._Z24groupNormNHWCScaleKernelILi64EEv19GroupNormNHWCParams,"a",@progbits
	.sectionflags	@""
	.align	4
.nv.constant0._Z24groupNormNHWCScaleKernelILi64EEv19GroupNormNHWCParams:
	.zero		992


//--------------------- .nv.constant0._Z24groupNormNHWCScaleKernelILi128EEv19GroupNormNHWCParams --------------------------
	.section	.nv.constant0._Z24groupNormNHWCScaleKernelILi128EEv19GroupNormNHWCParams,"a",@progbits
	.sectionflags	@""
	.align	4
.nv.constant0._Z24groupNormNHWCScaleKernelILi128EEv19GroupNormNHWCParams:
	.zero		992


//--------------------- .nv.constant0._Z24groupNormNHWCScaleKernelILi256EEv19GroupNormNHWCParams --------------------------
	.section	.nv.constant0._Z24groupNormNHWCScaleKernelILi256EEv19GroupNormNHWCParams,"a",@progbits
	.sectionflags	@""
	.align	4
.nv.constant0._Z24groupNormNHWCScaleKernelILi256EEv19GroupNormNHWCParams:
	.zero		992


//--------------------- .nv.constant0._Z24groupNormNHWCScaleKernelILi160EEv19GroupNormNHWCParams --------------------------
	.section	.nv.constant0._Z24groupNormNHWCScaleKernelILi160EEv19GroupNormNHWCParams,"a",@progbits
	.sectionflags	@""
	.align	4
.nv.constant0._Z24groupNormNHWCScaleKernelILi160EEv19GroupNormNHWCParams:
	.zero		992


//--------------------- .nv.constant0._Z22groupNormNHWCSumKernelILi64EEv19GroupNormNHWCParams --------------------------
	.section	.nv.constant0._Z22groupNormNHWCSumKernelILi64EEv19GroupNormNHWCParams,"a",@progbits
	.sectionflags	@""
	.align	4
.nv.constant0._Z22groupNormNHWCSumKernelILi64EEv19GroupNormNHWCParams:
	.zero		992


//--------------------- .nv.constant0._Z22groupNormNHWCSumKernelILi128EEv19GroupNormNHWCParams --------------------------
	.section	.nv.constant0._Z22groupNormNHWCSumKernelILi128EEv19GroupNormNHWCParams,"a",@progbits
	.sectionflags	@""
	.align	4
.nv.constant0._Z22groupNormNHWCSumKernelILi128EEv19GroupNormNHWCParams:
	.zero		992


//--------------------- .nv.constant0._Z22groupNormNHWCSumKernelILi256EEv19GroupNormNHWCParams --------------------------
	.section	.nv.constant0._Z22groupNormNHWCSumKernelILi256EEv19GroupNormNHWCParams,"a",@progbits
	.sectionflags	@""
	.align	4
.nv.constant0._Z22groupNormNHWCSumKernelILi256EEv19GroupNormNHWCParams:
	.zero		992


//--------------------- .nv.constant0._Z22groupNormNHWCSumKernelILi160EEv19GroupNormNHWCParams --------------------------
	.section	.nv.constant0._Z22groupNormNHWCSumKernelILi160EEv19GroupNormNHWCParams,"a",@progbits
	.sectionflags	@""
	.align	4
.nv.constant0._Z22groupNormNHWCSumKernelILi160EEv19GroupNormNHWCParams:
	.zero		992


//--------------------- SYMBOLS --------------------------

	.type		.nv.reservedSmem.offset0,@object
	.size		.nv.reservedSmem.offset0,0x4
	.type		.nv.reservedSmem.cap,@object
	.size		.nv.reservedSmem.cap,0x4
